def attn_fwd(
    Q,
    K,
    V,
    Out,
    Lse,
    sm_scale,
    stride_qz,
    stride_qh,
    stride_qm,
    stride_qk,
    stride_kz,
    stride_kh,
    stride_kn,
    stride_kk,
    stride_vz,
    stride_vh,
    stride_vn,
    stride_vk,
    stride_oz,
    stride_oh,
    stride_om,
    stride_ok,
    seqlen_q,
    seqlen_k,
    BLOCK_M: tl.constexpr,
    BLOCK_N: tl.constexpr,
    HEAD_DIM: tl.constexpr,
    CAUSAL: tl.constexpr,
):
    start_m = tl.program_id(0)
    off_hz = tl.program_id(1)
    q_off = off_hz * stride_qh
    k_off = off_hz * stride_kh
    v_off = off_hz * stride_vh
    offs_m = start_m * BLOCK_M + tl.arange(0, BLOCK_M)
    offs_d = tl.arange(0, HEAD_DIM)
    offs_n = tl.arange(0, BLOCK_N)
    q_ptrs = Q + q_off + offs_m[:, None] * stride_qm + offs_d[None, :] * stride_qk
    k_ptrs = K + k_off + offs_d[:, None] * stride_kk + offs_n[None, :] * stride_kn
    v_ptrs = V + v_off + offs_n[:, None] * stride_vn + offs_d[None, :] * stride_vk
    m_i = tl.full([BLOCK_M], float("-inf"), dtype=tl.float32)
    l_i = tl.zeros([BLOCK_M], dtype=tl.float32) + 1.0
    acc = tl.zeros([BLOCK_M, HEAD_DIM], dtype=tl.float32)
    q = tl.load(q_ptrs)
    acc, l_i, m_i = _attn_fwd_inner(
        acc,
        l_i,
        m_i,
        q,
        k_ptrs,
        v_ptrs,
        sm_scale,
        stride_kn,
        stride_vn,
        start_m,
        seqlen_k,
        BLOCK_M,
        BLOCK_N,
        HEAD_DIM,
        CAUSAL,
    )
    acc = acc / l_i[:, None]
    lse = m_i + tl.math.log2(l_i) / 1.4426950408889634
    o_ptrs = (
        Out
        + off_hz * stride_oh
        + offs_m[:, None] * stride_om
        + offs_d[None, :] * stride_ok
    )
    tl.store(o_ptrs, acc.to(Out.dtype.element_ty))
    tl.store(Lse + off_hz * seqlen_q + offs_m, lse)

# config = {"BLOCK_M": 32, "BLOCK_N": 128, "HEAD_DIM": 512, "arch": "sm_100", "causal": true, "dtype": "fp8e4m3", "num_stages": 2, "num_warps": 4}
# arch = sm_100


// ===== COMPILED SASS (sm_100a) =====

	.target	sm_100a

	.elftype	@"ET_EXEC"


//--------------------- .note.nv.tkinfo           --------------------------
	.section	.note.nv.tkinfo,"",@"SHT_NOTE"
	.sectionflags	@"SHF_NOTE_NV_TKINFO"
	.tkinfo
        /*0018*/ 	.word	0x00000081
        /*0030*/ 	.string	""
        /*0030*/ 	.string	"ptxas-blackwell"
        /*0030*/ 	.string	"Cuda compilation tools, release 12.9, V12.9.86"
        /*0030*/ 	.string	"Build cuda_12.9.r12.9/compiler.36037853_0"
        /*0030*/ 	.string	"-v  -suppress-debug-info  -lineinfo  -arch sm_100a "



//--------------------- .note.nv.cuver            --------------------------
	.section	.note.nv.cuver,"",@"SHT_NOTE"
	.sectionflags	@"SHF_NOTE_NV_CUVER"
        /*0018*/ 	.short	0x0001
        /*001a*/ 	.short	0x0064
        /*001c*/ 	.short	0x0001
        /*001e*/ 	.short	0x0000
        /*0020*/ 	.short	0x0001
        /*0022*/ 	.short	0x0000


//--------------------- .nv.info                  --------------------------
	.section	.nv.info,"",@"SHT_CUDA_INFO"
	.align	4


	//----- nvinfo : EIATTR_REGCOUNT
	.align		4
        /*0000*/ 	.byte	0x04, 0x2f
        /*0002*/ 	.short	(.L_2 - .L_1)
	.align		4
.L_1:
        /*0004*/ 	.word	index@(attn_fwd)
        /*0008*/ 	.word	0x00000020


	//----- nvinfo : EIATTR_FRAME_SIZE
	.align		4
.L_2:
        /*000c*/ 	.byte	0x04, 0x11
        /*000e*/ 	.short	(.L_4 - .L_3)
	.align		4
.L_3:
        /*0010*/ 	.word	index@(attn_fwd)
        /*0014*/ 	.word	0x00003430


	//----- nvinfo : EIATTR_MIN_STACK_SIZE
	.align		4
.L_4:
        /*0018*/ 	.byte	0x04, 0x12
        /*001a*/ 	.short	(.L_6 - .L_5)
	.align		4
.L_5:
        /*001c*/ 	.word	index@(attn_fwd)
        /*0020*/ 	.word	0x00003430
.L_6:


//--------------------- .nv.info.attn_fwd         --------------------------
	.section	.nv.info.attn_fwd,"",@"SHT_CUDA_INFO"
	.sectionflags	@""
	.align	4


	//----- nvinfo : EIATTR_CUDA_API_VERSION
	.align		4
        /*0000*/ 	.byte	0x04, 0x37
        /*0002*/ 	.short	(.L_8 - .L_7)
.L_7:
        /*0004*/ 	.word	0x00000081


	//----- nvinfo : EIATTR_KPARAM_INFO
	.align		4
.L_8:
        /*0008*/ 	.byte	0x04, 0x17
        /*000a*/ 	.short	(.L_10 - .L_9)
.L_9:
        /*000c*/ 	.word	0x00000000
        /*0010*/ 	.short	0x0019
        /*0012*/ 	.short	0x0080
        /*0014*/ 	.byte	0x00, 0xf4, 0x21, 0x00


	//----- nvinfo : EIATTR_KPARAM_INFO
	.align		4
.L_10:
        /*0018*/ 	.byte	0x04, 0x17
        /*001a*/ 	.short	(.L_12 - .L_11)
.L_11:
        /*001c*/ 	.word	0x00000000
        /*0020*/ 	.short	0x0018
        /*0022*/ 	.short	0x0078
        /*0024*/ 	.byte	0x00, 0xf4, 0x21, 0x00


	//----- nvinfo : EIATTR_KPARAM_INFO
	.align		4
.L_12:
        /*0028*/ 	.byte	0x04, 0x17
        /*002a*/ 	.short	(.L_14 - .L_13)
.L_13:
        /*002c*/ 	.word	0x00000000
        /*0030*/ 	.short	0x0017
        /*0032*/ 	.short	0x0070
        /*0034*/ 	.byte	0x00, 0xf0, 0x11, 0x00


	//----- nvinfo : EIATTR_KPARAM_INFO
	.align		4
.L_14:
        /*0038*/ 	.byte	0x04, 0x17
        /*003a*/ 	.short	(.L_16 - .L_15)
.L_15:
        /*003c*/ 	.word	0x00000000
        /*0040*/ 	.short	0x0016
        /*0042*/ 	.short	0x006c
        /*0044*/ 	.byte	0x00, 0xf0, 0x11, 0x00


	//----- nvinfo : EIATTR_KPARAM_INFO
	.align		4
.L_16:
        /*0048*/ 	.byte	0x04, 0x17
        /*004a*/ 	.short	(.L_18 - .L_17)
.L_17:
        /*004c*/ 	.word	0x00000000
        /*0050*/ 	.short	0x0015
        /*0052*/ 	.short	0x0068
        /*0054*/ 	.byte	0x00, 0xf0, 0x11, 0x00


	//----- nvinfo : EIATTR_KPARAM_INFO
	.align		4
.L_18:
        /*0058*/ 	.byte	0x04, 0x17
        /*005a*/ 	.short	(.L_20 - .L_19)
.L_19:
        /*005c*/ 	.word	0x00000000
        /*0060*/ 	.short	0x0014
        /*0062*/ 	.short	0x0064
        /*0064*/ 	.byte	0x00, 0xf0, 0x11, 0x00


	//----- nvinfo : EIATTR_KPARAM_INFO
	.align		4
.L_20:
        /*0068*/ 	.byte	0x04, 0x17
        /*006a*/ 	.short	(.L_22 - .L_21)
.L_21:
        /*006c*/ 	.word	0x00000000
        /*0070*/ 	.short	0x0013
        /*0072*/ 	.short	0x0060
        /*0074*/ 	.byte	0x00, 0xf0, 0x11, 0x00


	//----- nvinfo : EIATTR_KPARAM_INFO
	.align		4
.L_22:
        /*0078*/ 	.byte	0x04, 0x17
        /*007a*/ 	.short	(.L_24 - .L_23)
.L_23:
        /*007c*/ 	.word	0x00000000
        /*0080*/ 	.short	0x0012
        /*0082*/ 	.short	0x005c
        /*0084*/ 	.byte	0x00, 0xf0, 0x11, 0x00


	//----- nvinfo : EIATTR_KPARAM_INFO
	.align		4
.L_24:
        /*0088*/ 	.byte	0x04, 0x17
        /*008a*/ 	.short	(.L_26 - .L_25)
.L_25:
        /*008c*/ 	.word	0x00000000
        /*0090*/ 	.short	0x0011
        /*0092*/ 	.short	0x0058
        /*0094*/ 	.byte	0x00, 0xf0, 0x11, 0x00


	//----- nvinfo : EIATTR_KPARAM_INFO
	.align		4
.L_26:
        /*0098*/ 	.byte	0x04, 0x17
        /*009a*/ 	.short	(.L_28 - .L_27)
.L_27:
        /*009c*/ 	.word	0x00000000
        /*00a0*/ 	.short	0x0010
        /*00a2*/ 	.short	0x0054
        /*00a4*/ 	.byte	0x00, 0xf0, 0x11, 0x00


	//----- nvinfo : EIATTR_KPARAM_INFO
	.align		4
.L_28:
        /*00a8*/ 	.byte	0x04, 0x17
        /*00aa*/ 	.short	(.L_30 - .L_29)
.L_29:
        /*00ac*/ 	.word	0x00000000
        /*00b0*/ 	.short	0x000f
        /*00b2*/ 	.short	0x0050
        /*00b4*/ 	.byte	0x00, 0xf0, 0x11, 0x00


	//----- nvinfo : EIATTR_KPARAM_INFO
	.align		4
.L_30:
        /*00b8*/ 	.byte	0x04, 0x17
        /*00ba*/ 	.short	(.L_32 - .L_31)
.L_31:
        /*00bc*/ 	.word	0x00000000
        /*00c0*/ 	.short	0x000e
        /*00c2*/ 	.short	0x004c
        /*00c4*/ 	.byte	0x00, 0xf0, 0x11, 0x00


	//----- nvinfo : EIATTR_KPARAM_INFO
	.align		4
.L_32:
        /*00c8*/ 	.byte	0x04, 0x17
        /*00ca*/ 	.short	(.L_34 - .L_33)
.L_33:
        /*00cc*/ 	.word	0x00000000
        /*00d0*/ 	.short	0x000d
        /*00d2*/ 	.short	0x0048
        /*00d4*/ 	.byte	0x00, 0xf0, 0x11, 0x00


	//----- nvinfo : EIATTR_KPARAM_INFO
	.align		4
.L_34:
        /*00d8*/ 	.byte	0x04, 0x17
        /*00da*/ 	.short	(.L_36 - .L_35)
.L_35:
        /*00dc*/ 	.word	0x00000000
        /*00e0*/ 	.short	0x000c
        /*00e2*/ 	.short	0x0044
        /*00e4*/ 	.byte	0x00, 0xf0, 0x11, 0x00


	//----- nvinfo : EIATTR_KPARAM_INFO
	.align		4
.L_36:
        /*00e8*/ 	.byte	0x04, 0x17
        /*00ea*/ 	.short	(.L_38 - .L_37)
.L_37:
        /*00ec*/ 	.word	0x00000000
        /*00f0*/ 	.short	0x000b
        /*00f2*/ 	.short	0x0040
        /*00f4*/ 	.byte	0x00, 0xf0, 0x11, 0x00


	//----- nvinfo : EIATTR_KPARAM_INFO
	.align		4
.L_38:
        /*00f8*/ 	.byte	0x04, 0x17
        /*00fa*/ 	.short	(.L_40 - .L_39)
.L_39:
        /*00fc*/ 	.word	0x00000000
        /*0100*/ 	.short	0x000a
        /*0102*/ 	.short	0x003c
        /*0104*/ 	.byte	0x00, 0xf0, 0x11, 0x00


	//----- nvinfo : EIATTR_KPARAM_INFO
	.align		4
.L_40:
        /*0108*/ 	.byte	0x04, 0x17
        /*010a*/ 	.short	(.L_42 - .L_41)
.L_41:
        /*010c*/ 	.word	0x00000000
        /*0110*/ 	.short	0x0009
        /*0112*/ 	.short	0x0038
        /*0114*/ 	.byte	0x00, 0xf0, 0x11, 0x00


	//----- nvinfo : EIATTR_KPARAM_INFO
	.align		4
.L_42:
        /*0118*/ 	.byte	0x04, 0x17
        /*011a*/ 	.short	(.L_44 - .L_43)
.L_43:
        /*011c*/ 	.word	0x00000000
        /*0120*/ 	.short	0x0008
        /*0122*/ 	.short	0x0034
        /*0124*/ 	.byte	0x00, 0xf0, 0x11, 0x00


	//----- nvinfo : EIATTR_KPARAM_INFO
	.align		4
.L_44:
        /*0128*/ 	.byte	0x04, 0x17
        /*012a*/ 	.short	(.L_46 - .L_45)
.L_45:
        /*012c*/ 	.word	0x00000000
        /*0130*/ 	.short	0x0007
        /*0132*/ 	.short	0x0030
        /*0134*/ 	.byte	0x00, 0xf0, 0x11, 0x00


	//----- nvinfo : EIATTR_KPARAM_INFO
	.align		4
.L_46:
        /*0138*/ 	.byte	0x04, 0x17
        /*013a*/ 	.short	(.L_48 - .L_47)
.L_47:
        /*013c*/ 	.word	0x00000000
        /*0140*/ 	.short	0x0006
        /*0142*/ 	.short	0x002c
        /*0144*/ 	.byte	0x00, 0xf0, 0x11, 0x00


	//----- nvinfo : EIATTR_KPARAM_INFO
	.align		4
.L_48:
        /*0148*/ 	.byte	0x04, 0x17
        /*014a*/ 	.short	(.L_50 - .L_49)
.L_49:
        /*014c*/ 	.word	0x00000000
        /*0150*/ 	.short	0x0005
        /*0152*/ 	.short	0x0028
        /*0154*/ 	.byte	0x00, 0xf0, 0x11, 0x00


	//----- nvinfo : EIATTR_KPARAM_INFO
	.align		4
.L_50:
        /*0158*/ 	.byte	0x04, 0x17
        /*015a*/ 	.short	(.L_52 - .L_51)
.L_51:
        /*015c*/ 	.word	0x00000000
        /*0160*/ 	.short	0x0004
        /*0162*/ 	.short	0x0020
        /*0164*/ 	.byte	0x00, 0xf4, 0x21, 0x00


	//----- nvinfo : EIATTR_KPARAM_INFO
	.align		4
.L_52:
        /*0168*/ 	.byte	0x04, 0x17
        /*016a*/ 	.short	(.L_54 - .L_53)
.L_53:
        /*016c*/ 	.word	0x00000000
        /*0170*/ 	.short	0x0003
        /*0172*/ 	.short	0x0018
        /*0174*/ 	.byte	0x00, 0xf4, 0x21, 0x00


	//----- nvinfo : EIATTR_KPARAM_INFO
	.align		4
.L_54:
        /*0178*/ 	.byte	0x04, 0x17
        /*017a*/ 	.short	(.L_56 - .L_55)
.L_55:
        /*017c*/ 	.word	0x00000000
        /*0180*/ 	.short	0x0002
        /*0182*/ 	.short	0x0010
        /*0184*/ 	.byte	0x00, 0xf4, 0x21, 0x00


	//----- nvinfo : EIATTR_KPARAM_INFO
	.align		4
.L_56:
        /*0188*/ 	.byte	0x04, 0x17
        /*018a*/ 	.short	(.L_58 - .L_57)
.L_57:
        /*018c*/ 	.word	0x00000000
        /*0190*/ 	.short	0x0001
        /*0192*/ 	.short	0x0008
        /*0194*/ 	.byte	0x00, 0xf4, 0x21, 0x00


	//----- nvinfo : EIATTR_KPARAM_INFO
	.align		4
.L_58:
        /*0198*/ 	.byte	0x04, 0x17
        /*019a*/ 	.short	(.L_60 - .L_59)
.L_59:
        /*019c*/ 	.word	0x00000000
        /*01a0*/ 	.short	0x0000
        /*01a2*/ 	.short	0x0000
        /*01a4*/ 	.byte	0x00, 0xf4, 0x21, 0x00


	//----- nvinfo : EIATTR_SPARSE_MMA_MASK
	.align		4
.L_60:
        /*01a8*/ 	.byte	0x03, 0x50
        /*01aa*/ 	.short	0x0000


	//----- nvinfo : EIATTR_MAXREG_COUNT
	.align		4
        /*01ac*/ 	.byte	0x03, 0x1b
        /*01ae*/ 	.short	0x00ff


	//----- nvinfo : EIATTR_NUM_BARRIERS
	.align		4
        /*01b0*/ 	.byte	0x02, 0x4c
        /*01b2*/ 	.byte	0x01
	.zero		1


	//----- nvinfo : EIATTR_ANNOTATIONS
	.align		4
        /*01b4*/ 	.byte	0x04, 0x55
        /*01b6*/ 	.short	(.L_62 - .L_61)


	//   ....[0]....
.L_61:
        /*01b8*/ 	.word	0x00000001
        /*01bc*/ 	.byte	0xa0, 0x05, 0x00, 0x00, 0x01, 0x00, 0x00, 0x00, 0x60, 0x06, 0x00, 0x00, 0x01, 0x00, 0x00, 0x00
        /* <DEDUP_REMOVED lines=3397> */
        /*d61c*/ 	.byte	0x30, 0x92, 0x03, 0x00, 0x01, 0x00, 0x00, 0x00, 0x40, 0x92, 0x03, 0x00


	//----- nvinfo : EIATTR_COOP_GROUP_MASK_REGIDS
	.align		4
.L_62:
        /*d628*/ 	.byte	0x04, 0x29
        /*d62a*/ 	.short	(.L_64 - .L_63)


	//   ....[0]....
.L_63:
        /*d62c*/ 	.word	0xffffffff


	//   ....[1]....
        /*d630*/ 	.word	0xffffffff


	//   ....[2]....
        /*d634*/ 	.word	0xffffffff


	//   ....[3]....
        /*d638*/ 	.word	0xffffffff


	//   ....[4]....
        /*d63c*/ 	.word	0xffffffff


	//   ....[5]....
        /*d640*/ 	.word	0xffffffff


	//   ....[6]....
        /*d644*/ 	.word	0xffffffff


	//   ....[7]....
        /*d648*/ 	.word	0xffffffff


	//   ....[8]....
        /*d64c*/ 	.word	0xffffffff


	//   ....[9]....
        /*d650*/ 	.word	0xffffffff


	//   ....[10]....
        /*d654*/ 	.word	0xffffffff


	//   ....[11]....
        /*d658*/ 	.word	0xffffffff


	//   ....[12]....
        /*d65c*/ 	.word	0xffffffff


	//   ....[13]....
        /*d660*/ 	.word	0xffffffff


	//   ....[14]....
        /*d664*/ 	.word	0xffffffff


	//   ....[15]....
        /*d668*/ 	.word	0xffffffff


	//   ....[16]....
        /*d66c*/ 	.word	0xffffffff


	//   ....[17]....
        /*d670*/ 	.word	0xffffffff


	//   ....[18]....
        /*d674*/ 	.word	0xffffffff


	//   ....[19]....
        /*d678*/ 	.word	0xffffffff


	//----- nvinfo : EIATTR_COOP_GROUP_INSTR_OFFSETS
	.align		4
.L_64:
        /*d67c*/ 	.byte	0x04, 0x28
        /*d67e*/ 	.short	(.L_66 - .L_65)


	//   ....[0]....
.L_65:
        /*d680*/ 	.word	0x00041370


	//   ....[1]....
        /*d684*/ 	.word	0x000413b0


	//   ....[2]....
        /*d688*/ 	.word	0x000413d0


	//   ....[3]....
        /*d68c*/ 	.word	0x000413e0


	//   ....[4]....
        /*d690*/ 	.word	0x000413f0


	//   ....[5]....
        /*d694*/ 	.word	0x00041410


	//   ....[6]....
        /*d698*/ 	.word	0x00041450


	//   ....[7]....
        /*d69c*/ 	.word	0x00041470


	//   ....[8]....
        /*d6a0*/ 	.word	0x00041660


	//   ....[9]....
        /*d6a4*/ 	.word	0x00041680


	//   ....[10]....
        /*d6a8*/ 	.word	0x000424c0


	//   ....[11]....
        /*d6ac*/ 	.word	0x000424e0


	//   ....[12]....
        /*d6b0*/ 	.word	0x000424f0


	//   ....[13]....
        /*d6b4*/ 	.word	0x00042500


	//   ....[14]....
        /*d6b8*/ 	.word	0x000425a0


	//   ....[15]....
        /*d6bc*/ 	.word	0x000425b0


	//   ....[16]....
        /*d6c0*/ 	.word	0x000425c0


	//   ....[17]....
        /*d6c4*/ 	.word	0x000425d0


	//   ....[18]....
        /*d6c8*/ 	.word	0x00042700


	//   ....[19]....
        /*d6cc*/ 	.word	0x00042720


	//----- nvinfo : EIATTR_VRC_CTA_INIT_COUNT
	.align		4
.L_66:
        /*d6d0*/ 	.byte	0x02, 0x4a
	.zero		1
	.zero		1


	//----- nvinfo : EIATTR_EXIT_INSTR_OFFSETS
	.align		4
        /*d6d4*/ 	.byte	0x04, 0x1c
        /*d6d6*/ 	.short	(.L_68 - .L_67)


	//   ....[0]....
.L_67:
        /*d6d8*/ 	.word	0x000744c0


	//   ....[1]....
        /*d6dc*/ 	.word	0x00074500


	//----- nvinfo : EIATTR_REQNTID
	.align		4
.L_68:
        /*d6e0*/ 	.byte	0x04, 0x10
        /*d6e2*/ 	.short	(.L_70 - .L_69)
.L_69:
        /*d6e4*/ 	.word	0x00000080
        /*d6e8*/ 	.word	0x00000001
        /*d6ec*/ 	.word	0x00000001


	//----- nvinfo : EIATTR_CBANK_PARAM_SIZE
	.align		4
.L_70:
        /*d6f0*/ 	.byte	0x03, 0x19
        /*d6f2*/ 	.short	0x0088


	//----- nvinfo : EIATTR_PARAM_CBANK
	.align		4
        /*d6f4*/ 	.byte	0x04, 0x0a
        /*d6f6*/ 	.short	(.L_72 - .L_71)
	.align		4
.L_71:
        /*d6f8*/ 	.word	index@(.nv.constant0.attn_fwd)
        /*d6fc*/ 	.short	0x0380
        /*d6fe*/ 	.short	0x0088


	//----- nvinfo : EIATTR_SW_WAR
	.align		4
.L_72:
        /*d700*/ 	.byte	0x04, 0x36
        /*d702*/ 	.short	(.L_74 - .L_73)
.L_73:
        /*d704*/ 	.word	0x00000008
.L_74:


//--------------------- .nv.compat                --------------------------
	.section	.nv.compat,"",@"SHT_CUDA_COMPAT_INFO"
	.align	4
        /*0000*/ 	.byte	0x02, 0x02, 0x02, 0x00, 0x02, 0x05, 0x05, 0x00, 0x02, 0x03, 0x00, 0x00, 0x02, 0x06, 0x01, 0x00


//--------------------- .nv.callgraph             --------------------------
	.section	.nv.callgraph,"",@"SHT_CUDA_CALLGRAPH"
	.align	4
	.sectionentsize	8
	.align		4
        /*0000*/ 	.word	0x00000000
	.align		4
        /*0004*/ 	.word	0xffffffff
	.align		4
        /*0008*/ 	.word	0x00000000
	.align		4
        /*000c*/ 	.word	0xfffffffe
	.align		4
        /*0010*/ 	.word	0x00000000
	.align		4
        /*0014*/ 	.word	0xfffffffd
	.align		4
        /*0018*/ 	.word	0x00000000
	.align		4
        /*001c*/ 	.word	0xfffffffc


//--------------------- .nv.constant4             --------------------------
	.section	.nv.constant4,"a",@progbits
	.align	8
	.align		8
.nv.constant4:
        /*0000*/ 	.dword	_$_str


//--------------------- .text.attn_fwd            --------------------------
	.section	.text.attn_fwd,"ax",@progbits
	.align	128
        .global         attn_fwd
        .type           attn_fwd,@function
        .size           attn_fwd,(.L_x_3 - attn_fwd)
        .other          attn_fwd,@"STO_CUDA_ENTRY STV_DEFAULT"
attn_fwd:
.text.attn_fwd:
[----:B------:R-:W0:Y:S01]  /*0000*/  LDC R1, c[0x0][0x37c] ;  /* 0x0000df00ff017b82 */ /* 0x000e220000000800 */
[----:B------:R-:W1:Y:S07]  /*0010*/  S2R R0, SR_CTAID.X ;  /* 0x0000000000007919 */ /* 0x000e6e0000002500 */
[----:B------:R-:W2:Y:S01]  /*0020*/  S2UR UR9, SR_CTAID.Y ;  /* 0x00000000000979c3 */ /* 0x000ea20000002600 */
[----:B------:R-:W2:Y:S01]  /*0030*/  LDCU.64 UR4, c[0x0][0x3b0] ;  /* 0x00007600ff0477ac */ /* 0x000ea20008000a00 */
[----:B0-----:R-:W-:Y:S01]  /*0040*/  VIADD R1, R1, 0xffffcbd0 ;  /* 0xffffcbd001017836 */ /* 0x001fe20000000000 */
[----:B------:R-:W0:Y:S01]  /*0050*/  S2R R3, SR_TID.X ;  /* 0x0000000000037919 */ /* 0x000e220000002100 */
[----:B------:R-:W3:Y:S04]  /*0060*/  LDCU.64 UR12, c[0x0][0x358] ;  /* 0x00006b00ff0c77ac */ /* 0x000ee80008000a00 */
[----:B------:R-:W4:Y:S08]  /*0070*/  LDC R12, c[0x0][0x3b8] ;  /* 0x0000ee00ff0c7b82 */ /* 0x000f300000000800 */
[----:B------:R-:W5:Y:S01]  /*0080*/  LDC.64 R14, c[0x0][0x380] ;  /* 0x0000e000ff0e7b82 */ /* 0x000f620000000a00 */
[----:B--2---:R-:W-:Y:S01]  /*0090*/  UIMAD UR4, UR9, UR4, URZ ;  /* 0x00000004090472a4 */ /* 0x004fe2000f8e02ff */
[----:B-1----:R-:W-:Y:S01]  /*00a0*/  IMAD.SHL.U32 R2, R0, 0x20, RZ ;  /* 0x0000002000027824 */ /* 0x002fe200078e00ff */
[----:B0-----:R-:W-:-:S04]  /*00b0*/  SHF.R.U32.HI R5, RZ, 0x5, R3 ;  /* 0x00000005ff057819 */ /* 0x001fc80000011603 */
[----:B------:R-:W-:Y:S02]  /*00c0*/  LOP3.LUT R0, R2, 0x1f, R3, 0xf8, !PT ;  /* 0x0000001f02007812 */ /* 0x000fe400078ef803 */
[----:B------:R-:W-:-:S03]  /*00d0*/  SGXT.U32 R5, R5, 0x2 ;  /* 0x000000020505781a */ /* 0x000fc60000000000 */
[----:B------:R-:W-:Y:S01]  /*00e0*/  IMAD R3, R0, UR5, RZ ;  /* 0x0000000500037c24 */ /* 0x000fe2000f8e02ff */
[----:B------:R-:W-:Y:S01]  /*00f0*/  USHF.R.S32.HI UR5, URZ, 0x1f, UR4 ;  /* 0x0000001fff057899 */ /* 0x000fe20008011404 */
[----:B----4-:R-:W-:-:S03]  /*0100*/  IMAD R5, R5, R12, RZ ;  /* 0x0000000c05057224 */ /* 0x010fc600078e02ff */
[----:B-----5:R-:W-:Y:S02]  /*0110*/  IADD3 R18, P0, P1, R3, UR4, R14 ;  /* 0x0000000403127c10 */ /* 0x020fe4000f91e00e */
[----:B------:R-:W-:Y:S01]  /*0120*/  SHF.R.S32.HI R0, RZ, 0x1f, R3 ;  /* 0x0000001fff007819 */ /* 0x000fe20000011403 */
[----:B------:R-:W-:-:S03]  /*0130*/  IMAD R3, R12, 0x4, R5 ;  /* 0x000000040c037824 */ /* 0x000fc600078e0205 */
[----:B------:R-:W-:Y:S01]  /*0140*/  IADD3.X R15, PT, PT, R0, UR5, R15, P0, P1 ;  /* 0x00000005000f7c10 */ /* 0x000fe200087e240f */
[C---:B------:R-:W-:Y:S01]  /*0150*/  IMAD R7, R12.reuse, 0x4, R3 ;  /* 0x000000040c077824 */ /* 0x040fe200078e0203 */
[-C--:B------:R-:W-:Y:S02]  /*0160*/  IADD3 R8, P0, PT, R5, R18.reuse, RZ ;  /* 0x0000001205087210 */ /* 0x080fe40007f1e0ff */
[-C--:B------:R-:W-:Y:S01]  /*0170*/  IADD3 R4, P1, PT, R3, R18.reuse, RZ ;  /* 0x0000001203047210 */ /* 0x080fe20007f3e0ff */
[C---:B------:R-:W-:Y:S01]  /*0180*/  IMAD R11, R12.reuse, 0x4, R7 ;  /* 0x000000040c0b7824 */ /* 0x040fe200078e0207 */
[-C--:B------:R-:W-:Y:S02]  /*0190*/  LEA.HI.X.SX32 R9, R5, R15.reuse, 0x1, P0 ;  /* 0x0000000f05097211 */ /* 0x080fe400000f0eff */
[----:B------:R-:W-:Y:S01]  /*01a0*/  IADD3 R6, P0, PT, R7, R18, RZ ;  /* 0x0000001207067210 */ /* 0x000fe20007f1e0ff */
[----:B------:R-:W-:Y:S01]  /*01b0*/  IMAD R13, R12, 0x4, R11 ;  /* 0x000000040c0d7824 */ /* 0x000fe200078e020b */
[----:B------:R-:W-:-:S02]  /*01c0*/  LEA.HI.X.SX32 R5, R3, R15, 0x1, P1 ;  /* 0x0000000f03057211 */ /* 0x000fc400008f0eff */
[-C--:B------:R-:W-:Y:S01]  /*01d0*/  LEA.HI.X.SX32 R7, R7, R15.reuse, 0x1, P0 ;  /* 0x0000000f07077211 */ /* 0x080fe200000f0eff */
[C---:B------:R-:W-:Y:S01]  /*01e0*/  IMAD R17, R12.reuse, 0x4, R13 ;  /* 0x000000040c117824 */ /* 0x040fe200078e020d */
[CC--:B------:R-:W-:Y:S01]  /*01f0*/  IADD3 R10, P0, PT, R11.reuse, R18.reuse, RZ ;  /* 0x000000120b0a7210 */ /* 0x0c0fe20007f1e0ff */
[----:B---3--:R0:W2:Y:S02]  /*0200*/  LDG.E.U8 R0, desc[UR12][R4.64] ;  /* 0x0000000c04007981 */ /* 0x0080a4000c1e1100 */
[----:B------:R-:W-:Y:S01]  /*0210*/  IMAD R19, R12, 0x4, R17 ;  /* 0x000000040c137824 */ /* 0x000fe200078e0211 */
[----:B------:R-:W-:Y:S01]  /*0220*/  LEA.HI.X.SX32 R11, R11, R15, 0x1, P0 ;  /* 0x0000000f0b0b7211 */ /* 0x000fe200000f0eff */
[----:B------:R1:W2:Y:S01]  /*0230*/  LDG.E.U8 R3, desc[UR12][R8.64] ;  /* 0x0000000c08037981 */ /* 0x0002a2000c1e1100 */
[----:B------:R-:W-:-:S03]  /*0240*/  IADD3 R24, P0, PT, R13, R18, RZ ;  /* 0x000000120d187210 */ /* 0x000fc60007f1e0ff */
[----:B------:R3:W4:Y:S01]  /*0250*/  LDG.E.U8 R14, desc[UR12][R10.64] ;  /* 0x0000000c0a0e7981 */ /* 0x000722000c1e1100 */
[-C--:B------:R-:W-:Y:S01]  /*0260*/  LEA.HI.X.SX32 R25, R13, R15.reuse, 0x1, P0 ;  /* 0x0000000f0d197211 */ /* 0x080fe200000f0eff */
[C---:B0-----:R-:W-:Y:S01]  /*0270*/  IMAD R5, R12.reuse, 0x4, R19 ;  /* 0x000000040c057824 */ /* 0x041fe200078e0213 */
[CC--:B------:R-:W-:Y:S01]  /*0280*/  IADD3 R20, P0, PT, R19.reuse, R18.reuse, RZ ;  /* 0x0000001213147210 */ /* 0x0c0fe20007f1e0ff */
[----:B------:R-:W4:Y:S02]  /*0290*/  LDG.E.U8 R2, desc[UR12][R6.64] ;  /* 0x0000000c06027981 */ /* 0x000f24000c1e1100 */
[----:B------:R-:W-:Y:S01]  /*02a0*/  IMAD R13, R12, 0x4, R5 ;  /* 0x000000040c0d7824 */ /* 0x000fe200078e0205 */
[----:B------:R-:W-:Y:S01]  /*02b0*/  LEA.HI.X.SX32 R21, R19, R15, 0x1, P0 ;  /* 0x0000000f13157211 */ /* 0x000fe200000f0eff */
[----:B------:R-:W5:Y:S01]  /*02c0*/  LDG.E.U8 R4, desc[UR12][R24.64] ;  /* 0x0000000c18047981 */ /* 0x000f62000c1e1100 */
[----:B-1----:R-:W-:-:S04]  /*02d0*/  IADD3 R8, P0, PT, R5, R18, RZ ;  /* 0x0000001205087210 */ /* 0x002fc80007f1e0ff */
[-C--:B------:R-:W-:Y:S02]  /*02e0*/  LEA.HI.X.SX32 R9, R5, R15.reuse, 0x1, P0 ;  /* 0x0000000f05097211 */ /* 0x080fe400000f0eff */
[CC--:B---3--:R-:W-:Y:S01]  /*02f0*/  IADD3 R10, P0, PT, R13.reuse, R18.reuse, RZ ;  /* 0x000000120d0a7210 */ /* 0x0c8fe20007f1e0ff */
[----:B------:R-:W3:Y:S03]  /*0300*/  LDG.E.U8 R5, desc[UR12][R20.64] ;  /* 0x0000000c14057981 */ /* 0x000ee6000c1e1100 */
[----:B------:R-:W-:Y:S01]  /*0310*/  LEA.HI.X.SX32 R11, R13, R15, 0x1, P0 ;  /* 0x0000000f0d0b7211 */ /* 0x000fe200000f0eff */
[----:B------:R0:W3:Y:S04]  /*0320*/  LDG.E.U8 R6, desc[UR12][R8.64] ;  /* 0x0000000c08067981 */ /* 0x0000e8000c1e1100 */
[----:B------:R-:W2:Y:S01]  /*0330*/  LDG.E.U8 R24, desc[UR12][R10.64] ;  /* 0x0000000c0a187981 */ /* 0x000ea2000c1e1100 */
[----:B------:R-:W-:-:S04]  /*0340*/  IADD3 R22, P1, PT, R17, R18, RZ ;  /* 0x0000001211167210 */ /* 0x000fc80007f3e0ff */
[----:B------:R-:W-:Y:S01]  /*0350*/  LEA.HI.X.SX32 R23, R17, R15, 0x1, P1 ;  /* 0x0000000f11177211 */ /* 0x000fe200008f0eff */
[----:B------:R-:W-:-:S04]  /*0360*/  IMAD R17, R12, 0x4, R13 ;  /* 0x000000040c117824 */ /* 0x000fc800078e020d */
[----:B------:R-:W-:Y:S01]  /*0370*/  IMAD R19, R12, 0x4, R17 ;  /* 0x000000040c137824 */ /* 0x000fe200078e0211 */
[----:B------:R1:W5:Y:S01]  /*0380*/  LDG.E.U8 R7, desc[UR12][R22.64] ;  /* 0x0000000c16077981 */ /* 0x000362000c1e1100 */
[----:B------:R-:W-:-:S03]  /*0390*/  IADD3 R16, P1, PT, R17, R18, RZ ;  /* 0x0000001211107210 */ /* 0x000fc60007f3e0ff */
[----:B0-----:R-:W-:Y:S01]  /*03a0*/  IADD3 R8, P0, PT, R19, R18, RZ ;  /* 0x0000001213087210 */ /* 0x001fe20007f1e0ff */
[----:B-1----:R-:W-:-:S03]  /*03b0*/  IMAD R23, R12, 0x4, R19 ;  /* 0x000000040c177824 */ /* 0x002fc600078e0213 */
[----:B------:R-:W-:Y:S01]  /*03c0*/  LEA.HI.X.SX32 R9, R19, R15, 0x1, P0 ;  /* 0x0000000f13097211 */ /* 0x000fe200000f0eff */
[----:B------:R-:W-:Y:S01]  /*03d0*/  IMAD R13, R12, 0x4, R23 ;  /* 0x000000040c0d7824 */ /* 0x000fe200078e0217 */
[----:B------:R-:W-:-:S03]  /*03e0*/  IADD3 R10, P0, PT, R23, R18, RZ ;  /* 0x00000012170a7210 */ /* 0x000fc60007f1e0ff */
[----:B------:R0:W3:Y:S01]  /*03f0*/  LDG.E.U8 R28, desc[UR12][R8.64] ;  /* 0x0000000c081c7981 */ /* 0x0000e2000c1e1100 */
[-C--:B------:R-:W-:Y:S01]  /*0400*/  LEA.HI.X.SX32 R17, R17, R15.reuse, 0x1, P1 ;  /* 0x0000000f11117211 */ /* 0x080fe200008f0eff */
[----:B------:R-:W-:Y:S01]  /*0410*/  IMAD R21, R12, 0x4, R13 ;  /* 0x000000040c157824 */ /* 0x000fe200078e020d */
[----:B------:R-:W-:-:S03]  /*0420*/  LEA.HI.X.SX32 R11, R23, R15, 0x1, P0 ;  /* 0x0000000f170b7211 */ /* 0x000fc600000f0eff */
[----:B------:R-:W-:Y:S01]  /*0430*/  IMAD R19, R12, 0x4, R21 ;  /* 0x000000040c137824 */ /* 0x000fe200078e0215 */
[----:B------:R1:W3:Y:S01]  /*0440*/  LDG.E.U8 R29, desc[UR12][R16.64] ;  /* 0x0000000c101d7981 */ /* 0x0002e2000c1e1100 */
[----:B0-----:R-:W-:-:S03]  /*0450*/  IADD3 R8, P0, PT, R13, R18, RZ ;  /* 0x000000120d087210 */ /* 0x001fc60007f1e0ff */
[----:B------:R0:W4:Y:S01]  /*0460*/  LDG.E.U8 R26, desc[UR12][R10.64] ;  /* 0x0000000c0a1a7981 */ /* 0x000122000c1e1100 */
[----:B------:R-:W-:Y:S01]  /*0470*/  LEA.HI.X.SX32 R9, R13, R15, 0x1, P0 ;  /* 0x0000000f0d097211 */ /* 0x000fe200000f0eff */
[----:B------:R-:W-:Y:S01]  /*0480*/  IMAD R13, R12, 0x4, R19 ;  /* 0x000000040c0d7824 */ /* 0x000fe200078e0213 */
[----:B-1----:R-:W-:-:S03]  /*0490*/  IADD3 R16, P1, PT, R21, R18, RZ ;  /* 0x0000001215107210 */ /* 0x002fc60007f3e0ff */
[----:B------:R1:W5:Y:S01]  /*04a0*/  LDG.E.U8 R25, desc[UR12][R8.64] ;  /* 0x0000000c08197981 */ /* 0x000362000c1e1100 */
[----:B0-----:R-:W-:Y:S02]  /*04b0*/  IADD3 R10, P0, PT, R19, R18, RZ ;  /* 0x00000012130a7210 */ /* 0x001fe40007f1e0ff */
[-C--:B------:R-:W-:Y:S02]  /*04c0*/  LEA.HI.X.SX32 R17, R21, R15.reuse, 0x1, P1 ;  /* 0x0000000f15117211 */ /* 0x080fe400008f0eff */
[----:B------:R-:W-:-:S03]  /*04d0*/  LEA.HI.X.SX32 R11, R19, R15, 0x1, P0 ;  /* 0x0000000f130b7211 */ /* 0x000fc600000f0eff */
[----:B------:R0:W5:Y:S01]  /*04e0*/  LDG.E.U8 R22, desc[UR12][R16.64] ;  /* 0x0000000c10167981 */ /* 0x000162000c1e1100 */
[CC--:B-1----:R-:W-:Y:S01]  /*04f0*/  IADD3 R8, P0, PT, R13.reuse, R18.reuse, RZ ;  /* 0x000000120d087210 */ /* 0x0c2fe20007f1e0ff */
[C---:B------:R-:W-:Y:S02]  /*0500*/  IMAD R19, R12.reuse, 0x4, R13 ;  /* 0x000000040c137824 */ /* 0x040fe400078e020d */
[----:B------:R1:W5:Y:S01]  /*0510*/  LDG.E.U8 R27, desc[UR12][R10.64] ;  /* 0x0000000c0a1b7981 */ /* 0x000362000c1e1100 */
[----:B------:R-:W-:Y:S01]  /*0520*/  LEA.HI.X.SX32 R9, R13, R15, 0x1, P0 ;  /* 0x0000000f0d097211 */ /* 0x000fe200000f0eff */
[----:B------:R-:W-:Y:S01]  /*0530*/  IMAD R20, R12, 0x4, R19 ;  /* 0x000000040c147824 */ /* 0x000fe200078e0213 */
[----:B0-----:R-:W-:-:S04]  /*0540*/  IADD3 R16, P0, PT, R19, R18, RZ ;  /* 0x0000001213107210 */ /* 0x001fc80007f1e0ff */
[----:B------:R-:W-:Y:S02]  /*0550*/  LEA.HI.X.SX32 R17, R19, R15, 0x1, P0 ;  /* 0x0000000f13117211 */ /* 0x000fe400000f0eff */
[----:B-1----:R-:W-:-:S03]  /*0560*/  IADD3 R10, P1, PT, R20, R18, RZ ;  /* 0x00000012140a7210 */ /* 0x002fc60007f3e0ff */
[----:B------:R-:W5:Y:S01]  /*0570*/  LDG.E.U8 R23, desc[UR12][R16.64] ;  /* 0x0000000c10177981 */ /* 0x000f62000c1e1100 */
[----:B------:R-:W-:-:S05]  /*0580*/  LEA.HI.X.SX32 R11, R20, R15, 0x1, P1 ;  /* 0x0000000f140b7211 */ /* 0x000fca00008f0eff */
[----:B------:R-:W5:Y:S04]  /*0590*/  LDG.E.U8 R21, desc[UR12][R10.64] ;  /* 0x0000000c0a157981 */ /* 0x000f68000c1e1100 */
[----:B--2---:R0:W-:Y:S04]  /*05a0*/  STL [R1+0x1c8], R24 ;  /* 0x0001c81801007387 */ /* 0x0041e80000100800 */
[----:B0-----:R0:W2:Y:S01]  /*05b0*/  LDG.E.U8 R24, desc[UR12][R8.64] ;  /* 0x0000000c08187981 */ /* 0x0010a2000c1e1100 */
[----:B------:R-:W-:-:S04]  /*05c0*/  IMAD R13, R12, 0x4, R20 ;  /* 0x000000040c0d7824 */ /* 0x000fc800078e0214 */
[----:B------:R-:W-:Y:S01]  /*05d0*/  IMAD R19, R12, 0x4, R13 ;  /* 0x000000040c137824 */ /* 0x000fe200078e020d */
[----:B0-----:R-:W-:-:S04]  /*05e0*/  IADD3 R8, P0, PT, R13, R18, RZ ;  /* 0x000000120d087210 */ /* 0x001fc80007f1e0ff */
[----:B------:R-:W-:Y:S01]  /*05f0*/  LEA.HI.X.SX32 R9, R13, R15, 0x1, P0 ;  /* 0x0000000f0d097211 */ /* 0x000fe200000f0eff */
[----:B------:R-:W-:Y:S01]  /*0600*/  IMAD R13, R12, 0x4, R19 ;  /* 0x000000040c0d7824 */ /* 0x000fe200078e0213 */
[----:B------:R-:W-:-:S03]  /*0610*/  IADD3 R16, P0, PT, R19, R18, RZ ;  /* 0x0000001213107210 */ /* 0x000fc60007f1e0ff */
[C---:B------:R-:W-:Y:S01]  /*0620*/  IMAD R11, R12.reuse, 0x4, R13 ;  /* 0x000000040c0b7824 */ /* 0x040fe200078e020d */
[----:B------:R0:W2:Y:S01]  /*0630*/  LDG.E.U8 R20, desc[UR12][R8.64] ;  /* 0x0000000c08147981 */ /* 0x0000a2000c1e1100 */
[----:B------:R-:W-:Y:S02]  /*0640*/  LEA.HI.X.SX32 R17, R19, R15, 0x1, P0 ;  /* 0x0000000f13117211 */ /* 0x000fe400000f0eff */
[----:B------:R-:W-:Y:S01]  /*0650*/  IMAD R19, R12, 0x4, R11 ;  /* 0x000000040c137824 */ /* 0x000fe200078e020b */
[----:B---3--:R-:W-:Y:S01]  /*0660*/  STL [R1+0x1c0], R29 ;  /* 0x0001c01d01007387 */ /* 0x008fe20000100800 */
[----:B------:R-:W-:-:S03]  /*0670*/  IADD3 R10, P1, PT, R11, R18, RZ ;  /* 0x000000120b0a7210 */ /* 0x000fc60007f3e0ff */
[----:B------:R-:W-:Y:S01]  /*0680*/  STL [R1+0x1c4], R28 ;  /* 0x0001c41c01007387 */ /* 0x000fe20000100800 */
[----:B0-----:R-:W-:-:S03]  /*0690*/  IADD3 R8, P0, PT, R13, R18, RZ ;  /* 0x000000120d087210 */ /* 0x001fc60007f1e0ff */
[----:B----4-:R0:W-:Y:S01]  /*06a0*/  STL [R1+0x1bc], R26 ;  /* 0x0001bc1a01007387 */ /* 0x0101e20000100800 */
[-C--:B------:R-:W-:Y:S01]  /*06b0*/  LEA.HI.X.SX32 R9, R13, R15.reuse, 0x1, P0 ;  /* 0x0000000f0d097211 */ /* 0x080fe200000f0eff */
[----:B------:R-:W-:Y:S02]  /*06c0*/  IMAD R13, R12, 0x4, R19 ;  /* 0x000000040c0d7824 */ /* 0x000fe400078e0213 */
[----:B-----5:R1:W-:Y:S01]  /*06d0*/  STL [R1+0x80], R25 ;  /* 0x0000801901007387 */ /* 0x0203e20000100800 */
[----:B------:R-:W-:-:S03]  /*06e0*/  LEA.HI.X.SX32 R11, R11, R15, 0x1, P1 ;  /* 0x0000000f0b0b7211 */ /* 0x000fc600008f0eff */
[----:B0-----:R0:W3:Y:S04]  /*06f0*/  LDG.E.U8 R26, desc[UR12][R16.64] ;  /* 0x0000000c101a7981 */ /* 0x0010e8000c1e1100 */
[----:B-1----:R1:W4:Y:S01]  /*0700*/  LDG.E.U8 R25, desc[UR12][R8.64] ;  /* 0x0000000c08197981 */ /* 0x002322000c1e1100 */
[----:B0-----:R-:W-:-:S04]  /*0710*/  IADD3 R16, P0, PT, R19, R18, RZ ;  /* 0x0000001213107210 */ /* 0x001fc80007f1e0ff */
[-C--:B------:R-:W-:Y:S02]  /*0720*/  LEA.HI.X.SX32 R17, R19, R15.reuse, 0x1, P0 ;  /* 0x0000000f13117211 */ /* 0x080fe400000f0eff */
[CC--:B-1----:R-:W-:Y:S01]  /*0730*/  IADD3 R8, P0, PT, R13.reuse, R18.reuse, RZ ;  /* 0x000000120d087210 */ /* 0x0c2fe20007f1e0ff */
[----:B------:R0:W-:Y:S03]  /*0740*/  STL [R1+0x78], R22 ;  /* 0x0000781601007387 */ /* 0x0001e60000100800 */
[----:B------:R-:W-:Y:S01]  /*0750*/  LEA.HI.X.SX32 R9, R13, R15, 0x1, P0 ;  /* 0x0000000f0d097211 */ /* 0x000fe200000f0eff */
[C---:B------:R-:W-:Y:S01]  /*0760*/  IMAD R19, R12.reuse, 0x4, R13 ;  /* 0x000000040c137824 */ /* 0x040fe200078e020d */
[----:B------:R1:W-:Y:S04]  /*0770*/  STL [R1+0x7c], R27 ;  /* 0x00007c1b01007387 */ /* 0x0003e80000100800 */
[----:B------:R5:W4:Y:S04]  /*0780*/  LDG.E.U8 R28, desc[UR12][R16.64] ;  /* 0x0000000c101c7981 */ /* 0x000b28000c1e1100 */
[----:B0-----:R0:W4:Y:S01]  /*0790*/  LDG.E.U8 R22, desc[UR12][R10.64] ;  /* 0x0000000c0a167981 */ /* 0x001122000c1e1100 */
[----:B-----5:R-:W-:Y:S01]  /*07a0*/  IADD3 R16, P0, PT, R19, R18, RZ ;  /* 0x0000001213107210 */ /* 0x020fe20007f1e0ff */
[----:B0-----:R-:W-:-:S03]  /*07b0*/  IMAD R11, R12, 0x4, R19 ;  /* 0x000000040c0b7824 */ /* 0x001fc600078e0213 */
[----:B------:R-:W-:Y:S01]  /*07c0*/  LEA.HI.X.SX32 R17, R19, R15, 0x1, P0 ;  /* 0x0000000f13117211 */ /* 0x000fe200000f0eff */
[----:B------:R-:W-:Y:S01]  /*07d0*/  IMAD R13, R12, 0x4, R11 ;  /* 0x000000040c0d7824 */ /* 0x000fe200078e020b */
[----:B------:R-:W-:-:S04]  /*07e0*/  IADD3 R10, P1, PT, R11, R18, RZ ;  /* 0x000000120b0a7210 */ /* 0x000fc80007f3e0ff */
[----:B------:R-:W-:-:S05]  /*07f0*/  LEA.HI.X.SX32 R11, R11, R15, 0x1, P1 ;  /* 0x0000000f0b0b7211 */ /* 0x000fca00008f0eff */
[----:B-1----:R-:W5:Y:S04]  /*0800*/  LDG.E.U8 R27, desc[UR12][R10.64] ;  /* 0x0000000c0a1b7981 */ /* 0x002f68000c1e1100 */
[----:B--2---:R0:W-:Y:S04]  /*0810*/  STL [R1+0x74], R24 ;  /* 0x0000741801007387 */ /* 0x0041e80000100800 */
[----:B0-----:R0:W2:Y:S04]  /*0820*/  LDG.E.U8 R24, desc[UR12][R8.64] ;  /* 0x0000000c08187981 */ /* 0x0010a8000c1e1100 */
[----:B------:R1:W-:Y:S01]  /*0830*/  STL [R1+0x70], R23 ;  /* 0x0000701701007387 */ /* 0x0003e20000100800 */
[----:B0-----:R-:W-:-:S03]  /*0840*/  IADD3 R8, P0, PT, R13, R18, RZ ;  /* 0x000000120d087210 */ /* 0x001fc60007f1e0ff */
[----:B-1----:R0:W5:Y:S01]  /*0850*/  LDG.E.U8 R23, desc[UR12][R16.64] ;  /* 0x0000000c10177981 */ /* 0x002162000c1e1100 */
[----:B------:R-:W-:-:S03]  /*0860*/  LEA.HI.X.SX32 R9, R13, R15, 0x1, P0 ;  /* 0x0000000f0d097211 */ /* 0x000fc600000f0eff */
[----:B------:R1:W-:Y:S04]  /*0870*/  STL [R1+0x64], R21 ;  /* 0x0000641501007387 */ /* 0x0003e80000100800 */
[----:B-1----:R1:W5:Y:S01]  /*0880*/  LDG.E.U8 R21, desc[UR12][R8.64] ;  /* 0x0000000c08157981 */ /* 0x002362000c1e1100 */
[----:B------:R-:W-:-:S04]  /*0890*/  IMAD R19, R12, 0x4, R13 ;  /* 0x000000040c137824 */ /* 0x000fc800078e020d */
[C---:B------:R-:W-:Y:S01]  /*08a0*/  IMAD R13, R12.reuse, 0x4, R19 ;  /* 0x000000040c0d7824 */ /* 0x040fe200078e0213 */
[CC--:B0-----:R-:W-:Y:S01]  /*08b0*/  IADD3 R16, P0, PT, R19.reuse, R18.reuse, RZ ;  /* 0x0000001213107210 */ /* 0x0c1fe20007f1e0ff */
[----:B------:R0:W-:Y:S03]  /*08c0*/  STL [R1+0x1b8], R20 ;  /* 0x0001b81401007387 */ /* 0x0001e60000100800 */
[-C--:B------:R-:W-:Y:S02]  /*08d0*/  LEA.HI.X.SX32 R17, R19, R15.reuse, 0x1, P0 ;  /* 0x0000000f13117211 */ /* 0x080fe400000f0eff */
[C---:B------:R-:W-:Y:S01]  /*08e0*/  IADD3 R10, P0, PT, R13.reuse, R18, RZ ;  /* 0x000000120d0a7210 */ /* 0x040fe20007f1e0ff */
[C---:B0-----:R-:W-:Y:S01]  /*08f0*/  IMAD R20, R12.reuse, 0x4, R13 ;  /* 0x000000040c147824 */ /* 0x041fe200078e020d */
[----:B---3--:R0:W-:Y:S03]  /*0900*/  STL [R1+0x1b4], R26 ;  /* 0x0001b41a01007387 */ /* 0x0081e60000100800 */
[----:B------:R-:W-:Y:S01]  /*0910*/  IMAD R19, R12, 0x4, R20 ;  /* 0x000000040c137824 */ /* 0x000fe200078e0214 */
[----:B------:R-:W-:-:S02]  /*0920*/  LEA.HI.X.SX32 R11, R13, R15, 0x1, P0 ;  /* 0x0000000f0d0b7211 */ /* 0x000fc400000f0eff */
[-C--:B-1----:R-:W-:Y:S01]  /*0930*/  IADD3 R8, P1, PT, R20, R18.reuse, RZ ;  /* 0x0000001214087210 */ /* 0x082fe20007f3e0ff */
[----:B------:R-:W-:Y:S01]  /*0940*/  IMAD R13, R12, 0x4, R19 ;  /* 0x000000040c0d7824 */ /* 0x000fe200078e0213 */
[----:B0-----:R0:W3:Y:S02]  /*0950*/  LDG.E.U8 R26, desc[UR12][R16.64] ;  /* 0x0000000c101a7981 */ /* 0x0010e4000c1e1100 */
[----:B------:R-:W-:Y:S02]  /*0960*/  LEA.HI.X.SX32 R9, R20, R15, 0x1, P1 ;  /* 0x0000000f14097211 */ /* 0x000fe400008f0eff */
[----:B----4-:R1:W-:Y:S01]  /*0970*/  STL [R1+0x1b0], R25 ;  /* 0x0001b01901007387 */ /* 0x0103e20000100800 */
[----:B0-----:R-:W-:-:S03]  /*0980*/  IADD3 R16, P0, PT, R19, R18, RZ ;  /* 0x0000001213107210 */ /* 0x001fc60007f1e0ff */
[----:B-1----:R0:W4:Y:S01]  /*0990*/  LDG.E.U8 R25, desc[UR12][R10.64] ;  /* 0x0000000c0a197981 */ /* 0x002122000c1e1100 */
[----:B------:R-:W-:-:S03]  /*09a0*/  LEA.HI.X.SX32 R17, R19, R15, 0x1, P0 ;  /* 0x0000000f13117211 */ /* 0x000fc600000f0eff */
[----:B------:R1:W-:Y:S01]  /*09b0*/  STL [R1+0x1ac], R22 ;  /* 0x0001ac1601007387 */ /* 0x0003e20000100800 */
[C---:B0-----:R-:W-:Y:S01]  /*09c0*/  IADD3 R10, P0, PT, R13.reuse, R18, RZ ;  /* 0x000000120d0a7210 */ /* 0x041fe20007f1e0ff */
[----:B------:R-:W-:Y:S02]  /*09d0*/  IMAD R19, R12, 0x4, R13 ;  /* 0x000000040c137824 */ /* 0x000fe400078e020d */
[----:B-1----:R0:W4:Y:S01]  /*09e0*/  LDG.E.U8 R22, desc[UR12][R8.64] ;  /* 0x0000000c08167981 */ /* 0x002122000c1e1100 */
[----:B------:R-:W-:-:S03]  /*09f0*/  LEA.HI.X.SX32 R11, R13, R15, 0x1, P0 ;  /* 0x0000000f0d0b7211 */ /* 0x000fc600000f0eff */
[----:B------:R1:W-:Y:S01]  /*0a00*/  STL [R1+0x1a4], R28 ;  /* 0x0001a41c01007387 */ /* 0x0003e20000100800 */
[C---:B------:R-:W-:Y:S01]  /*0a10*/  IMAD R20, R12.reuse, 0x4, R19 ;  /* 0x000000040c147824 */ /* 0x040fe200078e0213 */
[CC--:B0-----:R-:W-:Y:S02]  /*0a20*/  IADD3 R8, P0, PT, R19.reuse, R18.reuse, RZ ;  /* 0x0000001213087210 */ /* 0x0c1fe40007f1e0ff */
[----:B-1----:R0:W4:Y:S01]  /*0a30*/  LDG.E.U8 R28, desc[UR12][R16.64] ;  /* 0x0000000c101c7981 */ /* 0x002122000c1e1100 */
[----:B------:R-:W-:Y:S01]  /*0a40*/  IMAD R13, R12, 0x4, R20 ;  /* 0x000000040c0d7824 */ /* 0x000fe200078e0214 */
[----:B------:R-:W-:Y:S02]  /*0a50*/  LEA.HI.X.SX32 R9, R19, R15, 0x1, P0 ;  /* 0x0000000f13097211 */ /* 0x000fe400000f0eff */
[----:B0-----:R-:W-:-:S04]  /*0a60*/  IADD3 R16, P1, PT, R20, R18, RZ ;  /* 0x0000001214107210 */ /* 0x001fc80007f3e0ff */
[----:B------:R-:W-:Y:S01]  /*0a70*/  LEA.HI.X.SX32 R17, R20, R15, 0x1, P1 ;  /* 0x0000000f14117211 */ /* 0x000fe200008f0eff */
[----:B--2---:R0:W-:Y:S04]  /*0a80*/  STL [R1+0x6c], R24 ;  /* 0x00006c1801007387 */ /* 0x0041e80000100800 */
[----:B0-----:R0:W2:Y:S04]  /*0a90*/  LDG.E.U8 R24, desc[UR12][R10.64] ;  /* 0x0000000c0a187981 */ /* 0x0010a8000c1e1100 */
[----:B-----5:R1:W-:Y:S01]  /*0aa0*/  STL [R1+0x68], R23 ;  /* 0x0000681701007387 */ /* 0x0203e20000100800 */
[----:B0-----:R-:W-:-:S03]  /*0ab0*/  IADD3 R10, P0, PT, R13, R18, RZ ;  /* 0x000000120d0a7210 */ /* 0x001fc60007f1e0ff */
[----:B-1----:R0:W5:Y:S01]  /*0ac0*/  LDG.E.U8 R23, desc[UR12][R8.64] ;  /* 0x0000000c08177981 */ /* 0x002162000c1e1100 */
[----:B------:R-:W-:-:S03]  /*0ad0*/  LEA.HI.X.SX32 R11, R13, R15, 0x1, P0 ;  /* 0x0000000f0d0b7211 */ /* 0x000fc600000f0eff */
[----:B------:R1:W-:Y:S04]  /*0ae0*/  STL [R1+0x5c], R27 ;  /* 0x00005c1b01007387 */ /* 0x0003e80000100800 */
[----:B------:R0:W-:Y:S04]  /*0af0*/  STL [R1+0x60], R21 ;  /* 0x0000601501007387 */ /* 0x0001e80000100800 */
[----:B-1----:R1:W5:Y:S04]  /*0b00*/  LDG.E.U8 R27, desc[UR12][R16.64] ;  /* 0x0000000c101b7981 */ /* 0x002368000c1e1100 */
[----:B0-----:R0:W5:Y:S01]  /*0b10*/  LDG.E.U8 R21, desc[UR12][R10.64] ;  /* 0x0000000c0a157981 */ /* 0x001162000c1e1100 */
[----:B------:R-:W-:-:S04]  /*0b20*/  IMAD R19, R12, 0x4, R13 ;  /* 0x000000040c137824 */ /* 0x000fc800078e020d */
[----:B------:R-:W-:Y:S01]  /*0b30*/  IMAD R13, R12, 0x4, R19 ;  /* 0x000000040c0d7824 */ /* 0x000fe200078e0213 */
[----:B------:R-:W-:-:S03]  /*0b40*/  IADD3 R8, P0, PT, R19, R18, RZ ;  /* 0x0000001213087210 */ /* 0x000fc60007f1e0ff */
[C---:B------:R-:W-:Y:S01]  /*0b50*/  IMAD R20, R12.reuse, 0x4, R13 ;  /* 0x000000040c147824 */ /* 0x040fe200078e020d */
[-C--:B------:R-:W-:Y:S02]  /*0b60*/  LEA.HI.X.SX32 R9, R19, R15.reuse, 0x1, P0 ;  /* 0x0000000f13097211 */ /* 0x080fe400000f0eff */
[CC--:B-1----:R-:W-:Y:S01]  /*0b70*/  IADD3 R16, P0, PT, R13.reuse, R18.reuse, RZ ;  /* 0x000000120d107210 */ /* 0x0c2fe20007f1e0ff */
[----:B------:R-:W-:Y:S01]  /*0b80*/  IMAD R19, R12, 0x4, R20 ;  /* 0x000000040c137824 */ /* 0x000fe200078e0214 */
[----:B---3--:R1:W-:Y:S01]  /*0b90*/  STL [R1+0x58], R26 ;  /* 0x0000581a01007387 */ /* 0x0083e20000100800 */
[-C--:B0-----:R-:W-:Y:S02]  /*0ba0*/  IADD3 R10, P1, PT, R20, R18.reuse, RZ ;  /* 0x00000012140a7210 */ /* 0x081fe40007f3e0ff */
[-C--:B------:R-:W-:Y:S01]  /*0bb0*/  LEA.HI.X.SX32 R17, R13, R15.reuse, 0x1, P0 ;  /* 0x0000000f0d117211 */ /* 0x080fe200000f0eff */
[----:B------:R-:W-:Y:S01]  /*0bc0*/  IMAD R13, R12, 0x4, R19 ;  /* 0x000000040c0d7824 */ /* 0x000fe200078e0213 */
[----:B------:R-:W-:Y:S01]  /*0bd0*/  LEA.HI.X.SX32 R11, R20, R15, 0x1, P1 ;  /* 0x0000000f140b7211 */ /* 0x000fe200008f0eff */
[----:B-1----:R0:W3:Y:S04]  /*0be0*/  LDG.E.U8 R26, desc[UR12][R8.64] ;  /* 0x0000000c081a7981 */ /* 0x0020e8000c1e1100 */
[----:B----4-:R1:W-:Y:S01]  /*0bf0*/  STL [R1+0x1a8], R25 ;  /* 0x0001a81901007387 */ /* 0x0103e20000100800 */
[----:B0-----:R-:W-:-:S03]  /*0c00*/  IADD3 R8, P0, PT, R19, R18, RZ ;  /* 0x0000001213087210 */ /* 0x001fc60007f1e0ff */
[----:B-1----:R0:W4:Y:S01]  /*0c10*/  LDG.E.U8 R25, desc[UR12][R16.64] ;  /* 0x0000000c10197981 */ /* 0x002122000c1e1100 */
[----:B------:R-:W-:-:S03]  /*0c20*/  LEA.HI.X.SX32 R9, R19, R15, 0x1, P0 ;  /* 0x0000000f13097211 */ /* 0x000fc600000f0eff */
[----:B------:R1:W-:Y:S01]  /*0c30*/  STL [R1+0x1a0], R22 ;  /* 0x0001a01601007387 */ /* 0x0003e20000100800 */
[----:B------:R-:W-:-:S03]  /*0c40*/  IMAD R19, R12, 0x4, R13 ;  /* 0x000000040c137824 */ /* 0x000fc600078e020d */
[----:B------:R1:W4:Y:S01]  /*0c50*/  LDG.E.U8 R20, desc[UR12][R8.64] ;  /* 0x0000000c08147981 */ /* 0x000322000c1e1100 */
[----:B0-----:R-:W-:-:S03]  /*0c60*/  IADD3 R16, P0, PT, R13, R18, RZ ;  /* 0x000000120d107210 */ /* 0x001fc60007f1e0ff */
[----:B-1----:R0:W4:Y:S01]  /*0c70*/  LDG.E.U8 R22, desc[UR12][R10.64] ;  /* 0x0000000c0a167981 */ /* 0x002122000c1e1100 */
[----:B------:R-:W-:-:S03]  /*0c80*/  LEA.HI.X.SX32 R17, R13, R15, 0x1, P0 ;  /* 0x0000000f0d117211 */ /* 0x000fc600000f0eff */
[----:B------:R1:W-:Y:S01]  /*0c90*/  STL [R1+0x19c], R28 ;  /* 0x00019c1c01007387 */ /* 0x0003e20000100800 */
[----:B------:R-:W-:Y:S01]  /*0ca0*/  IADD3 R8, P0, PT, R19, R18, RZ ;  /* 0x0000001213087210 */ /* 0x000fe20007f1e0ff */
[----:B0-----:R-:W-:-:S03]  /*0cb0*/  IMAD R11, R12, 0x4, R19 ;  /* 0x000000040c0b7824 */ /* 0x001fc600078e0213 */
[----:B------:R-:W-:Y:S01]  /*0cc0*/  LEA.HI.X.SX32 R9, R19, R15, 0x1, P0 ;  /* 0x0000000f13097211 */ /* 0x000fe200000f0eff */
[----:B------:R-:W-:Y:S01]  /*0cd0*/  IMAD R13, R12, 0x4, R11 ;  /* 0x000000040c0d7824 */ /* 0x000fe200078e020b */
[----:B------:R-:W-:-:S04]  /*0ce0*/  IADD3 R10, P1, PT, R11, R18, RZ ;  /* 0x000000120b0a7210 */ /* 0x000fc80007f3e0ff */
[----:B------:R-:W-:-:S05]  /*0cf0*/  LEA.HI.X.SX32 R11, R11, R15, 0x1, P1 ;  /* 0x0000000f0b0b7211 */ /* 0x000fca00008f0eff */
[----:B-1----:R-:W4:Y:S04]  /*0d00*/  LDG.E.U8 R28, desc[UR12][R10.64] ;  /* 0x0000000c0a1c7981 */ /* 0x002f28000c1e1100 */
[----:B--2---:R0:W-:Y:S04]  /*0d10*/  STL [R1+0x198], R24 ;  /* 0x0001981801007387 */ /* 0x0041e80000100800 */
[----:B0-----:R0:W2:Y:S04]  /*0d20*/  LDG.E.U8 R24, desc[UR12][R16.64] ;  /* 0x0000000c10187981 */ /* 0x0010a8000c1e1100 */
[----:B-----5:R1:W-:Y:S01]  /*0d30*/  STL [R1+0x190], R23 ;  /* 0x0001901701007387 */ /* 0x0203e20000100800 */
[----:B0-----:R-:W-:-:S03]  /*0d40*/  IADD3 R16, P0, PT, R13, R18, RZ ;  /* 0x000000120d107210 */ /* 0x001fc60007f1e0ff */
[----:B-1----:R0:W5:Y:S01]  /*0d50*/  LDG.E.U8 R23, desc[UR12][R8.64] ;  /* 0x0000000c08177981 */ /* 0x002162000c1e1100 */
[----:B------:R-:W-:-:S03]  /*0d60*/  LEA.HI.X.SX32 R17, R13, R15, 0x1, P0 ;  /* 0x0000000f0d117211 */ /* 0x000fc600000f0eff */
[----:B------:R-:W-:Y:S04]  /*0d70*/  STL [R1+0x50], R27 ;  /* 0x0000501b01007387 */ /* 0x000fe80000100800 */
[----:B------:R1:W-:Y:S04]  /*0d80*/  STL [R1+0x54], R21 ;  /* 0x0000541501007387 */ /* 0x0003e80000100800 */
[----:B-1----:R1:W5:Y:S01]  /*0d90*/  LDG.E.U8 R21, desc[UR12][R16.64] ;  /* 0x0000000c10157981 */ /* 0x002362000c1e1100 */
[----:B------:R-:W-:-:S04]  /*0da0*/  IMAD R19, R12, 0x4, R13 ;  /* 0x000000040c137824 */ /* 0x000fc800078e020d */
[----:B------:R-:W-:Y:S01]  /*0db0*/  IMAD R13, R12, 0x4, R19 ;  /* 0x000000040c0d7824 */ /* 0x000fe200078e0213 */
[----:B0-----:R-:W-:-:S03]  /*0dc0*/  IADD3 R8, P0, PT, R19, R18, RZ ;  /* 0x0000001213087210 */ /* 0x001fc60007f1e0ff */
[C---:B------:R-:W-:Y:S01]  /*0dd0*/  IMAD R11, R12.reuse, 0x4, R13 ;  /* 0x000000040c0b7824 */ /* 0x040fe200078e020d */
[-C--:B------:R-:W-:Y:S02]  /*0de0*/  LEA.HI.X.SX32 R9, R19, R15.reuse, 0x1, P0 ;  /* 0x0000000f13097211 */ /* 0x080fe400000f0eff */
[-C--:B-1----:R-:W-:Y:S01]  /*0df0*/  IADD3 R16, P0, PT, R13, R18.reuse, RZ ;  /* 0x000000120d107210 */ /* 0x082fe20007f1e0ff */
[C---:B------:R-:W-:Y:S01]  /*0e00*/  IMAD R19, R12.reuse, 0x4, R11 ;  /* 0x000000040c137824 */ /* 0x040fe200078e020b */
[-C--:B------:R-:W-:Y:S01]  /*0e10*/  IADD3 R10, P1, PT, R11, R18.reuse, RZ ;  /* 0x000000120b0a7210 */ /* 0x080fe20007f3e0ff */
[----:B------:R0:W5:Y:S01]  /*0e20*/  LDG.E.U8 R27, desc[UR12][R8.64] ;  /* 0x0000000c081b7981 */ /* 0x000162000c1e1100 */
[-C--:B------:R-:W-:Y:S01]  /*0e30*/  LEA.HI.X.SX32 R17, R13, R15.reuse, 0x1, P0 ;  /* 0x0000000f0d117211 */ /* 0x080fe200000f0eff */
[----:B------:R-:W-:Y:S01]  /*0e40*/  IMAD R13, R12, 0x4, R19 ;  /* 0x000000040c0d7824 */ /* 0x000fe200078e0213 */
[----:B------:R-:W-:Y:S01]  /*0e50*/  LEA.HI.X.SX32 R11, R11, R15, 0x1, P1 ;  /* 0x0000000f0b0b7211 */ /* 0x000fe200008f0eff */
[----:B---3--:R1:W-:Y:S01]  /*0e60*/  STL [R1+0x4c], R26 ;  /* 0x00004c1a01007387 */ /* 0x0083e20000100800 */
[----:B0-----:R-:W-:-:S03]  /*0e70*/  IADD3 R8, P0, PT, R19, R18, RZ ;  /* 0x0000001213087210 */ /* 0x001fc60007f1e0ff */
[----:B----4-:R0:W-:Y:S01]  /*0e80*/  STL [R1+0x48], R25 ;  /* 0x0000481901007387 */ /* 0x0101e20000100800 */
[----:B------:R-:W-:-:S03]  /*0e90*/  LEA.HI.X.SX32 R9, R19, R15, 0x1, P0 ;  /* 0x0000000f13097211 */ /* 0x000fc600000f0eff */
[----:B-1----:R1:W3:Y:S04]  /*0ea0*/  LDG.E.U8 R26, desc[UR12][R16.64] ;  /* 0x0000000c101a7981 */ /* 0x0022e8000c1e1100 */
[----:B0-----:R0:W4:Y:S01]  /*0eb0*/  LDG.E.U8 R25, desc[UR12][R10.64] ;  /* 0x0000000c0a197981 */ /* 0x001122000c1e1100 */
[----:B-1----:R-:W-:-:S03]  /*0ec0*/  IADD3 R16, P0, PT, R13, R18, RZ ;  /* 0x000000120d107210 */ /* 0x002fc60007f1e0ff */
[----:B------:R1:W-:Y:S01]  /*0ed0*/  STL [R1+0x3c], R22 ;  /* 0x00003c1601007387 */ /* 0x0003e20000100800 */
[----:B------:R-:W-:Y:S01]  /*0ee0*/  LEA.HI.X.SX32 R17, R13, R15, 0x1, P0 ;  /* 0x0000000f0d117211 */ /* 0x000fe200000f0eff */
[C---:B------:R-:W-:Y:S02]  /*0ef0*/  IMAD R19, R12.reuse, 0x4, R13 ;  /* 0x000000040c137824 */ /* 0x040fe400078e020d */
[----:B------:R0:W-:Y:S04]  /*0f00*/  STL [R1+0x194], R20 ;  /* 0x0001941401007387 */ /* 0x0001e80000100800 */
[----:B-1----:R1:W4:Y:S01]  /*0f10*/  LDG.E.U8 R22, desc[UR12][R8.64] ;  /* 0x0000000c08167981 */ /* 0x002322000c1e1100 */
[----:B0-----:R-:W-:Y:S01]  /*0f20*/  IADD3 R10, P0, PT, R19, R18, RZ ;  /* 0x00000012130a7210 */ /* 0x001fe20007f1e0ff */
[----:B------:R-:W-:-:S03]  /*0f30*/  IMAD R20, R12, 0x4, R19 ;  /* 0x000000040c147824 */ /* 0x000fc600078e0213 */
[----:B------:R-:W-:Y:S01]  /*0f40*/  LEA.HI.X.SX32 R11, R19, R15, 0x1, P0 ;  /* 0x0000000f130b7211 */ /* 0x000fe200000f0eff */
[----:B------:R-:W-:Y:S01]  /*0f50*/  IMAD R13, R12, 0x4, R20 ;  /* 0x000000040c0d7824 */ /* 0x000fe200078e0214 */
[----:B-1----:R-:W-:-:S04]  /*0f60*/  IADD3 R8, P1, PT, R20, R18, RZ ;  /* 0x0000001214087210 */ /* 0x002fc80007f3e0ff */
        /* <DEDUP_REMOVED lines=15> */
[-C--:B------:R-:W-:Y:S01]  /*1060*/  LEA.HI.X.SX32 R11, R19, R15.reuse, 0x1, P0 ;  /* 0x0000000f130b7211 */ /* 0x080fe200000f0eff */
[----:B------:R3:W-:Y:S01]  /*1070*/  STL [R1+0x44], R27 ;  /* 0x0000441b01007387 */ /* 0x0007e20000100800 */
[CC--:B-1----:R-:W-:Y:S01]  /*1080*/  IADD3 R8, P0, PT, R13.reuse, R18.reuse, RZ ;  /* 0x000000120d087210 */ /* 0x0c2fe20007f1e0ff */
[----:B------:R-:W-:Y:S01]  /*1090*/  IMAD R19, R12, 0x4, R20 ;  /* 0x000000040c137824 */ /* 0x000fe200078e0214 */
[----:B0-----:R-:W-:Y:S02]  /*10a0*/  IADD3 R16, P1, PT, R20, R18, RZ ;  /* 0x0000001214107210 */ /* 0x001fe40007f3e0ff */
[-C--:B------:R-:W-:Y:S01]  /*10b0*/  LEA.HI.X.SX32 R9, R13, R15.reuse, 0x1, P0 ;  /* 0x0000000f0d097211 */ /* 0x080fe200000f0eff */
[----:B------:R-:W-:Y:S01]  /*10c0*/  IMAD R13, R12, 0x4, R19 ;  /* 0x000000040c0d7824 */ /* 0x000fe200078e0213 */
[----:B---3--:R0:W3:Y:S01]  /*10d0*/  LDG.E.U8 R27, desc[UR12][R10.64] ;  /* 0x0000000c0a1b7981 */ /* 0x0080e2000c1e1100 */
[----:B------:R-:W-:-:S03]  /*10e0*/  LEA.HI.X.SX32 R17, R20, R15, 0x1, P1 ;  /* 0x0000000f14117211 */ /* 0x000fc600008f0eff */
[----:B------:R1:W-:Y:S01]  /*10f0*/  STL [R1+0x40], R26 ;  /* 0x0000401a01007387 */ /* 0x0003e20000100800 */
[----:B0-----:R-:W-:-:S03]  /*1100*/  IADD3 R10, P0, PT, R19, R18, RZ ;  /* 0x00000012130a7210 */ /* 0x001fc60007f1e0ff */
[----:B----4-:R0:W-:Y:S01]  /*1110*/  STL [R1+0x34], R25 ;  /* 0x0000341901007387 */ /* 0x0101e20000100800 */
[----:B------:R-:W-:-:S03]  /*1120*/  LEA.HI.X.SX32 R11, R19, R15, 0x1, P0 ;  /* 0x0000000f130b7211 */ /* 0x000fc600000f0eff */
[----:B-1----:R1:W4:Y:S01]  /*1130*/  LDG.E.U8 R26, desc[UR12][R8.64] ;  /* 0x0000000c081a7981 */ /* 0x002322000c1e1100 */
[----:B------:R-:W-:-:S03]  /*1140*/  IMAD R19, R12, 0x4, R13 ;  /* 0x000000040c137824 */ /* 0x000fc600078e020d */
[----:B0-----:R0:W4:Y:S01]  /*1150*/  LDG.E.U8 R25, desc[UR12][R16.64] ;  /* 0x0000000c10197981 */ /* 0x001122000c1e1100 */
[----:B-1----:R-:W-:-:S03]  /*1160*/  IADD3 R8, P0, PT, R13, R18, RZ ;  /* 0x000000120d087210 */ /* 0x002fc60007f1e0ff */
[----:B------:R1:W-:Y:S01]  /*1170*/  STL [R1+0x38], R22 ;  /* 0x0000381601007387 */ /* 0x0003e20000100800 */
[----:B------:R-:W-:Y:S01]  /*1180*/  LEA.HI.X.SX32 R9, R13, R15, 0x1, P0 ;  /* 0x0000000f0d097211 */ /* 0x000fe200000f0eff */
[C---:B------:R-:W-:Y:S02]  /*1190*/  IMAD R20, R12.reuse, 0x4, R19 ;  /* 0x000000040c147824 */ /* 0x040fe400078e0213 */
[----:B-1----:R1:W4:Y:S01]  /*11a0*/  LDG.E.U8 R22, desc[UR12][R10.64] ;  /* 0x0000000c0a167981 */ /* 0x002322000c1e1100 */
[----:B0-----:R-:W-:Y:S01]  /*11b0*/  IADD3 R16, P0, PT, R19, R18, RZ ;  /* 0x0000001213107210 */ /* 0x001fe20007f1e0ff */
[----:B------:R-:W-:-:S03]  /*11c0*/  IMAD R13, R12, 0x4, R20 ;  /* 0x000000040c0d7824 */ /* 0x000fc600078e0214 */
[----:B------:R-:W-:Y:S02]  /*11d0*/  LEA.HI.X.SX32 R17, R19, R15, 0x1, P0 ;  /* 0x0000000f13117211 */ /* 0x000fe400000f0eff */
[----:B-1----:R-:W-:-:S04]  /*11e0*/  IADD3 R10, P1, PT, R20, R18, RZ ;  /* 0x00000012140a7210 */ /* 0x002fc80007f3e0ff */
[----:B------:R-:W-:-:S05]  /*11f0*/  LEA.HI.X.SX32 R11, R20, R15, 0x1, P1 ;  /* 0x0000000f140b7211 */ /* 0x000fca00008f0eff */
[----:B------:R-:W4:Y:S04]  /*1200*/  LDG.E.U8 R20, desc[UR12][R10.64] ;  /* 0x0000000c0a147981 */ /* 0x000f28000c1e1100 */
        /* <DEDUP_REMOVED lines=13> */
[-C--:B------:R-:W-:Y:S01]  /*12e0*/  LEA.HI.X.SX32 R17, R19, R15.reuse, 0x1, P0 ;  /* 0x0000000f13117211 */ /* 0x080fe200000f0eff */
[----:B---3--:R0:W-:Y:S01]  /*12f0*/  STL [R1+0x170], R27 ;  /* 0x0001701b01007387 */ /* 0x0081e20000100800 */
[-C--:B-1----:R-:W-:Y:S01]  /*1300*/  IADD3 R8, P0, PT, R13, R18.reuse, RZ ;  /* 0x000000120d087210 */ /* 0x082fe20007f1e0ff */
[C---:B------:R-:W-:Y:S01]  /*1310*/  IMAD R19, R12.reuse, 0x4, R11 ;  /* 0x000000040c137824 */ /* 0x040fe200078e020b */
[----:B------:R-:W-:Y:S02]  /*1320*/  IADD3 R10, P1, PT, R11, R18, RZ ;  /* 0x000000120b0a7210 */ /* 0x000fe40007f3e0ff */
[-C--:B------:R-:W-:Y:S01]  /*1330*/  LEA.HI.X.SX32 R9, R13, R15.reuse, 0x1, P0 ;  /* 0x0000000f0d097211 */ /* 0x080fe200000f0eff */
[----:B------:R-:W-:Y:S01]  /*1340*/  IMAD R13, R12, 0x4, R19 ;  /* 0x000000040c0d7824 */ /* 0x000fe200078e0213 */
[----:B0-----:R0:W3:Y:S01]  /*1350*/  LDG.E.U8 R27, desc[UR12][R16.64] ;  /* 0x0000000c101b7981 */ /* 0x0010e2000c1e1100 */
[----:B------:R-:W-:-:S03]  /*1360*/  LEA.HI.X.SX32 R11, R11, R15, 0x1, P1 ;  /* 0x0000000f0b0b7211 */ /* 0x000fc600008f0eff */
[----:B----4-:R1:W-:Y:S01]  /*1370*/  STL [R1+0x168], R26 ;  /* 0x0001681a01007387 */ /* 0x0103e20000100800 */
[----:B0-----:R-:W-:-:S03]  /*1380*/  IADD3 R16, P0, PT, R19, R18, RZ ;  /* 0x0000001213107210 */ /* 0x001fc60007f1e0ff */
[----:B------:R0:W-:Y:S01]  /*1390*/  STL [R1+0x28], R25 ;  /* 0x0000281901007387 */ /* 0x0001e20000100800 */
[----:B------:R-:W-:-:S03]  /*13a0*/  LEA.HI.X.SX32 R17, R19, R15, 0x1, P0 ;  /* 0x0000000f13117211 */ /* 0x000fc600000f0eff */
[----:B-1----:R1:W4:Y:S01]  /*13b0*/  LDG.E.U8 R26, desc[UR12][R8.64] ;  /* 0x0000000c081a7981 */ /* 0x002322000c1e1100 */
[----:B------:R-:W-:-:S03]  /*13c0*/  IMAD R19, R12, 0x4, R13 ;  /* 0x000000040c137824 */ /* 0x000fc600078e020d */
[----:B0-----:R0:W4:Y:S01]  /*13d0*/  LDG.E.U8 R25, desc[UR12][R10.64] ;  /* 0x0000000c0a197981 */ /* 0x001122000c1e1100 */
[----:B-1----:R-:W-:-:S03]  /*13e0*/  IADD3 R8, P0, PT, R13, R18, RZ ;  /* 0x000000120d087210 */ /* 0x002fc60007f1e0ff */
[----:B------:R1:W-:Y:S01]  /*13f0*/  STL [R1+0x2c], R22 ;  /* 0x00002c1601007387 */ /* 0x0003e20000100800 */
[----:B------:R-:W-:Y:S01]  /*1400*/  LEA.HI.X.SX32 R9, R13, R15, 0x1, P0 ;  /* 0x0000000f0d097211 */ /* 0x000fe200000f0eff */
[C---:B0-----:R-:W-:Y:S02]  /*1410*/  IMAD R11, R12.reuse, 0x4, R19 ;  /* 0x000000040c0b7824 */ /* 0x041fe400078e0213 */
[----:B-1----:R0:W4:Y:S03]  /*1420*/  LDG.E.U8 R22, desc[UR12][R16.64] ;  /* 0x0000000c10167981 */ /* 0x002126000c1e1100 */
[----:B------:R-:W-:Y:S01]  /*1430*/  IADD3 R10, P1, PT, R11, R18, RZ ;  /* 0x000000120b0a7210 */ /* 0x000fe20007f3e0ff */
[----:B------:R-:W-:-:S03]  /*1440*/  IMAD R13, R12, 0x4, R11 ;  /* 0x000000040c0d7824 */ /* 0x000fc600078e020b */
[----:B------:R-:W-:Y:S02]  /*1450*/  LEA.HI.X.SX32 R11, R11, R15, 0x1, P1 ;  /* 0x0000000f0b0b7211 */ /* 0x000fe400008f0eff */
[----:B0-----:R-:W-:-:S04]  /*1460*/  IADD3 R16, P0, PT, R19, R18, RZ ;  /* 0x0000001213107210 */ /* 0x001fc80007f1e0ff */
[----:B------:R-:W-:Y:S01]  /*1470*/  LEA.HI.X.SX32 R17, R19, R15, 0x1, P0 ;  /* 0x0000000f13117211 */ /* 0x000fe200000f0eff */
[----:B--2---:R0:W-:Y:S04]  /*1480*/  STL [R1+0x24], R24 ;  /* 0x0000241801007387 */ /* 0x0041e80000100800 */
[----:B0-----:R0:W2:Y:S04]  /*1490*/  LDG.E.U8 R24, desc[UR12][R8.64] ;  /* 0x0000000c08187981 */ /* 0x0010a8000c1e1100 */
[----:B-----5:R1:W-:Y:S04]  /*14a0*/  STL [R1+0x20], R23 ;  /* 0x0000201701007387 */ /* 0x0203e80000100800 */
[----:B------:R5:W-:Y:S01]  /*14b0*/  STL [R1+0x14], R20 ;  /* 0x0000141401007387 */ /* 0x000be20000100800 */
[----:B0-----:R-:W-:-:S03]  /*14c0*/  IADD3 R8, P0, PT, R13, R18, RZ ;  /* 0x000000120d087210 */ /* 0x001fc60007f1e0ff */
[----:B-1----:R0:W2:Y:S01]  /*14d0*/  LDG.E.U8 R23, desc[UR12][R16.64] ;  /* 0x0000000c10177981 */ /* 0x0020a2000c1e1100 */
[----:B------:R-:W-:-:S03]  /*14e0*/  LEA.HI.X.SX32 R9, R13, R15, 0x1, P0 ;  /* 0x0000000f0d097211 */ /* 0x000fc600000f0eff */
[----:B-----5:R1:W5:Y:S04]  /*14f0*/  LDG.E.U8 R20, desc[UR12][R10.64] ;  /* 0x0000000c0a147981 */ /* 0x020368000c1e1100 */
[----:B------:R0:W-:Y:S04]  /*1500*/  STL [R1+0x16c], R21 ;  /* 0x00016c1501007387 */ /* 0x0001e80000100800 */
[----:B0-----:R0:W5:Y:S01]  /*1510*/  LDG.E.U8 R21, desc[UR12][R8.64] ;  /* 0x0000000c08157981 */ /* 0x001162000c1e1100 */
[----:B------:R-:W-:-:S04]  /*1520*/  IMAD R19, R12, 0x4, R13 ;  /* 0x000000040c137824 */ /* 0x000fc800078e020d */
[----:B------:R-:W-:Y:S01]  /*1530*/  IMAD R13, R12, 0x4, R19 ;  /* 0x000000040c0d7824 */ /* 0x000fe200078e0213 */
[----:B------:R-:W-:-:S03]  /*1540*/  IADD3 R16, P0, PT, R19, R18, RZ ;  /* 0x0000001213107210 */ /* 0x000fc60007f1e0ff */
[C---:B-1----:R-:W-:Y:S01]  /*1550*/  IMAD R11, R12.reuse, 0x4, R13 ;  /* 0x000000040c0b7824 */ /* 0x042fe200078e020d */
[-C--:B------:R-:W-:Y:S02]  /*1560*/  LEA.HI.X.SX32 R17, R19, R15.reuse, 0x1, P0 ;  /* 0x0000000f13117211 */ /* 0x080fe400000f0eff */
[-C--:B0-----:R-:W-:Y:S01]  /*1570*/  IADD3 R8, P0, PT, R13, R18.reuse, RZ ;  /* 0x000000120d087210 */ /* 0x081fe20007f1e0ff */
[C---:B------:R-:W-:Y:S01]  /*1580*/  IMAD R19, R12.reuse, 0x4, R11 ;  /* 0x000000040c137824 */ /* 0x040fe200078e020b */
[----:B---3--:R0:W-:Y:S01]  /*1590*/  STL [R1+0x164], R27 ;  /* 0x0001641b01007387 */ /* 0x0081e20000100800 */
[-C--:B------:R-:W-:Y:S02]  /*15a0*/  IADD3 R10, P1, PT, R11, R18.reuse, RZ ;  /* 0x000000120b0a7210 */ /* 0x080fe40007f3e0ff */
[-C--:B------:R-:W-:Y:S01]  /*15b0*/  LEA.HI.X.SX32 R9, R13, R15.reuse, 0x1, P0 ;  /* 0x0000000f0d097211 */ /* 0x080fe200000f0eff */
[----:B------:R-:W-:Y:S01]  /*15c0*/  IMAD R13, R12, 0x4, R19 ;  /* 0x000000040c0d7824 */ /* 0x000fe200078e0213 */
[----:B------:R-:W-:Y:S01]  /*15d0*/  LEA.HI.X.SX32 R11, R11, R15, 0x1, P1 ;  /* 0x0000000f0b0b7211 */ /* 0x000fe200008f0eff */
[----:B0-----:R0:W3:Y:S04]  /*15e0*/  LDG.E.U8 R27, desc[UR12][R16.64] ;  /* 0x0000000c101b7981 */ /* 0x0010e8000c1e1100 */
[----:B----4-:R1:W-:Y:S01]  /*15f0*/  STL [R1+0x160], R26 ;  /* 0x0001601a01007387 */ /* 0x0103e20000100800 */
[----:B0-----:R-:W-:-:S03]  /*1600*/  IADD3 R16, P0, PT, R19, R18, RZ ;  /* 0x0000001213107210 */ /* 0x001fc60007f1e0ff */
[----:B------:R0:W-:Y:S01]  /*1610*/  STL [R1+0x15c], R25 ;  /* 0x00015c1901007387 */ /* 0x0001e20000100800 */
[----:B------:R-:W-:Y:S01]  /*1620*/  LEA.HI.X.SX32 R17, R19, R15, 0x1, P0 ;  /* 0x0000000f13117211 */ /* 0x000fe200000f0eff */
[----:B------:R-:W-:Y:S02]  /*1630*/  IMAD R19, R12, 0x4, R13 ;  /* 0x000000040c137824 */ /* 0x000fe400078e020d */
[----:B-1----:R1:W4:Y:S04]  /*1640*/  LDG.E.U8 R26, desc[UR12][R8.64] ;  /* 0x0000000c081a7981 */ /* 0x002328000c1e1100 */
[----:B0-----:R0:W4:Y:S01]  /*1650*/  LDG.E.U8 R25, desc[UR12][R10.64] ;  /* 0x0000000c0a197981 */ /* 0x001122000c1e1100 */
[----:B-1----:R-:W-:-:S03]  /*1660*/  IADD3 R8, P0, PT, R13, R18, RZ ;  /* 0x000000120d087210 */ /* 0x002fc60007f1e0ff */
[----:B------:R1:W-:Y:S01]  /*1670*/  STL [R1+0x154], R22 ;  /* 0x0001541601007387 */ /* 0x0003e20000100800 */
[----:B0-----:R-:W-:Y:S01]  /*1680*/  IMAD R11, R12, 0x4, R19 ;  /* 0x000000040c0b7824 */ /* 0x001fe200078e0213 */
[----:B------:R-:W-:-:S03]  /*1690*/  LEA.HI.X.SX32 R9, R13, R15, 0x1, P0 ;  /* 0x0000000f0d097211 */ /* 0x000fc600000f0eff */
[----:B------:R-:W-:Y:S01]  /*16a0*/  IMAD R13, R12, 0x4, R11 ;  /* 0x000000040c0d7824 */ /* 0x000fe200078e020b */
[----:B-1----:R0:W4:Y:S01]  /*16b0*/  LDG.E.U8 R22, desc[UR12][R16.64] ;  /* 0x0000000c10167981 */ /* 0x002122000c1e1100 */
[-C--:B------:R-:W-:Y:S02]  /*16c0*/  IADD3 R10, P1, PT, R11, R18.reuse, RZ ;  /* 0x000000120b0a7210 */ /* 0x080fe40007f3e0ff */
[----:B0-----:R-:W-:-:S04]  /*16d0*/  IADD3 R16, P0, PT, R19, R18, RZ ;  /* 0x0000001213107210 */ /* 0x001fc80007f1e0ff */
[-C--:B------:R-:W-:Y:S01]  /*16e0*/  LEA.HI.X.SX32 R17, R19, R15.reuse, 0x1, P0 ;  /* 0x0000000f13117211 */ /* 0x080fe200000f0eff */
[----:B------:R-:W-:Y:S01]  /*16f0*/  IMAD R19, R12, 0x4, R13 ;  /* 0x000000040c137824 */ /* 0x000fe200078e020d */
[----:B------:R-:W-:Y:S01]  /*1700*/  LEA.HI.X.SX32 R11, R11, R15, 0x1, P1 ;  /* 0x0000000f0b0b7211 */ /* 0x000fe200008f0eff */
[----:B--2---:R0:W-:Y:S04]  /*1710*/  STL [R1+0x1c], R24 ;  /* 0x00001c1801007387 */ /* 0x0041e80000100800 */
[----:B0-----:R0:W2:Y:S02]  /*1720*/  LDG.E.U8 R24, desc[UR12][R8.64] ;  /* 0x0000000c08187981 */ /* 0x0010a4000c1e1100 */
[----:B0-----:R-:W-:-:S04]  /*1730*/  IADD3 R8, P0, PT, R13, R18, RZ ;  /* 0x000000120d087210 */ /* 0x001fc80007f1e0ff */
[-C--:B------:R-:W-:Y:S02]  /*1740*/  LEA.HI.X.SX32 R9, R13, R15.reuse, 0x1, P0 ;  /* 0x0000000f0d097211 */ /* 0x080fe400000f0eff */
[C---:B------:R-:W-:Y:S01]  /*1750*/  IADD3 R28, P0, PT, R19.reuse, R18, RZ ;  /* 0x00000012131c7210 */ /* 0x040fe20007f1e0ff */
[C---:B------:R-:W-:Y:S01]  /*1760*/  IMAD R13, R12.reuse, 0x4, R19 ;  /* 0x000000040c0d7824 */ /* 0x040fe200078e0213 */
[----:B------:R0:W-:Y:S02]  /*1770*/  STL [R1+0x18], R23 ;  /* 0x0000181701007387 */ /* 0x0001e40000100800 */
[----:B------:R-:W-:Y:S02]  /*1780*/  LEA.HI.X.SX32 R29, R19, R15, 0x1, P0 ;  /* 0x0000000f131d7211 */ /* 0x000fe400000f0eff */
[----:B-----5:R1:W-:Y:S04]  /*1790*/  STL [R1+0xc], R20 ;  /* 0x00000c1401007387 */ /* 0x0203e80000100800 */
[----:B------:R-:W5:Y:S04]  /*17a0*/  LDG.E.U8 R28, desc[UR12][R28.64] ;  /* 0x0000000c1c1c7981 */ /* 0x000f68000c1e1100 */
[----:B0-----:R-:W2:Y:S04]  /*17b0*/  LDG.E.U8 R23, desc[UR12][R16.64] ;  /* 0x0000000c10177981 */ /* 0x001ea8000c1e1100 */
[----:B-1----:R0:W2:Y:S04]  /*17c0*/  LDG.E.U8 R20, desc[UR12][R10.64] ;  /* 0x0000000c0a147981 */ /* 0x0020a8000c1e1100 */
[----:B------:R1:W-:Y:S01]  /*17d0*/  STL [R1+0x10], R21 ;  /* 0x0000101501007387 */ /* 0x0003e20000100800 */
[----:B0-----:R-:W-:-:S03]  /*17e0*/  IMAD R11, R12, 0x4, R13 ;  /* 0x000000040c0b7824 */ /* 0x001fc600078e020d */
[----:B-1----:R0:W2:Y:S02]  /*17f0*/  LDG.E.U8 R21, desc[UR12][R8.64] ;  /* 0x0000000c08157981 */ /* 0x0020a4000c1e1100 */
[----:B------:R-:W-:Y:S01]  /*1800*/  IADD3 R10, P1, PT, R11, R18, RZ ;  /* 0x000000120b0a7210 */ /* 0x000fe20007f3e0ff */
[----:B0-----:R-:W-:-:S03]  /*1810*/  IMAD R9, R12, 0x4, R11 ;  /* 0x000000040c097824 */ /* 0x001fc600078e020b */
[----:B------:R-:W-:-:S05]  /*1820*/  LEA.HI.X.SX32 R11, R11, R15, 0x1, P1 ;  /* 0x0000000f0b0b7211 */ /* 0x000fca00008f0eff */
[----:B------:R0:W2:Y:S01]  /*1830*/  LDG.E.U8 R29, desc[UR12][R10.64] ;  /* 0x0000000c0a1d7981 */ /* 0x0000a2000c1e1100 */
[----:B------:R-:W-:-:S03]  /*1840*/  IADD3 R16, P0, PT, R13, R18, RZ ;  /* 0x000000120d107210 */ /* 0x000fc60007f1e0ff */
[----:B---3--:R-:W-:Y:S01]  /*1850*/  STL [R1+0x8], R27 ;  /* 0x0000081b01007387 */ /* 0x008fe20000100800 */
[----:B------:R-:W-:Y:S01]  /*1860*/  LEA.HI.X.SX32 R17, R13, R15, 0x1, P0 ;  /* 0x0000000f0d117211 */ /* 0x000fe200000f0eff */
[----:B------:R-:W-:Y:S01]  /*1870*/  IMAD R19, R12, 0x4, R9 ;  /* 0x000000040c137824 */ /* 0x000fe200078e0209 */
[----:B------:R-:W-:-:S04]  /*1880*/  IADD3 R8, P0, PT, R9, R18, RZ ;  /* 0x0000001209087210 */ /* 0x000fc80007f1e0ff */
[----:B------:R-:W-:Y:S01]  /*1890*/  LEA.HI.X.SX32 R9, R9, R15, 0x1, P0 ;  /* 0x0000000f09097211 */ /* 0x000fe200000f0eff */
[----:B------:R-:W-:-:S04]  /*18a0*/  IMAD R13, R12, 0x4, R19 ;  /* 0x000000040c0d7824 */ /* 0x000fc800078e0213 */
[----:B0-----:R-:W-:-:S05]  /*18b0*/  IMAD R11, R12, 0x4, R13 ;  /* 0x000000040c0b7824 */ /* 0x001fca00078e020d */
[-C--:B------:R-:W-:Y:S01]  /*18c0*/  IADD3 R10, P1, PT, R11, R18.reuse, RZ ;  /* 0x000000120b0a7210 */ /* 0x080fe20007f3e0ff */
[----:B-----5:R-:W-:Y:S04]  /*18d0*/  STL [R1+0x2984], R28 ;  /* 0x0029841c01007387 */ /* 0x020fe80000100800 */
[----:B------:R-:W-:Y:S04]  /*18e0*/  STL [R1+0x2988], R28 ;  /* 0x0029881c01007387 */ /* 0x000fe80000100800 */
[----:B----4-:R-:W-:Y:S04]  /*18f0*/  STL [R1+0x158], R26 ;  /* 0x0001581a01007387 */ /* 0x010fe80000100800 */
[----:B------:R-:W-:Y:S04]  /*1900*/  STL [R1+0x298c], R28 ;  /* 0x00298c1c01007387 */ /* 0x000fe80000100800 */
[----:B------:R-:W-:Y:S04]  /*1910*/  STL [R1+0x299c], R28 ;  /* 0x00299c1c01007387 */ /* 0x000fe80000100800 */
[----:B------:R-:W-:Y:S04]  /*1920*/  STL [R1+0x29e4], R28 ;  /* 0x0029e41c01007387 */ /* 0x000fe80000100800 */
[----:B------:R-:W-:Y:S04]  /*1930*/  STL [R1+0x29f8], R28 ;  /* 0x0029f81c01007387 */ /* 0x000fe80000100800 */
[----:B------:R-:W-:Y:S04]  /*1940*/  STL [R1+0x150], R25 ;  /* 0x0001501901007387 */ /* 0x000fe80000100800 */
[----:B------:R-:W-:Y:S04]  /*1950*/  STL [R1+0x2a54], R28 ;  /* 0x002a541c01007387 */ /* 0x000fe80000100800 */
[----:B------:R-:W-:Y:S04]  /*1960*/  STL [R1+0x2a58], R28 ;  /* 0x002a581c01007387 */ /* 0x000fe80000100800 */
[----:B------:R0:W-:Y:S04]  /*1970*/  STL [R1+0x14c], R22 ;  /* 0x00014c1601007387 */ /* 0x0001e80000100800 */
[----:B--2---:R-:W-:Y:S04]  /*1980*/  STL [R1+0x148], R24 ;  /* 0x0001481801007387 */ /* 0x004fe80000100800 */
[----:B------:R-:W-:Y:S04]  /*1990*/  STL [R1+0x2990], R29 ;  /* 0x0029901d01007387 */ /* 0x000fe80000100800 */
[----:B0-----:R0:W2:Y:S04]  /*19a0*/  LDG.E.U8 R22, desc[UR12][R16.64] ;  /* 0x0000000c10167981 */ /* 0x0010a8000c1e1100 */
[----:B------:R-:W-:Y:S01]  /*19b0*/  STL [R1+0x2994], R29 ;  /* 0x0029941d01007387 */ /* 0x000fe20000100800 */
[----:B0-----:R-:W-:-:S03]  /*19c0*/  IADD3 R16, P0, PT, R19, R18, RZ ;  /* 0x0000001213107210 */ /* 0x001fc60007f1e0ff */
[----:B------:R-:W-:Y:S01]  /*19d0*/  STL [R1+0x140], R23 ;  /* 0x0001401701007387 */ /* 0x000fe20000100800 */
[----:B------:R-:W-:-:S03]  /*19e0*/  LEA.HI.X.SX32 R17, R19, R15, 0x1, P0 ;  /* 0x0000000f13117211 */ /* 0x000fc600000f0eff */
[----:B------:R-:W-:Y:S04]  /*19f0*/  STL [R1+0x2a10], R29 ;  /* 0x002a101d01007387 */ /* 0x000fe80000100800 */
[----:B------:R-:W-:Y:S04]  /*1a00*/  STL [R1+0x2a14], R29 ;  /* 0x002a141d01007387 */ /* 0x000fe80000100800 */
[----:B------:R-:W-:Y:S04]  /*1a10*/  STL [R1+0x2a24], R29 ;  /* 0x002a241d01007387 */ /* 0x000fe80000100800 */
[----:B------:R0:W-:Y:S04]  /*1a20*/  STL [R1+0x4], R20 ;  /* 0x0000041401007387 */ /* 0x0001e80000100800 */
[----:B------:R1:W-:Y:S04]  /*1a30*/  STL [R1+0x138], R21 ;  /* 0x0001381501007387 */ /* 0x0003e80000100800 */
[----:B0-----:R0:W3:Y:S04]  /*1a40*/  LDG.E.U8 R20, desc[UR12][R8.64] ;  /* 0x0000000c08147981 */ /* 0x0010e8000c1e1100 */
[----:B-1----:R1:W4:Y:S01]  /*1a50*/  LDG.E.U8 R21, desc[UR12][R16.64] ;  /* 0x0000000c10157981 */ /* 0x002322000c1e1100 */
[----:B0-----:R-:W-:-:S04]  /*1a60*/  IADD3 R8, P0, PT, R13, R18, RZ ;  /* 0x000000120d087210 */ /* 0x001fc80007f1e0ff */
[-C--:B------:R-:W-:Y:S01]  /*1a70*/  LEA.HI.X.SX32 R9, R13, R15.reuse, 0x1, P0 ;  /* 0x0000000f0d097211 */ /* 0x080fe200000f0eff */
[----:B------:R-:W-:Y:S01]  /*1a80*/  IMAD R19, R12, 0x4, R11 ;  /* 0x000000040c137824 */ /* 0x000fe200078e020b */
[----:B------:R-:W-:-:S03]  /*1a90*/  LEA.HI.X.SX32 R11, R11, R15, 0x1, P1 ;  /* 0x0000000f0b0b7211 */ /* 0x000fc600008f0eff */
[----:B------:R0:W5:Y:S04]  /*1aa0*/  LDG.E.U8 R26, desc[UR12][R8.64] ;  /* 0x0000000c081a7981 */ /* 0x000168000c1e1100 */
[----:B------:R0:W5:Y:S01]  /*1ab0*/  LDG.E.U8 R25, desc[UR12][R10.64] ;  /* 0x0000000c0a197981 */ /* 0x000162000c1e1100 */
[----:B-1----:R-:W-:Y:S01]  /*1ac0*/  IADD3 R16, P0, PT, R19, R18, RZ ;  /* 0x0000001213107210 */ /* 0x002fe20007f1e0ff */
[----:B------:R-:W-:-:S03]  /*1ad0*/  IMAD R13, R12, 0x4, R19 ;  /* 0x000000040c0d7824 */ /* 0x000fc600078e0213 */
[----:B------:R-:W-:Y:S01]  /*1ae0*/  LEA.HI.X.SX32 R17, R19, R15, 0x1, P0 ;  /* 0x0000000f13117211 */ /* 0x000fe200000f0eff */
[----:B------:R-:W-:Y:S01]  /*1af0*/  IMAD R19, R12, 0x4, R13 ;  /* 0x000000040c137824 */ /* 0x000fe200078e020d */
[----:B0-----:R-:W-:-:S03]  /*1b00*/  IADD3 R8, P0, PT, R13, R18, RZ ;  /* 0x000000120d087210 */ /* 0x001fc60007f1e0ff */
[----:B------:R0:W5:Y:S01]  /*1b10*/  LDG.E.U8 R23, desc[UR12][R16.64] ;  /* 0x0000000c10177981 */ /* 0x000162000c1e1100 */
[----:B------:R-:W-:Y:S01]  /*1b20*/  LEA.HI.X.SX32 R9, R13, R15, 0x1, P0 ;  /* 0x0000000f0d097211 */ /* 0x000fe200000f0eff */
[----:B------:R-:W-:Y:S01]  /*1b30*/  IMAD R11, R12, 0x4, R19 ;  /* 0x000000040c0b7824 */ /* 0x000fe200078e0213 */
[----:B0-----:R-:W-:-:S03]  /*1b40*/  IADD3 R16, P0, PT, R19, R18, RZ ;  /* 0x0000001213107210 */ /* 0x001fc60007f1e0ff */
[----:B------:R-:W-:Y:S01]  /*1b50*/  IMAD R13, R12, 0x4, R11 ;  /* 0x000000040c0d7824 */ /* 0x000fe200078e020b */
[----:B------:R0:W5:Y:S01]  /*1b60*/  LDG.E.U8 R24, desc[UR12][R8.64] ;  /* 0x0000000c08187981 */ /* 0x000162000c1e1100 */
[-C--:B------:R-:W-:Y:S02]  /*1b70*/  LEA.HI.X.SX32 R17, R19, R15.reuse, 0x1, P0 ;  /* 0x0000000f13117211 */ /* 0x080fe400000f0eff */
[-C--:B------:R-:W-:Y:S02]  /*1b80*/  IADD3 R10, P1, PT, R11, R18.reuse, RZ ;  /* 0x000000120b0a7210 */ /* 0x080fe40007f3e0ff */
[----:B0-----:R-:W-:Y:S02]  /*1b90*/  IADD3 R8, P0, PT, R13, R18, RZ ;  /* 0x000000120d087210 */ /* 0x001fe40007f1e0ff */
[-C--:B------:R-:W-:Y:S02]  /*1ba0*/  LEA.HI.X.SX32 R11, R11, R15.reuse, 0x1, P1 ;  /* 0x0000000f0b0b7211 */ /* 0x080fe400008f0eff */
[----:B------:R-:W-:-:S03]  /*1bb0*/  LEA.HI.X.SX32 R9, R13, R15, 0x1, P0 ;  /* 0x0000000f0d097211 */ /* 0x000fc600000f0eff */
[----:B------:R-:W5:Y:S01]  /*1bc0*/  LDG.E.U8 R27, desc[UR12][R10.64] ;  /* 0x0000000c0a1b7981 */ /* 0x000f62000c1e1100 */
[----:B------:R-:W-:-:S04]  /*1bd0*/  IMAD R19, R12, 0x4, R13 ;  /* 0x000000040c137824 */ /* 0x000fc800078e020d */
[----:B------:R-:W-:Y:S01]  /*1be0*/  IMAD R13, R12, 0x4, R19 ;  /* 0x000000040c0d7824 */ /* 0x000fe200078e0213 */
[----:B--2---:R0:W-:Y:S04]  /*1bf0*/  STL [R1], R22 ;  /* 0x0000001601007387 */ /* 0x0041e80000100800 */
[----:B0-----:R0:W2:Y:S02]  /*1c00*/  LDG.E.U8 R22, desc[UR12][R16.64] ;  /* 0x0000000c10167981 */ /* 0x0010a4000c1e1100 */
[C---:B0-----:R-:W-:Y:S02]  /*1c10*/  IADD3 R16, P0, PT, R19.reuse, R18, RZ ;  /* 0x0000001213107210 */ /* 0x041fe40007f1e0ff */
[----:B---3--:R-:W-:Y:S04]  /*1c20*/  STL [R1+0x144], R20 ;  /* 0x0001441401007387 */ /* 0x008fe80000100800 */
[----:B----4-:R0:W-:Y:S04]  /*1c30*/  STL [R1+0x13c], R21 ;  /* 0x00013c1501007387 */ /* 0x0101e80000100800 */
[----:B0-----:R0:W3:Y:S01]  /*1c40*/  LDG.E.U8 R21, desc[UR12][R8.64] ;  /* 0x0000000c08157981 */ /* 0x0010e2000c1e1100 */
[----:B------:R-:W-:-:S02]  /*1c50*/  LEA.HI.X.SX32 R17, R19, R15, 0x1, P0 ;  /* 0x0000000f13117211 */ /* 0x000fc400000f0eff */
[C---:B------:R-:W-:Y:S01]  /*1c60*/  IADD3 R10, P0, PT, R13.reuse, R18, RZ ;  /* 0x000000120d0a7210 */ /* 0x040fe20007f1e0ff */
[----:B-----5:R1:W-:Y:S03]  /*1c70*/  STL [R1+0x134], R26 ;  /* 0x0001341a01007387 */ /* 0x0203e60000100800 */
[----:B------:R-:W-:Y:S01]  /*1c80*/  LEA.HI.X.SX32 R11, R13, R15, 0x1, P0 ;  /* 0x0000000f0d0b7211 */ /* 0x000fe200000f0eff */
[----:B-1----:R1:W4:Y:S04]  /*1c90*/  LDG.E.U8 R26, desc[UR12][R16.64] ;  /* 0x0000000c101a7981 */ /* 0x002328000c1e1100 */
[----:B------:R5:W-:Y:S04]  /*1ca0*/  STL [R1+0x130], R25 ;  /* 0x0001301901007387 */ /* 0x000be80000100800 */
[----:B-----5:R5:W4:Y:S01]  /*1cb0*/  LDG.E.U8 R25, desc[UR12][R10.64] ;  /* 0x0000000c0a197981 */ /* 0x020b22000c1e1100 */
[----:B------:R-:W-:-:S04]  /*1cc0*/  IMAD R20, R12, 0x4, R13 ;  /* 0x000000040c147824 */ /* 0x000fc800078e020d */
[----:B------:R-:W-:Y:S01]  /*1cd0*/  IMAD R19, R12, 0x4, R20 ;  /* 0x000000040c137824 */ /* 0x000fe200078e0214 */
[----:B0-----:R-:W-:-:S03]  /*1ce0*/  IADD3 R8, P1, PT, R20, R18, RZ ;  /* 0x0000001214087210 */ /* 0x001fc60007f3e0ff */
[----:B------:R-:W-:Y:S01]  /*1cf0*/  IMAD R13, R12, 0x4, R19 ;  /* 0x000000040c0d7824 */ /* 0x000fe200078e0213 */
[-C--:B------:R-:W-:Y:S02]  /*1d00*/  LEA.HI.X.SX32 R9, R20, R15.reuse, 0x1, P1 ;  /* 0x0000000f14097211 */ /* 0x080fe400008f0eff */
[CC--:B-1----:R-:W-:Y:S01]  /*1d10*/  IADD3 R16, P0, PT, R19.reuse, R18.reuse, RZ ;  /* 0x0000001213107210 */ /* 0x0c2fe20007f1e0ff */
[----:B------:R0:W-:Y:S03]  /*1d20*/  STL [R1+0x128], R23 ;  /* 0x0001281701007387 */ /* 0x0001e60000100800 */
[-C--:B------:R-:W-:Y:S01]  /*1d30*/  LEA.HI.X.SX32 R17, R19, R15.reuse, 0x1, P0 ;  /* 0x0000000f13117211 */ /* 0x080fe200000f0eff */
[C---:B------:R-:W-:Y:S01]  /*1d40*/  IMAD R19, R12.reuse, 0x4, R13 ;  /* 0x000000040c137824 */ /* 0x040fe200078e020d */
[CC--:B-----5:R-:W-:Y:S01]  /*1d50*/  IADD3 R10, P0, PT, R13.reuse, R18.reuse, RZ ;  /* 0x000000120d0a7210 */ /* 0x0e0fe20007f1e0ff */
[----:B0-----:R0:W5:Y:S03]  /*1d60*/  LDG.E.U8 R23, desc[UR12][R8.64] ;  /* 0x0000000c08177981 */ /* 0x001166000c1e1100 */
[----:B------:R-:W-:Y:S01]  /*1d70*/  LEA.HI.X.SX32 R11, R13, R15, 0x1, P0 ;  /* 0x0000000f0d0b7211 */ /* 0x000fe200000f0eff */
[----:B------:R-:W-:Y:S01]  /*1d80*/  IMAD R20, R12, 0x4, R19 ;  /* 0x000000040c147824 */ /* 0x000fe200078e0213 */
[----:B------:R1:W-:Y:S01]  /*1d90*/  STL [R1+0x120], R24 ;  /* 0x0001201801007387 */ /* 0x0003e20000100800 */
[----:B0-----:R-:W-:-:S03]  /*1da0*/  IADD3 R8, P0, PT, R19, R18, RZ ;  /* 0x0000001213087210 */ /* 0x001fc60007f1e0ff */
[----:B-1----:R0:W5:Y:S01]  /*1db0*/  LDG.E.U8 R24, desc[UR12][R16.64] ;  /* 0x0000000c10187981 */ /* 0x002162000c1e1100 */
[----:B------:R-:W-:Y:S02]  /*1dc0*/  LEA.HI.X.SX32 R9, R19, R15, 0x1, P0 ;  /* 0x0000000f13097211 */ /* 0x000fe400000f0eff */
[----:B0-----:R-:W-:-:S04]  /*1dd0*/  IADD3 R16, P1, PT, R20, R18, RZ ;  /* 0x0000001214107210 */ /* 0x001fc80007f3e0ff */
[----:B------:R-:W-:Y:S01]  /*1de0*/  LEA.HI.X.SX32 R17, R20, R15, 0x1, P1 ;  /* 0x0000000f14117211 */ /* 0x000fe200008f0eff */
[----:B------:R-:W-:-:S04]  /*1df0*/  IMAD R13, R12, 0x4, R20 ;  /* 0x000000040c0d7824 */ /* 0x000fc800078e0214 */
[----:B------:R-:W-:Y:S01]  /*1e00*/  IMAD R19, R12, 0x4, R13 ;  /* 0x000000040c137824 */ /* 0x000fe200078e020d */
[----:B--2---:R0:W-:Y:S04]  /*1e10*/  STL [R1+0x11c], R22 ;  /* 0x00011c1601007387 */ /* 0x0041e80000100800 */
[----:B0-----:R0:W2:Y:S04]  /*1e20*/  LDG.E.U8 R22, desc[UR12][R10.64] ;  /* 0x0000000c0a167981 */ /* 0x0010a8000c1e1100 */
[----:B------:R1:W-:Y:S04]  /*1e30*/  STL [R1+0x104], R27 ;  /* 0x0001041b01007387 */ /* 0x0003e80000100800 */
[----:B-1----:R1:W2:Y:S01]  /*1e40*/  LDG.E.U8 R27, desc[UR12][R8.64] ;  /* 0x0000000c081b7981 */ /* 0x0022a2000c1e1100 */
[----:B0-----:R-:W-:-:S03]  /*1e50*/  IADD3 R10, P0, PT, R13, R18, RZ ;  /* 0x000000120d0a7210 */ /* 0x001fc60007f1e0ff */
[----:B---3--:R0:W-:Y:S04]  /*1e60*/  STL [R1+0x110], R21 ;  /* 0x0001101501007387 */ /* 0x0081e80000100800 */
[----:B0-----:R0:W3:Y:S01]  /*1e70*/  LDG.E.U8 R21, desc[UR12][R16.64] ;  /* 0x0000000c10157981 */ /* 0x0010e2000c1e1100 */
[-C--:B------:R-:W-:Y:S02]  /*1e80*/  LEA.HI.X.SX32 R11, R13, R15.reuse, 0x1, P0 ;  /* 0x0000000f0d0b7211 */ /* 0x080fe400000f0eff */
[C---:B-1----:R-:W-:Y:S01]  /*1e90*/  IADD3 R8, P0, PT, R19.reuse, R18, RZ ;  /* 0x0000001213087210 */ /* 0x042fe20007f1e0ff */
[----:B----4-:R1:W-:Y:S03]  /*1ea0*/  STL [R1+0xfc], R26 ;  /* 0x0000fc1a01007387 */ /* 0x0103e60000100800 */
[----:B------:R-:W-:Y:S01]  /*1eb0*/  LEA.HI.X.SX32 R9, R19, R15, 0x1, P0 ;  /* 0x0000000f13097211 */ /* 0x000fe200000f0eff */
[----:B-1----:R1:W4:Y:S04]  /*1ec0*/  LDG.E.U8 R26, desc[UR12][R10.64] ;  /* 0x0000000c0a1a7981 */ /* 0x002328000c1e1100 */
[----:B------:R0:W-:Y:S04]  /*1ed0*/  STL [R1+0x12c], R25 ;  /* 0x00012c1901007387 */ /* 0x0001e80000100800 */
[----:B0-----:R0:W4:Y:S01]  /*1ee0*/  LDG.E.U8 R25, desc[UR12][R8.64] ;  /* 0x0000000c08197981 */ /* 0x001122000c1e1100 */
[----:B------:R-:W-:-:S04]  /*1ef0*/  IMAD R13, R12, 0x4, R19 ;  /* 0x000000040c0d7824 */ /* 0x000fc800078e0213 */
[----:B------:R-:W-:Y:S01]  /*1f00*/  IMAD R20, R12, 0x4, R13 ;  /* 0x000000040c147824 */ /* 0x000fe200078e020d */
[----:B------:R-:W-:-:S03]  /*1f10*/  IADD3 R16, P0, PT, R13, R18, RZ ;  /* 0x000000120d107210 */ /* 0x000fc60007f1e0ff */
[----:B------:R-:W-:Y:S01]  /*1f20*/  IMAD R19, R12, 0x4, R20 ;  /* 0x000000040c137824 */ /* 0x000fe200078e0214 */
[-C--:B------:R-:W-:Y:S02]  /*1f30*/  LEA.HI.X.SX32 R17, R13, R15.reuse, 0x1, P0 ;  /* 0x0000000f0d117211 */ /* 0x080fe400000f0eff */
[-C--:B-1----:R-:W-:Y:S01]  /*1f40*/  IADD3 R10, P1, PT, R20, R18.reuse, RZ ;  /* 0x00000012140a7210 */ /* 0x082fe20007f3e0ff */
[----:B-----5:R1:W-:Y:S01]  /*1f50*/  STL [R1+0x124], R23 ;  /* 0x0001241701007387 */ /* 0x0203e20000100800 */
[C---:B0-----:R-:W-:Y:S01]  /*1f60*/  IADD3 R8, P0, PT, R19.reuse, R18, RZ ;  /* 0x0000001213087210 */ /* 0x041fe20007f1e0ff */
[----:B------:R-:W-:Y:S01]  /*1f70*/  IMAD R13, R12, 0x4, R19 ;  /* 0x000000040c0d7824 */ /* 0x000fe200078e0213 */
[-C--:B------:R-:W-:Y:S02]  /*1f80*/  LEA.HI.X.SX32 R11, R20, R15.reuse, 0x1, P1 ;  /* 0x0000000f140b7211 */ /* 0x080fe400008f0eff */
[----:B------:R-:W-:Y:S01]  /*1f90*/  LEA.HI.X.SX32 R9, R19, R15, 0x1, P0 ;  /* 0x0000000f13097211 */ /* 0x000fe200000f0eff */
[----:B-1----:R0:W5:Y:S01]  /*1fa0*/  LDG.E.U8 R23, desc[UR12][R16.64] ;  /* 0x0000000c10177981 */ /* 0x002162000c1e1100 */
[----:B------:R-:W-:-:S03]  /*1fb0*/  IMAD R19, R12, 0x4, R13 ;  /* 0x000000040c137824 */ /* 0x000fc600078e020d */
[----:B------:R1:W-:Y:S01]  /*1fc0*/  STL [R1+0x118], R24 ;  /* 0x0001181801007387 */ /* 0x0003e20000100800 */
[----:B0-----:R-:W-:-:S03]  /*1fd0*/  IADD3 R16, P0, PT, R13, R18, RZ ;  /* 0x000000120d107210 */ /* 0x001fc60007f1e0ff */
[----:B-1----:R0:W5:Y:S01]  /*1fe0*/  LDG.E.U8 R24, desc[UR12][R10.64] ;  /* 0x0000000c0a187981 */ /* 0x002162000c1e1100 */
[----:B------:R-:W-:Y:S01]  /*1ff0*/  LEA.HI.X.SX32 R17, R13, R15, 0x1, P0 ;  /* 0x0000000f0d117211 */ /* 0x000fe200000f0eff */
[----:B0-----:R-:W-:-:S04]  /*2000*/  IMAD R11, R12, 0x4, R19 ;  /* 0x000000040c0b7824 */ /* 0x001fc800078e0213 */
[----:B------:R-:W-:Y:S01]  /*2010*/  IMAD R13, R12, 0x4, R11 ;  /* 0x000000040c0d7824 */ /* 0x000fe200078e020b */
[----:B------:R-:W-:-:S04]  /*2020*/  IADD3 R10, P1, PT, R11, R18, RZ ;  /* 0x000000120b0a7210 */ /* 0x000fc80007f3e0ff */
[-C--:B------:R-:W-:Y:S01]  /*2030*/  LEA.HI.X.SX32 R11, R11, R15.reuse, 0x1, P1 ;  /* 0x0000000f0b0b7211 */ /* 0x080fe200008f0eff */
[----:B--2---:R0:W-:Y:S04]  /*2040*/  STL [R1+0x114], R22 ;  /* 0x0001141601007387 */ /* 0x0041e80000100800 */
[----:B0-----:R0:W2:Y:S02]  /*2050*/  LDG.E.U8 R22, desc[UR12][R8.64] ;  /* 0x0000000c08167981 */ /* 0x0010a4000c1e1100 */
[C---:B0-----:R-:W-:Y:S02]  /*2060*/  IADD3 R8, P0, PT, R19.reuse, R18, RZ ;  /* 0x0000001213087210 */ /* 0x041fe40007f1e0ff */
[----:B------:R0:W-:Y:S02]  /*2070*/  STL [R1+0x108], R27 ;  /* 0x0001081b01007387 */ /* 0x0001e40000100800 */
[----:B------:R-:W-:-:S02]  /*2080*/  LEA.HI.X.SX32 R9, R19, R15, 0x1, P0 ;  /* 0x0000000f13097211 */ /* 0x000fc400000f0eff */
[----:B0-----:R0:W2:Y:S04]  /*2090*/  LDG.E.U8 R27, desc[UR12][R16.64] ;  /* 0x0000000c101b7981 */ /* 0x0010a8000c1e1100 */
[----:B---3--:R1:W-:Y:S04]  /*20a0*/  STL [R1+0xf0], R21 ;  /* 0x0000f01501007387 */ /* 0x0083e80000100800 */
[----:B-1----:R1:W3:Y:S01]  /*20b0*/  LDG.E.U8 R21, desc[UR12][R8.64] ;  /* 0x0000000c08157981 */ /* 0x0022e2000c1e1100 */
[----:B0-----:R-:W-:Y:S01]  /*20c0*/  IADD3 R16, P0, PT, R13, R18, RZ ;  /* 0x000000120d107210 */ /* 0x001fe20007f1e0ff */
[----:B------:R-:W-:-:S03]  /*20d0*/  IMAD R19, R12, 0x4, R13 ;  /* 0x000000040c137824 */ /* 0x000fc600078e020d */
[----:B------:R-:W-:Y:S01]  /*20e0*/  LEA.HI.X.SX32 R17, R13, R15, 0x1, P0 ;  /* 0x0000000f0d117211 */ /* 0x000fe200000f0eff */
[----:B----4-:R0:W-:Y:S01]  /*20f0*/  STL [R1+0xf8], R26 ;  /* 0x0000f81a01007387 */ /* 0x0101e20000100800 */
[----:B-1----:R-:W-:-:S03]  /*2100*/  IADD3 R8, P0, PT, R19, R18, RZ ;  /* 0x0000001213087210 */ /* 0x002fc60007f1e0ff */
[----:B------:R-:W4:Y:S04]  /*2110*/  LDG.E.U8 R20, desc[UR12][R16.64] ;  /* 0x0000000c10147981 */ /* 0x000f28000c1e1100 */
[----:B0-----:R0:W4:Y:S01]  /*2120*/  LDG.E.U8 R26, desc[UR12][R10.64] ;  /* 0x0000000c0a1a7981 */ /* 0x001122000c1e1100 */
[----:B------:R-:W-:-:S03]  /*2130*/  LEA.HI.X.SX32 R9, R19, R15, 0x1, P0 ;  /* 0x0000000f13097211 */ /* 0x000fc600000f0eff */
[----:B------:R1:W-:Y:S04]  /*2140*/  STL [R1+0xec], R25 ;  /* 0x0000ec1901007387 */ /* 0x0003e80000100800 */
[----:B-1----:R1:W4:Y:S01]  /*2150*/  LDG.E.U8 R25, desc[UR12][R8.64] ;  /* 0x0000000c08197981 */ /* 0x002322000c1e1100 */
[----:B------:R-:W-:-:S04]  /*2160*/  IMAD R13, R12, 0x4, R19 ;  /* 0x000000040c0d7824 */ /* 0x000fc800078e0213 */
[----:B0-----:R-:W-:Y:S01]  /*2170*/  IMAD R11, R12, 0x4, R13 ;  /* 0x000000040c0b7824 */ /* 0x001fe200078e020d */
[----:B------:R-:W-:-:S03]  /*2180*/  IADD3 R16, P0, PT, R13, R18, RZ ;  /* 0x000000120d107210 */ /* 0x000fc60007f1e0ff */
[C---:B------:R-:W-:Y:S01]  /*2190*/  IMAD R19, R12.reuse, 0x4, R11 ;  /* 0x000000040c137824 */ /* 0x040fe200078e020b */
[-C--:B------:R-:W-:Y:S02]  /*21a0*/  LEA.HI.X.SX32 R17, R13, R15.reuse, 0x1, P0 ;  /* 0x0000000f0d117211 */ /* 0x080fe400000f0eff */
[-C--:B------:R-:W-:Y:S01]  /*21b0*/  IADD3 R10, P1, PT, R11, R18.reuse, RZ ;  /* 0x000000120b0a7210 */ /* 0x080fe20007f3e0ff */
[----:B-----5:R0:W-:Y:S01]  /*21c0*/  STL [R1+0xe4], R23 ;  /* 0x0000e41701007387 */ /* 0x0201e20000100800 */
[----:B-1----:R-:W-:Y:S01]  /*21d0*/  IADD3 R8, P0, PT, R19, R18, RZ ;  /* 0x0000001213087210 */ /* 0x002fe20007f1e0ff */
[C---:B------:R-:W-:Y:S01]  /*21e0*/  IMAD R13, R12.reuse, 0x4, R19 ;  /* 0x000000040c0d7824 */ /* 0x040fe200078e0213 */
[-C--:B------:R-:W-:Y:S02]  /*21f0*/  LEA.HI.X.SX32 R11, R11, R15.reuse, 0x1, P1 ;  /* 0x0000000f0b0b7211 */ /* 0x080fe400008f0eff */
[----:B------:R-:W-:Y:S01]  /*2200*/  LEA.HI.X.SX32 R9, R19, R15, 0x1, P0 ;  /* 0x0000000f13097211 */ /* 0x000fe200000f0eff */
[----:B0-----:R0:W5:Y:S01]  /*2210*/  LDG.E.U8 R23, desc[UR12][R16.64] ;  /* 0x0000000c10177981 */ /* 0x001162000c1e1100 */
[----:B------:R-:W-:-:S03]  /*2220*/  IMAD R19, R12, 0x4, R13 ;  /* 0x000000040c137824 */ /* 0x000fc600078e020d */
[----:B------:R1:W-:Y:S01]  /*2230*/  STL [R1+0xd4], R24 ;  /* 0x0000d41801007387 */ /* 0x0003e20000100800 */
[----:B0-----:R-:W-:-:S03]  /*2240*/  IADD3 R16, P0, PT, R13, R18, RZ ;  /* 0x000000120d107210 */ /* 0x001fc60007f1e0ff */
[----:B-1----:R0:W5:Y:S01]  /*2250*/  LDG.E.U8 R24, desc[UR12][R10.64] ;  /* 0x0000000c0a187981 */ /* 0x002162000c1e1100 */
[----:B------:R-:W-:Y:S01]  /*2260*/  LEA.HI.X.SX32 R17, R13, R15, 0x1, P0 ;  /* 0x0000000f0d117211 */ /* 0x000fe200000f0eff */
[----:B0-----:R-:W-:-:S05]  /*2270*/  IMAD R11, R12, 0x4, R19 ;  /* 0x000000040c0b7824 */ /* 0x001fca00078e0213 */
[----:B------:R-:W-:Y:S01]  /*2280*/  IADD3 R10, P1, PT, R11, R18, RZ ;  /* 0x000000120b0a7210 */ /* 0x000fe20007f3e0ff */
[----:B------:R-:W-:-:S03]  /*2290*/  IMAD R13, R12, 0x4, R11 ;  /* 0x000000040c0d7824 */ /* 0x000fc600078e020b */
        /* <DEDUP_REMOVED lines=9> */
[----:B0-----:R-:W-:-:S03]  /*2330*/  IADD3 R16, P0, PT, R13, R18, RZ ;  /* 0x000000120d107210 */ /* 0x001fc60007f1e0ff */
[----:B----4-:R0:W-:Y:S01]  /*2340*/  STL [R1+0xe8], R26 ;  /* 0x0000e81a01007387 */ /* 0x0101e20000100800 */
[----:B------:R-:W-:-:S03]  /*2350*/  LEA.HI.X.SX32 R17, R13, R15, 0x1, P0 ;  /* 0x0000000f0d117211 */ /* 0x000fc600000f0eff */
[----:B------:R-:W-:Y:S04]  /*2360*/  STL [R1+0xe0], R20 ;  /* 0x0000e01401007387 */ /* 0x000fe80000100800 */
[----:B0-----:R0:W4:Y:S04]  /*2370*/  LDG.E.U8 R26, desc[UR12][R10.64] ;  /* 0x0000000c0a1a7981 */ /* 0x001128000c1e1100 */
[----:B------:R0:W-:Y:S04]  /*2380*/  STL [R1+0xdc], R25 ;  /* 0x0000dc1901007387 */ /* 0x0001e80000100800 */
[----:B0-----:R0:W4:Y:S01]  /*2390*/  LDG.E.U8 R25, desc[UR12][R16.64] ;  /* 0x0000000c10197981 */ /* 0x001122000c1e1100 */
[----:B------:R-:W-:-:S04]  /*23a0*/  IMAD R19, R12, 0x4, R13 ;  /* 0x000000040c137824 */ /* 0x000fc800078e020d */
[----:B------:R-:W-:Y:S01]  /*23b0*/  IMAD R13, R12, 0x4, R19 ;  /* 0x000000040c0d7824 */ /* 0x000fe200078e0213 */
[----:B-1----:R-:W-:-:S03]  /*23c0*/  IADD3 R8, P0, PT, R19, R18, RZ ;  /* 0x0000001213087210 */ /* 0x002fc60007f1e0ff */
[C---:B------:R-:W-:Y:S01]  /*23d0*/  IMAD R20, R12.reuse, 0x4, R13 ;  /* 0x000000040c147824 */ /* 0x040fe200078e020d */
[-C--:B------:R-:W-:Y:S02]  /*23e0*/  LEA.HI.X.SX32 R9, R19, R15.reuse, 0x1, P0 ;  /* 0x0000000f13097211 */ /* 0x080fe400000f0eff */
[CC--:B------:R-:W-:Y:S01]  /*23f0*/  IADD3 R10, P0, PT, R13.reuse, R18.reuse, RZ ;  /* 0x000000120d0a7210 */ /* 0x0c0fe20007f1e0ff */
[----:B------:R-:W-:Y:S01]  /*2400*/  IMAD R19, R12, 0x4, R20 ;  /* 0x000000040c137824 */ /* 0x000fe200078e0214 */
[----:B-----5:R1:W-:Y:S01]  /*2410*/  STL [R1+0xd8], R23 ;  /* 0x0000d81701007387 */ /* 0x0203e20000100800 */
[-C--:B0-----:R-:W-:Y:S02]  /*2420*/  IADD3 R16, P1, PT, R20, R18.reuse, RZ ;  /* 0x0000001214107210 */ /* 0x081fe40007f3e0ff */
[-C--:B------:R-:W-:Y:S01]  /*2430*/  LEA.HI.X.SX32 R11, R13, R15.reuse, 0x1, P0 ;  /* 0x0000000f0d0b7211 */ /* 0x080fe200000f0eff */
[----:B------:R-:W-:Y:S01]  /*2440*/  IMAD R13, R12, 0x4, R19 ;  /* 0x000000040c0d7824 */ /* 0x000fe200078e0213 */
[----:B------:R-:W-:Y:S01]  /*2450*/  LEA.HI.X.SX32 R17, R20, R15, 0x1, P1 ;  /* 0x0000000f14117211 */ /* 0x000fe200008f0eff */
[----:B-1----:R0:W5:Y:S04]  /*2460*/  LDG.E.U8 R23, desc[UR12][R8.64] ;  /* 0x0000000c08177981 */ /* 0x002168000c1e1100 */
[----:B------:R1:W-:Y:S01]  /*2470*/  STL [R1+0xc8], R24 ;  /* 0x0000c81801007387 */ /* 0x0003e20000100800 */
[----:B0-----:R-:W-:-:S04]  /*2480*/  IADD3 R8, P0, PT, R19, R18, RZ ;  /* 0x0000001213087210 */ /* 0x001fc80007f1e0ff */
[----:B------:R-:W-:Y:S01]  /*2490*/  LEA.HI.X.SX32 R9, R19, R15, 0x1, P0 ;  /* 0x0000000f13097211 */ /* 0x000fe200000f0eff */
[----:B------:R-:W-:Y:S01]  /*24a0*/  IMAD R19, R12, 0x4, R13 ;  /* 0x000000040c137824 */ /* 0x000fe200078e020d */
[----:B-1----:R0:W5:Y:S02]  /*24b0*/  LDG.E.U8 R24, desc[UR12][R10.64] ;  /* 0x0000000c0a187981 */ /* 0x002164000c1e1100 */
[----:B0-----:R-:W-:-:S04]  /*24c0*/  IADD3 R10, P0, PT, R13, R18, RZ ;  /* 0x000000120d0a7210 */ /* 0x001fc80007f1e0ff */
[-C--:B------:R-:W-:Y:S01]  /*24d0*/  LEA.HI.X.SX32 R11, R13, R15.reuse, 0x1, P0 ;  /* 0x0000000f0d0b7211 */ /* 0x080fe200000f0eff */
[----:B--2---:R0:W-:Y:S04]  /*24e0*/  STL [R1+0xcc], R22 ;  /* 0x0000cc1601007387 */ /* 0x0041e80000100800 */
[----:B0-----:R0:W2:Y:S02]  /*24f0*/  LDG.E.U8 R22, desc[UR12][R16.64] ;  /* 0x0000000c10167981 */ /* 0x0010a4000c1e1100 */
[----:B0-----:R-:W-:Y:S02]  /*2500*/  IMAD R16, R12, 0x4, R19 ;  /* 0x000000040c107824 */ /* 0x001fe400078e0213 */
[----:B------:R0:W-:Y:S03]  /*2510*/  STL [R1+0xc0], R27 ;  /* 0x0000c01b01007387 */ /* 0x0001e60000100800 */
[----:B------:R-:W-:Y:S01]  /*2520*/  IADD3 R20, P1, PT, R16, R18, RZ ;  /* 0x0000001210147210 */ /* 0x000fe20007f3e0ff */
[----:B------:R-:W-:Y:S01]  /*2530*/  IMAD R13, R12, 0x4, R16 ;  /* 0x000000040c0d7824 */ /* 0x000fe200078e0210 */
[----:B0-----:R0:W2:Y:S04]  /*2540*/  LDG.E.U8 R27, desc[UR12][R8.64] ;  /* 0x0000000c081b7981 */ /* 0x0010a8000c1e1100 */
[----:B---3--:R1:W-:Y:S02]  /*2550*/  STL [R1+0xd0], R21 ;  /* 0x0000d01501007387 */ /* 0x0083e40000100800 */
[----:B-1----:R-:W-:-:S05]  /*2560*/  LEA.HI.X.SX32 R21, R16, R15, 0x1, P1 ;  /* 0x0000000f10157211 */ /* 0x002fca00008f0eff */
[----:B------:R-:W3:Y:S01]  /*2570*/  LDG.E.U8 R20, desc[UR12][R20.64] ;  /* 0x0000000c14147981 */ /* 0x000ee2000c1e1100 */
[----:B0-----:R-:W-:-:S03]  /*2580*/  IADD3 R8, P0, PT, R19, R18, RZ ;  /* 0x0000001213087210 */ /* 0x001fc60007f1e0ff */
[----:B----4-:R0:W-:Y:S01]  /*2590*/  STL [R1+0xc4], R26 ;  /* 0x0000c41a01007387 */ /* 0x0101e20000100800 */
[-C--:B------:R-:W-:Y:S02]  /*25a0*/  LEA.HI.X.SX32 R9, R19, R15.reuse, 0x1, P0 ;  /* 0x0000000f13097211 */ /* 0x080fe400000f0eff */
[C---:B------:R-:W-:Y:S01]  /*25b0*/  IADD3 R16, P0, PT, R13.reuse, R18, RZ ;  /* 0x000000120d107210 */ /* 0x040fe20007f1e0ff */
[----:B0-----:R0:W4:Y:S03]  /*25c0*/  LDG.E.U8 R26, desc[UR12][R10.64] ;  /* 0x0000000c0a1a7981 */ /* 0x001126000c1e1100 */
[----:B------:R-:W-:Y:S01]  /*25d0*/  LEA.HI.X.SX32 R17, R13, R15, 0x1, P0 ;  /* 0x0000000f0d117211 */ /* 0x000fe200000f0eff */
[----:B------:R1:W-:Y:S01]  /*25e0*/  STL [R1+0xbc], R25 ;  /* 0x0000bc1901007387 */ /* 0x0003e20000100800 */
[----:B0-----:R-:W-:-:S03]  /*25f0*/  IMAD R11, R12, 0x4, R13 ;  /* 0x000000040c0b7824 */ /* 0x001fc600078e020d */
[----:B-1----:R0:W2:Y:S02]  /*2600*/  LDG.E.U8 R25, desc[UR12][R8.64] ;  /* 0x0000000c08197981 */ /* 0x0020a4000c1e1100 */
[----:B------:R-:W-:Y:S01]  /*2610*/  IADD3 R10, P0, PT, R11, R18, RZ ;  /* 0x000000120b0a7210 */ /* 0x000fe20007f1e0ff */
[----:B0-----:R-:W-:-:S03]  /*2620*/  IMAD R9, R12, 0x4, R11 ;  /* 0x000000040c097824 */ /* 0x001fc600078e020b */
[----:B------:R-:W-:-:S05]  /*2630*/  LEA.HI.X.SX32 R11, R11, R15, 0x1, P0 ;  /* 0x0000000f0b0b7211 */ /* 0x000fca00000f0eff */
[----:B------:R-:W4:Y:S01]  /*2640*/  LDG.E.U8 R21, desc[UR12][R10.64] ;  /* 0x0000000c0a157981 */ /* 0x000f22000c1e1100 */
[----:B------:R-:W-:-:S03]  /*2650*/  IADD3 R8, P1, PT, R9, R18, RZ ;  /* 0x0000001209087210 */ /* 0x000fc60007f3e0ff */
[----:B---3--:R-:W-:Y:S04]  /*2660*/  STL [R1+0x2978], R20 ;  /* 0x0029781401007387 */ /* 0x008fe80000100800 */
[----:B------:R-:W-:Y:S04]  /*2670*/  STL [R1+0x29e8], R20 ;  /* 0x0029e81401007387 */ /* 0x000fe80000100800 */
[----:B------:R-:W-:Y:S04]  /*2680*/  STL [R1+0x29ec], R20 ;  /* 0x0029ec1401007387 */ /* 0x000fe80000100800 */
[----:B------:R-:W-:Y:S04]  /*2690*/  STL [R1+0x29f0], R20 ;  /* 0x0029f01401007387 */ /* 0x000fe80000100800 */
[----:B------:R-:W-:Y:S04]  /*26a0*/  STL [R1+0x2a00], R20 ;  /* 0x002a001401007387 */ /* 0x000fe80000100800 */
[----:B------:R-:W-:Y:S04]  /*26b0*/  STL [R1+0x2a18], R20 ;  /* 0x002a181401007387 */ /* 0x000fe80000100800 */
[----:B------:R-:W-:Y:S04]  /*26c0*/  STL [R1+0x2a1c], R20 ;  /* 0x002a1c1401007387 */ /* 0x000fe80000100800 */
[----:B-----5:R0:W-:Y:S04]  /*26d0*/  STL [R1+0xb8], R23 ;  /* 0x0000b81701007387 */ /* 0x0201e80000100800 */
[----:B------:R1:W-:Y:S01]  /*26e0*/  STL [R1+0xb4], R24 ;  /* 0x0000b41801007387 */ /* 0x0003e20000100800 */
[----:B0-----:R-:W-:-:S03]  /*26f0*/  IMAD R23, R12, 0x4, R9 ;  /* 0x000000040c177824 */ /* 0x001fc600078e0209 */
[----:B--2---:R0:W-:Y:S01]  /*2700*/  STL [R1+0xac], R22 ;  /* 0x0000ac1601007387 */ /* 0x0041e20000100800 */
[----:B------:R-:W-:-:S03]  /*2710*/  IMAD R13, R12, 0x4, R23 ;  /* 0x000000040c0d7824 */ /* 0x000fc600078e0217 */
[----:B-1----:R1:W2:Y:S01]  /*2720*/  LDG.E.U8 R24, desc[UR12][R16.64] ;  /* 0x0000000c10187981 */ /* 0x0022a2000c1e1100 */
[----:B0-----:R-:W-:-:S04]  /*2730*/  IADD3 R22, P0, PT, R23, R18, RZ ;  /* 0x0000001217167210 */ /* 0x001fc80007f1e0ff */
[----:B------:R-:W-:-:S05]  /*2740*/  LEA.HI.X.SX32 R23, R23, R15, 0x1, P0 ;  /* 0x0000000f17177211 */ /* 0x000fca00000f0eff */
[----:B------:R-:W3:Y:S04]  /*2750*/  LDG.E.U8 R22, desc[UR12][R22.64] ;  /* 0x0000000c16167981 */ /* 0x000ee8000c1e1100 */
[----:B----4-:R-:W-:Y:S01]  /*2760*/  STL [R1+0x297c], R21 ;  /* 0x00297c1501007387 */ /* 0x010fe20000100800 */
[----:B------:R-:W-:-:S03]  /*2770*/  IMAD R19, R12, 0x4, R13 ;  /* 0x000000040c137824 */ /* 0x000fc600078e020d */
[----:B------:R-:W-:Y:S04]  /*2780*/  STL [R1+0xb0], R27 ;  /* 0x0000b01b01007387 */ /* 0x000fe80000100800 */
[----:B------:R-:W-:Y:S04]  /*2790*/  STL [R1+0x29f4], R21 ;  /* 0x0029f41501007387 */ /* 0x000fe80000100800 */
[----:B------:R-:W-:Y:S04]  /*27a0*/  STL [R1+0x29fc], R21 ;  /* 0x0029fc1501007387 */ /* 0x000fe80000100800 */
[----:B------:R-:W-:Y:S01]  /*27b0*/  STL [R1+0x2a4c], R21 ;  /* 0x002a4c1501007387 */ /* 0x000fe20000100800 */
[----:B------:R-:W-:-:S03]  /*27c0*/  LEA.HI.X.SX32 R9, R9, R15, 0x1, P1 ;  /* 0x0000000f09097211 */ /* 0x000fc600008f0eff */
[----:B------:R0:W-:Y:S01]  /*27d0*/  STL [R1+0xa8], R26 ;  /* 0x0000a81a01007387 */ /* 0x0001e20000100800 */
[----:B------:R-:W-:-:S03]  /*27e0*/  IADD3 R10, P1, PT, R19, R18, RZ ;  /* 0x00000012130a7210 */ /* 0x000fc60007f3e0ff */
[----:B------:R4:W5:Y:S01]  /*27f0*/  LDG.E.U8 R20, desc[UR12][R8.64] ;  /* 0x0000000c08147981 */ /* 0x000962000c1e1100 */
[----:B0-----:R-:W-:-:S04]  /*2800*/  IADD3 R26, P0, PT, R13, R18, RZ ;  /* 0x000000120d1a7210 */ /* 0x001fc80007f1e0ff */
[-C--:B------:R-:W-:Y:S02]  /*2810*/  LEA.HI.X.SX32 R27, R13, R15.reuse, 0x1, P0 ;  /* 0x0000000f0d1b7211 */ /* 0x080fe400000f0eff */
[----:B------:R-:W-:Y:S01]  /*2820*/  LEA.HI.X.SX32 R11, R19, R15, 0x1, P1 ;  /* 0x0000000f130b7211 */ /* 0x000fe200008f0eff */
[----:B------:R0:W-:Y:S04]  /*2830*/  STL [R1+0xa0], R25 ;  /* 0x0000a01901007387 */ /* 0x0001e80000100800 */
[----:B------:R-:W2:Y:S04]  /*2840*/  LDG.E.U8 R26, desc[UR12][R26.64] ;  /* 0x0000000c1a1a7981 */ /* 0x000ea8000c1e1100 */
[----:B0-----:R0:W5:Y:S01]  /*2850*/  LDG.E.U8 R25, desc[UR12][R10.64] ;  /* 0x0000000c0a197981 */ /* 0x001162000c1e1100 */
[----:B-1----:R-:W-:-:S04]  /*2860*/  IMAD R17, R12, 0x4, R19 ;  /* 0x000000040c117824 */ /* 0x002fc800078e0213 */
[----:B------:R-:W-:-:S04]  /*2870*/  IMAD R16, R12, 0x4, R17 ;  /* 0x000000040c107824 */ /* 0x000fc800078e0211 */
[----:B----4-:R-:W-:-:S05]  /*2880*/  IMAD R9, R12, 0x4, R16 ;  /* 0x000000040c097824 */ /* 0x010fca00078e0210 */
[----:B------:R-:W-:Y:S01]  /*2890*/  IADD3 R8, P0, PT, R9, R18, RZ ;  /* 0x0000001209087210 */ /* 0x000fe20007f1e0ff */
[----:B------:R-:W-:-:S03]  /*28a0*/  IMAD R13, R12, 0x4, R9 ;  /* 0x000000040c0d7824 */ /* 0x000fc600078e0209 */
[-C--:B------:R-:W-:Y:S02]  /*28b0*/  LEA.HI.X.SX32 R9, R9, R15.reuse, 0x1, P0 ;  /* 0x0000000f09097211 */ /* 0x080fe400000f0eff */
[-C--:B------:R-:W-:Y:S02]  /*28c0*/  IADD3 R12, P1, PT, R13, R18.reuse, RZ ;  /* 0x000000120d0c7210 */ /* 0x080fe40007f3e0ff */
[----:B0-----:R-:W-:Y:S02]  /*28d0*/  IADD3 R10, P0, PT, R17, R18, RZ ;  /* 0x00000012110a7210 */ /* 0x001fe40007f1e0ff */
[-C--:B------:R-:W-:Y:S02]  /*28e0*/  LEA.HI.X.SX32 R13, R13, R15.reuse, 0x1, P1 ;  /* 0x0000000f0d0d7211 */ /* 0x080fe400008f0eff */
[----:B------:R-:W-:Y:S01]  /*28f0*/  LEA.HI.X.SX32 R11, R17, R15, 0x1, P0 ;  /* 0x0000000f110b7211 */ /* 0x000fe200000f0eff */
[----:B------:R-:W-:Y:S02]  /*2900*/  IMAD R0, R0, 0x100, R3 ;  /* 0x0000010000007824 */ /* 0x000fe400078e0203 */
[----:B------:R-:W-:Y:S01]  /*2910*/  IMAD R2, R14, 0x100, R2 ;  /* 0x000001000e027824 */ /* 0x000fe200078e0202 */
[----:B------:R-:W0:Y:S01]  /*2920*/  S2UR UR7, SR_CgaCtaId ;  /* 0x00000000000779c3 */ /* 0x000e220000008800 */
[----:B------:R-:W4:Y:S04]  /*2930*/  LDG.E.U8 R27, desc[UR12][R10.64] ;  /* 0x0000000c0a1b7981 */ /* 0x000f28000c1e1100 */
[----:B---3--:R-:W-:Y:S04]  /*2940*/  STL [R1+0x2980], R22 ;  /* 0x0029801601007387 */ /* 0x008fe80000100800 */
[----:B------:R-:W-:Y:S04]  /*2950*/  STL [R1+0x29a8], R22 ;  /* 0x0029a81601007387 */ /* 0x000fe80000100800 */
        /* <DEDUP_REMOVED lines=10> */
[----:B--2---:R1:W-:Y:S01]  /*2a00*/  STL [R1+0xa4], R24 ;  /* 0x0000a41801007387 */ /* 0x0043e20000100800 */
[----:B------:R-:W-:-:S02]  /*2a10*/  IMAD R4, R7, 0x100, R4 ;  /* 0x0000010007047824 */ /* 0x000fc400078e0204 */
[----:B------:R-:W-:Y:S01]  /*2a20*/  IMAD R5, R6, 0x100, R5 ;  /* 0x0000010006057824 */ /* 0x000fe200078e0205 */
[----:B------:R-:W-:Y:S01]  /*2a30*/  UMOV UR4, 0x400 ;  /* 0x0000040000047882 */ /* 0x000fe20000000000 */
[----:B------:R-:W2:Y:S04]  /*2a40*/  LDG.E.U8 R23, desc[UR12][R12.64] ;  /* 0x0000000c0c177981 */ /* 0x000ea8000c1e1100 */
[----:B-1----:R1:W3:Y:S04]  /*2a50*/  LDG.E.U8 R24, desc[UR12][R8.64] ;  /* 0x0000000c08187981 */ /* 0x0022e8000c1e1100 */
[----:B------:R-:W-:Y:S04]  /*2a60*/  STL [R1+0x2998], R26 ;  /* 0x0029981a01007387 */ /* 0x000fe80000100800 */
[----:B------:R-:W-:Y:S01]  /*2a70*/  STL [R1+0x2a08], R26 ;  /* 0x002a081a01007387 */ /* 0x000fe20000100800 */
[----:B-1----:R-:W-:-:S03]  /*2a80*/  IADD3 R8, P1, PT, R16, R18, RZ ;  /* 0x0000001210087210 */ /* 0x002fc60007f3e0ff */
[----:B------:R-:W-:Y:S01]  /*2a90*/  STL [R1+0x2a20], R26 ;  /* 0x002a201a01007387 */ /* 0x000fe20000100800 */
[----:B------:R-:W-:-:S03]  /*2aa0*/  LEA.HI.X.SX32 R9, R16, R15, 0x1, P1 ;  /* 0x0000000f10097211 */ /* 0x000fc600008f0eff */
[----:B-----5:R-:W-:Y:S04]  /*2ab0*/  STL [R1+0x29a0], R25 ;  /* 0x0029a01901007387 */ /* 0x020fe80000100800 */
[----:B------:R-:W-:Y:S04]  /*2ac0*/  STL [R1+0x2a04], R25 ;  /* 0x002a041901007387 */ /* 0x000fe80000100800 */
[----:B------:R-:W-:Y:S04]  /*2ad0*/  STL [R1+0x9c], R20 ;  /* 0x00009c1401007387 */ /* 0x000fe80000100800 */
[----:B------:R-:W-:Y:S04]  /*2ae0*/  STL [R1+0x2a0c], R25 ;  /* 0x002a0c1901007387 */ /* 0x000fe80000100800 */
[----:B------:R-:W-:Y:S04]  /*2af0*/  STL [R1+0x2a28], R25 ;  /* 0x002a281901007387 */ /* 0x000fe80000100800 */
[----:B------:R1:W-:Y:S04]  /*2b00*/  STL [R1+0x2a40], R25 ;  /* 0x002a401901007387 */ /* 0x0003e80000100800 */
[----:B-1----:R1:W5:Y:S01]  /*2b10*/  LDG.E.U8 R25, desc[UR12][R8.64] ;  /* 0x0000000c08197981 */ /* 0x002362000c1e1100 */
[----:B------:R-:W1:Y:S01]  /*2b20*/  S2R R19, SR_TID.X ;  /* 0x0000000000137919 */ /* 0x000e620000002100 */
[----:B------:R-:W-:-:S04]  /*2b30*/  F2FP.F16.E4M3.UNPACK_B R28, R0 ;  /* 0x00000000ff1c723e */ /* 0x000fc800020006ff */
[----:B------:R-:W-:Y:S02]  /*2b40*/  PRMT R21, R28, 0x7610, R21 ;  /* 0x000076101c157816 */ /* 0x000fe40000000015 */
[----:B-1----:R-:W-:Y:S01]  /*2b50*/  SHF.R.S32.HI R8, RZ, 0x6, R19 ;  /* 0x00000006ff087819 */ /* 0x002fe20000011413 */
        /* <DEDUP_REMOVED lines=13> */
[----:B------:R-:W3:Y:S04]  /*2c30*/  LDL.LU R22, [R1+0x1c8] ;  /* 0x0001c80001167983 */ /* 0x000ee80000300800 */
[----:B------:R-:W2:Y:S04]  /*2c40*/  LDL.LU R26, [R1+0x80] ;  /* 0x00008000011a7983 */ /* 0x000ea80000300800 */
[----:B------:R-:W2:Y:S04]  /*2c50*/  LDL.LU R20, [R1+0x78] ;  /* 0x0000780001147983 */ /* 0x000ea80000300800 */
[----:B----4-:R1:W-:Y:S04]  /*2c60*/  STL [R1+0x98], R27 ;  /* 0x0000981b01007387 */ /* 0x0103e80000100800 */
[----:B-----5:R4:W-:Y:S01]  /*2c70*/  STL [R1+0x94], R25 ;  /* 0x0000941901007387 */ /* 0x0209e20000100800 */
[----:B-1----:R-:W-:-:S03]  /*2c80*/  LOP3.LUT R27, R19, 0x3f, RZ, 0xc0, !PT ;  /* 0x0000003f131b7812 */ /* 0x002fc600078ec0ff */
[----:B----4-:R-:W4:Y:S04]  /*2c90*/  LDL.LU R25, [R1+0x7c] ;  /* 0x00007c0001197983 */ /* 0x010f280000300800 */
[----:B------:R-:W5:Y:S04]  /*2ca0*/  LDL.LU R19, [R1+0x70] ;  /* 0x0000700001137983 */ /* 0x000f680000300800 */
[----:B------:R1:W-:Y:S04]  /*2cb0*/  STL [R1+0x90], R28 ;  /* 0x0000901c01007387 */ /* 0x0003e80000100800 */
[----:B-1----:R1:W2:Y:S02]  /*2cc0*/  LDL.LU R28, [R1+0x2a58] ;  /* 0x002a5800011c7983 */ /* 0x0022a40000300800 */
[----:B--2---:R-:W-:-:S04]  /*2cd0*/  F2FP.F16.E4M3.UNPACK_B R28, R2 ;  /* 0x00000002ff1c723e */ /* 0x004fc800020006ff */
[----:B------:R-:W-:Y:S01]  /*2ce0*/  PRMT R29, R28, 0x7610, R29 ;  /* 0x000076101c1d7816 */ /* 0x000fe2000000001d */
[----:B------:R2:W-:Y:S04]  /*2cf0*/  STL [R1+0x8c], R28 ;  /* 0x00008c1c01007387 */ /* 0x0005e80000100800 */
[----:B--2---:R-:W2:Y:S01]  /*2d00*/  LDL.LU R28, [R1+0x2a54] ;  /* 0x002a5400011c7983 */ /* 0x004ea20000300800 */
[----:B------:R-:W-:-:S05]  /*2d10*/  F2FP.F16.E4M3.UNPACK_B R24, R4 ;  /* 0x00000004ff18723e */ /* 0x000fca00020006ff */
[----:B------:R0:W-:Y:S01]  /*2d20*/  STL [R1+0x88], R24 ;  /* 0x0000881801007387 */ /* 0x0001e20000100800 */
[----:B------:R-:W-:Y:S02]  /*2d30*/  PRMT R0, R21, 0x7610, R0 ;  /* 0x0000761015007816 */ /* 0x000fe40000000000 */
[----:B--2---:R-:W-:Y:S02]  /*2d40*/  PRMT R28, R24, 0x7610, R28 ;  /* 0x00007610181c7816 */ /* 0x004fe4000000001c */
[----:B0-----:R1:W2:Y:S04]  /*2d50*/  LDL.LU R24, [R1+0x2a50] ;  /* 0x002a500001187983 */ /* 0x0012a80000300800 */
[----:B------:R-:W3:Y:S01]  /*2d60*/  LDL.LU R21, [R1+0x2a4c] ;  /* 0x002a4c0001157983 */ /* 0x000ee20000300800 */
[----:B------:R-:W-:Y:S01]  /*2d70*/  IMAD.SHL.U32 R27, R27, 0x2, RZ ;  /* 0x000000021b1b7824 */ /* 0x000fe200078e00ff */
[----:B------:R-:W-:Y:S01]  /*2d80*/  SGXT R8, R8, 0x1 ;  /* 0x000000010808781a */ /* 0x000fe20000000200 */
[----:B------:R-:W-:Y:S01]  /*2d90*/  ULEA UR7, UR7, UR4, 0x18 ;  /* 0x0000000407077291 */ /* 0x000fe2000f8ec0ff */
[----:B------:R-:W-:-:S02]  /*2da0*/  PRMT R2, R29, 0x7610, R2 ;  /* 0x000076101d027816 */ /* 0x000fc40000000002 */
[----:B------:R-:W-:Y:S02]  /*2db0*/  LOP3.LUT R27, R27, 0x90, R8, 0x78, !PT ;  /* 0x000000901b1b7812 */ /* 0x000fe400078e7808 */
[----:B------:R-:W-:-:S04]  /*2dc0*/  PRMT R3, R28, 0x7610, R3 ;  /* 0x000076101c037816 */ /* 0x000fc80000000003 */
[----:B------:R-:W-:Y:S01]  /*2dd0*/  STS.U16 [R27+UR7+0x10000], R0 ;  /* 0x010000001b007988 */ /* 0x000fe20008000407 */
[----:B--2---:R-:W-:-:S04]  /*2de0*/  F2FP.F16.E4M3.UNPACK_B R24, R5 ;  /* 0x00000005ff18723e */ /* 0x004fc800020006ff */
[----:B---3--:R-:W-:Y:S01]  /*2df0*/  PRMT R21, R24, 0x7610, R21 ;  /* 0x0000761018157816 */ /* 0x008fe20000000015 */
[----:B------:R0:W-:Y:S03]  /*2e00*/  STL [R1+0x84], R24 ;  /* 0x0000841801007387 */ /* 0x0001e60000100800 */
[----:B------:R-:W-:Y:S01]  /*2e10*/  PRMT R4, R21, 0x7610, R4 ;  /* 0x0000761015047816 */ /* 0x000fe20000000004 */
[----:B0-----:R1:W2:Y:S04]  /*2e20*/  LDL.LU R24, [R1+0x2a48] ;  /* 0x002a480001187983 */ /* 0x0012a80000300800 */
[----:B------:R-:W3:Y:S04]  /*2e30*/  LDL.LU R29, [R1+0x1b8] ;  /* 0x0001b800011d7983 */ /* 0x000ee80000300800 */
[----:B------:R-:W2:Y:S04]  /*2e40*/  LDL.LU R21, [R1+0x1a4] ;  /* 0x0001a40001157983 */ /* 0x000ea80000300800 */
[----:B------:R-:W2:Y:S04]  /*2e50*/  LDL.LU R28, [R1+0x6c] ;  /* 0x00006c00011c7983 */ /* 0x000ea80000300800 */
[----:B------:R-:W2:Y:S04]  /*2e60*/  LDL.LU R0, [R1+0x1c0] ;  /* 0x0001c00001007983 */ /* 0x000ea80000300800 */
[----:B------:R0:W-:Y:S04]  /*2e70*/  STS.U16 [R27+UR7+0x10200], R2 ;  /* 0x010200021b007988 */ /* 0x0001e80008000407 */
[----:B------:R1:W-:Y:S04]  /*2e80*/  STS.U16 [R27+UR7+0x10400], R3 ;  /* 0x010400031b007988 */ /* 0x0003e80008000407 */
[----:B------:R2:W-:Y:S04]  /*2e90*/  STS.U16 [R27+UR7+0x10600], R4 ;  /* 0x010600041b007988 */ /* 0x0005e80008000407 */
[----:B0-----:R-:W4:Y:S04]  /*2ea0*/  LDL.LU R2, [R1+0x74] ;  /* 0x0000740001027983 */ /* 0x001f280000300800 */
[----:B-1----:R-:W3:Y:S01]  /*2eb0*/  LDL.LU R3, [R1+0x1bc] ;  /* 0x0001bc0001037983 */ /* 0x002ee20000300800 */
[----:B--2---:R-:W-:-:S03]  /*2ec0*/  IMAD R0, R0, 0x100, R22 ;  /* 0x0000010000007824 */ /* 0x004fc600078e0216 */
[----:B------:R-:W2:Y:S04]  /*2ed0*/  LDL.LU R22, [R1+0x2a44] ;  /* 0x002a440001167983 */ /* 0x000ea80000300800 */
[----:B------:R-:W3:Y:S01]  /*2ee0*/  LDL.LU R4, [R1+0x1c4] ;  /* 0x0001c40001047983 */ /* 0x000ee20000300800 */
[----:B------:R-:W-:-:S04]  /*2ef0*/  F2FP.F16.E4M3.UNPACK_B R0, R0 ;  /* 0x00000000ff00723e */ /* 0x000fc800020006ff */
[----:B--2---:R-:W-:Y:S01]  /*2f00*/  PRMT R22, R0, 0x7610, R22 ;  /* 0x0000761000167816 */ /* 0x004fe20000000016 */
[----:B---3--:R-:W-:Y:S02]  /*2f10*/  IMAD R4, R3, 0x100, R4 ;  /* 0x0000010003047824 */ /* 0x008fe400078e0204 */
[----:B------:R-:W-:Y:S02]  /*2f20*/  IMAD R3, R20, 0x100, R26 ;  /* 0x0000010014037824 */ /* 0x000fe400078e021a */
[----:B------:R-:W2:Y:S04]  /*2f30*/  LDL.LU R26, [R1+0x68] ;  /* 0x00006800011a7983 */ /* 0x000ea80000300800 */
[----:B------:R-:W3:Y:S04]  /*2f40*/  LDL.LU R20, [R1+0x60] ;  /* 0x0000600001147983 */ /* 0x000ee80000300800 */
[----:B------:R0:W-:Y:S04]  /*2f50*/  STL [R1+0x80], R0 ;  /* 0x0000800001007387 */ /* 0x0001e80000100800 */
[----:B0-----:R-:W5:Y:S01]  /*2f60*/  LDL.LU R0, [R1+0x64] ;  /* 0x0000640001007983 */ /* 0x001f620000300800 */
[----:B----4-:R-:W-:-:S03]  /*2f70*/  IMAD R2, R2, 0x100, R25 ;  /* 0x0000010002027824 */ /* 0x010fc600078e0219 */
[----:B------:R-:W4:Y:S01]  /*2f80*/  LDL.LU R25, [R1+0x2a40] ;  /* 0x002a400001197983 */ /* 0x000f220000300800 */
[----:B-----5:R-:W-:-:S03]  /*2f90*/  IMAD R0, R0, 0x100, R19 ;  /* 0x0000010000007824 */ /* 0x020fc600078e0213 */
[----:B------:R0:W5:Y:S02]  /*2fa0*/  LDL.LU R19, [R1+0x2a3c] ;  /* 0x002a3c0001137983 */ /* 0x0001640000300800 */
[----:B-----5:R-:W-:-:S04]  /*2fb0*/  F2FP.F16.E4M3.UNPACK_B R19, R4 ;  /* 0x00000004ff13723e */ /* 0x020fc800020006ff */
[----:B----4-:R-:W-:Y:S01]  /*2fc0*/  PRMT R25, R19, 0x7610, R25 ;  /* 0x0000761013197816 */ /* 0x010fe20000000019 */
[----:B------:R1:W-:Y:S01]  /*2fd0*/  STL [R1+0x7c], R19 ;  /* 0x00007c1301007387 */ /* 0x0003e20000100800 */
[----:B------:R-:W-:-:S03]  /*2fe0*/  PRMT R4, R22, 0x7610, R4 ;  /* 0x0000761016047816 */ /* 0x000fc60000000004 */
[----:B-1----:R0:W4:Y:S04]  /*2ff0*/  LDL.LU R19, [R1+0x2a38] ;  /* 0x002a380001137983 */ /* 0x0021280000300800 */
[----:B------:R-:W5:Y:S01]  /*3000*/  LDL.LU R22, [R1+0x2a34] ;  /* 0x002a340001167983 */ /* 0x000f620000300800 */
[----:B----4-:R-:W-:-:S04]  /*3010*/  F2FP.F16.E4M3.UNPACK_B R19, R3 ;  /* 0x00000003ff13723e */ /* 0x010fc800020006ff */
[----:B-----5:R-:W-:Y:S01]  /*3020*/  PRMT R22, R19, 0x7610, R22 ;  /* 0x0000761013167816 */ /* 0x020fe20000000016 */
[----:B------:R1:W-:Y:S04]  /*3030*/  STL [R1+0x78], R19 ;  /* 0x0000781301007387 */ /* 0x0003e80000100800 */
[----:B-1----:R-:W4:Y:S01]  /*3040*/  LDL.LU R19, [R1+0x2a30] ;  /* 0x002a300001137983 */ /* 0x002f220000300800 */
[----:B------:R-:W-:-:S05]  /*3050*/  F2FP.F16.E4M3.UNPACK_B R24, R2 ;  /* 0x00000002ff18723e */ /* 0x000fca00020006ff */
[----:B------:R1:W-:Y:S01]  /*3060*/  STL [R1+0x74], R24 ;  /* 0x0000741801007387 */ /* 0x0003e20000100800 */
[----:B----4-:R-:W-:-:S03]  /*3070*/  PRMT R19, R24, 0x7610, R19 ;  /* 0x0000761018137816 */ /* 0x010fc60000000013 */
[----:B-1----:R0:W4:Y:S01]  /*3080*/  LDL.LU R24, [R1+0x2a2c] ;  /* 0x002a2c0001187983 */ /* 0x0021220000300800 */
[----:B------:R-:W-:Y:S02]  /*3090*/  PRMT R2, R25, 0x7610, R2 ;  /* 0x0000761019027816 */ /* 0x000fe40000000002 */
[----:B------:R-:W-:Y:S01]  /*30a0*/  PRMT R3, R19, 0x7610, R3 ;  /* 0x0000761013037816 */ /* 0x000fe20000000003 */
[----:B------:R0:W5:Y:S04]  /*30b0*/  LDL.LU R25, [R1+0x2a28] ;  /* 0x002a280001197983 */ /* 0x0001680000300800 */
[----:B------:R1:W-:Y:S04]  /*30c0*/  STS.U16 [R27+UR7+0x10800], R4 ;  /* 0x010800041b007988 */ /* 0x0003e80008000407 */
[----:B------:R-:W-:Y:S01]  /*30d0*/  STS.U16 [R27+UR7+0x10a00], R2 ;  /* 0x010a00021b007988 */ /* 0x000fe20008000407 */
[----:B----4-:R-:W-:-:S04]  /*30e0*/  F2FP.F16.E4M3.UNPACK_B R24, R0 ;  /* 0x00000000ff18723e */ /* 0x010fc800020006ff */
[----:B------:R-:W-:Y:S01]  /*30f0*/  PRMT R18, R24, 0x7610, R18 ;  /* 0x0000761018127816 */ /* 0x000fe20000000012 */
[----:B------:R4:W-:Y:S01]  /*3100*/  STL [R1+0x70], R24 ;  /* 0x0000701801007387 */ /* 0x0009e20000100800 */
[----:B------:R-:W-:Y:S02]  /*3110*/  PRMT R0, R22, 0x7610, R0 ;  /* 0x0000761016007816 */ /* 0x000fe40000000000 */
[----:B-1----:R-:W-:Y:S01]  /*3120*/  PRMT R4, R18, 0x7610, R4 ;  /* 0x0000761012047816 */ /* 0x002fe20000000004 */
[----:B------:R-:W2:Y:S04]  /*3130*/  LDL.LU R19, [R1+0x1a0] ;  /* 0x0001a00001137983 */ /* 0x000ea80000300800 */
[----:B------:R1:W-:Y:S04]  /*3140*/  STS.U16 [R27+UR7+0x10c00], R0 ;  /* 0x010c00001b007988 */ /* 0x0003e80008000407 */
[----:B----4-:R-:W4:Y:S04]  /*3150*/  LDL.LU R24, [R1+0x198] ;  /* 0x0001980001187983 */ /* 0x010f280000300800 */
[----:B------:R-:W2:Y:S04]  /*3160*/  LDL.LU R18, [R1+0x190] ;  /* 0x0001900001127983 */ /* 0x000ea80000300800 */
[----:B------:R-:W2:Y:S04]  /*3170*/  LDL.LU R22, [R1+0x50] ;  /* 0x0000500001167983 */ /* 0x000ea80000300800 */
[----:B------:R-:W2:Y:S04]  /*3180*/  LDL.LU R2, [R1+0x5c] ;  /* 0x00005c0001027983 */ /* 0x000ea80000300800 */
[----:B-1----:R-:W2:Y:S04]  /*3190*/  LDL.LU R0, [R1+0x1b4] ;  /* 0x0001b40001007983 */ /* 0x002ea80000300800 */
[----:B------:R1:W-:Y:S04]  /*31a0*/  STS.U16 [R27+UR7+0x10e00], R3 ;  /* 0x010e00031b007988 */ /* 0x0003e80008000407 */
[----:B------:R0:W-:Y:S04]  /*31b0*/  STS.U16 [R27+UR7+0x11000], R4 ;  /* 0x011000041b007988 */ /* 0x0001e80008000407 */
[----:B-1----:R-:W3:Y:S01]  /*31c0*/  LDL.LU R3, [R1+0x1ac] ;  /* 0x0001ac0001037983 */ /* 0x002ee20000300800 */
[----:B--2---:R-:W-:-:S03]  /*31d0*/  IMAD R0, R0, 0x100, R29 ;  /* 0x0000010000007824 */ /* 0x004fc600078e021d */
[----:B------:R-:W2:Y:S04]  /*31e0*/  LDL.LU R29, [R1+0x2a24] ;  /* 0x002a2400011d7983 */ /* 0x000ea80000300800 */
[----:B0-----:R-:W3:Y:S01]  /*31f0*/  LDL.LU R4, [R1+0x1b0] ;  /* 0x0001b00001047983 */ /* 0x001ee20000300800 */
[----:B------:R-:W-:-:S04]  /*3200*/  F2FP.F16.E4M3.UNPACK_B R0, R0 ;  /* 0x00000000ff00723e */ /* 0x000fc800020006ff */
[----:B--2---:R-:W-:Y:S01]  /*3210*/  PRMT R29, R0, 0x7610, R29 ;  /* 0x00007610001d7816 */ /* 0x004fe2000000001d */
[----:B---3--:R-:W-:Y:S02]  /*3220*/  IMAD R4, R3, 0x100, R4 ;  /* 0x0000010003047824 */ /* 0x008fe400078e0204 */
[----:B------:R-:W-:Y:S02]  /*3230*/  IMAD R3, R28, 0x100, R21 ;  /* 0x000001001c037824 */ /* 0x000fe400078e0215 */
[----:B------:R-:W2:Y:S04]  /*3240*/  LDL.LU R21, [R1+0x54] ;  /* 0x0000540001157983 */ /* 0x000ea80000300800 */
[----:B------:R-:W3:Y:S04]  /*3250*/  LDL.LU R28, [R1+0x48] ;  /* 0x00004800011c7983 */ /* 0x000ee80000300800 */
[----:B------:R0:W-:Y:S04]  /*3260*/  STL [R1+0x6c], R0 ;  /* 0x00006c0001007387 */ /* 0x0001e80000100800 */
[----:B0-----:R-:W2:Y:S01]  /*3270*/  LDL.LU R0, [R1+0x58] ;  /* 0x0000580001007983 */ /* 0x001ea20000300800 */
[----:B------:R-:W-:-:S03]  /*3280*/  IMAD R2, R2, 0x100, R26 ;  /* 0x0000010002027824 */ /* 0x000fc600078e021a */
[----:B------:R-:W3:Y:S01]  /*3290*/  LDL.LU R26, [R1+0x2a20] ;  /* 0x002a2000011a7983 */ /* 0x000ee20000300800 */
[----:B--2---:R-:W-:-:S03]  /*32a0*/  IMAD R0, R0, 0x100, R20 ;  /* 0x0000010000007824 */ /* 0x004fc600078e0214 */
[----:B------:R0:W2:Y:S02]  /*32b0*/  LDL.LU R20, [R1+0x2a1c] ;  /* 0x002a1c0001147983 */ /* 0x0000a40000300800 */
[----:B--2---:R-:W-:Y:S02]  /*32c0*/  F2FP.F16.E4M3.UNPACK_B R20, R4 ;  /* 0x00000004ff14723e */ /* 0x004fe400020006ff */
[----:B------:R-:W-:Y:S02]  /*32d0*/  PRMT R4, R29, 0x7610, R4 ;  /* 0x000076101d047816 */ /* 0x000fe40000000004 */
[----:B---3--:R-:W-:Y:S01]  /*32e0*/  PRMT R26, R20, 0x7610, R26 ;  /* 0x00007610141a7816 */ /* 0x008fe2000000001a */
[----:B------:R1:W-:Y:S04]  /*32f0*/  STL [R1+0x68], R20 ;  /* 0x0000681401007387 */ /* 0x0003e80000100800 */
[----:B-1----:R-:W2:Y:S04]  /*3300*/  LDL.LU R20, [R1+0x2a18] ;  /* 0x002a180001147983 */ /* 0x002ea80000300800 */
[----:B------:R0:W3:Y:S02]  /*3310*/  LDL.LU R29, [R1+0x2a14] ;  /* 0x002a1400011d7983 */ /* 0x0000e40000300800 */
[----:B---3--:R-:W-:-:S04]  /*3320*/  F2FP.F16.E4M3.UNPACK_B R29, R3 ;  /* 0x00000003ff1d723e */ /* 0x008fc800020006ff */
[----:B--2---:R-:W-:Y:S01]  /*3330*/  PRMT R20, R29, 0x7610, R20 ;  /* 0x000076101d147816 */ /* 0x004fe20000000014 */
[----:B------:R1:W-:Y:S04]  /*3340*/  STL [R1+0x64], R29 ;  /* 0x0000641d01007387 */ /* 0x0003e80000100800 */
[----:B-1----:R-:W2:Y:S01]  /*3350*/  LDL.LU R29, [R1+0x2a10] ;  /* 0x002a1000011d7983 */ /* 0x002ea20000300800 */
[----:B-----5:R-:W-:-:S05]  /*3360*/  F2FP.F16.E4M3.UNPACK_B R25, R2 ;  /* 0x00000002ff19723e */ /* 0x020fca00020006ff */
[----:B------:R1:W-:Y:S01]  /*3370*/  STL [R1+0x60], R25 ;  /* 0x0000601901007387 */ /* 0x0003e20000100800 */
[----:B------:R-:W-:Y:S02]  /*3380*/  PRMT R2, R26, 0x7610, R2 ;  /* 0x000076101a027816 */ /* 0x000fe40000000002 */
[----:B--2---:R-:W-:Y:S02]  /*3390*/  PRMT R29, R25, 0x7610, R29 ;  /* 0x00007610191d7816 */ /* 0x004fe4000000001d */
[----:B-1----:R0:W2:Y:S04]  /*33a0*/  LDL.LU R25, [R1+0x2a0c] ;  /* 0x002a0c0001197983 */ /* 0x0020a80000300800 */
[----:B------:R-:W3:Y:S01]  /*33b0*/  LDL.LU R26, [R1+0x2a08] ;  /* 0x002a0800011a7983 */ /* 0x000ee20000300800 */
[----:B------:R-:W-:-:S03]  /*33c0*/  PRMT R3, R29, 0x7610, R3 ;  /* 0x000076101d037816 */ /* 0x000fc60000000003 */
[----:B------:R1:W-:Y:S04]  /*33d0*/  STS.U16 [R27+UR7+0x11200], R4 ;  /* 0x011200041b007988 */ /* 0x0003e80008000407 */
[----:B------:R-:W-:Y:S04]  /*33e0*/  STS.U16 [R27+UR7+0x11400], R2 ;  /* 0x011400021b007988 */ /* 0x000fe80008000407 */
[----:B------:R-:W-:Y:S01]  /*33f0*/  STS.U16 [R27+UR7+0x11800], R3 ;  /* 0x011800031b007988 */ /* 0x000fe20008000407 */
[----:B--2---:R-:W-:-:S04]  /*3400*/  F2FP.F16.E4M3.UNPACK_B R25, R0 ;  /* 0x00000000ff19723e */ /* 0x004fc800020006ff */
[----:B---3--:R-:W-:Y:S01]  /*3410*/  PRMT R26, R25, 0x7610, R26 ;  /* 0x00007610191a7816 */ /* 0x008fe2000000001a */
[----:B------:R2:W-:Y:S01]  /*3420*/  STL [R1+0x5c], R25 ;  /* 0x00005c1901007387 */ /* 0x0005e20000100800 */
[----:B------:R-:W-:Y:S02]  /*3430*/  PRMT R0, R20, 0x7610, R0 ;  /* 0x0000761014007816 */ /* 0x000fe40000000000 */
[----:B-1----:R-:W-:-:S03]  /*3440*/  PRMT R4, R26, 0x7610, R4 ;  /* 0x000076101a047816 */ /* 0x002fc60000000004 */
[----:B------:R1:W-:Y:S04]  /*3450*/  STS.U16 [R27+UR7+0x11600], R0 ;  /* 0x011600001b007988 */ /* 0x0003e80008000407 */
[----:B--2---:R-:W2:Y:S04]  /*3460*/  LDL.LU R25, [R1+0x2a04] ;  /* 0x002a040001197983 */ /* 0x004ea80000300800 */
[----:B------:R-:W3:Y:S04]  /*3470*/  LDL.LU R20, [R1+0x2a00] ;  /* 0x002a000001147983 */ /* 0x000ee80000300800 */
[----:B------:R-:W5:Y:S04]  /*3480*/  LDL.LU R26, [R1+0x194] ;  /* 0x00019400011a7983 */ /* 0x000f680000300800 */
[----:B------:R-:W5:Y:S04]  /*3490*/  LDL.LU R29, [R1+0x18c] ;  /* 0x00018c00011d7983 */ /* 0x000f680000300800 */
[----:B------:R-:W2:Y:S04]  /*34a0*/  LDL.LU R2, [R1+0x4c] ;  /* 0x00004c0001027983 */ /* 0x000ea80000300800 */
[----:B-1----:R-:W2:Y:S04]  /*34b0*/  LDL.LU R0, [R1+0x1a8] ;  /* 0x0001a80001007983 */ /* 0x002ea80000300800 */
[----:B------:R-:W4:Y:S04]  /*34c0*/  LDL.LU R3, [R1+0x19c] ;  /* 0x00019c0001037983 */ /* 0x000f280000300800 */
[----:B------:R4:W-:Y:S01]  /*34d0*/  STS.U16 [R27+UR7+0x11a00], R4 ;  /* 0x011a00041b007988 */ /* 0x0009e20008000407 */
[----:B--2---:R-:W-:-:S03]  /*34e0*/  IMAD R0, R19, 0x100, R0 ;  /* 0x0000010013007824 */ /* 0x004fc600078e0200 */
[----:B------:R-:W2:Y:S01]  /*34f0*/  LDL.LU R19, [R1+0x44] ;  /* 0x0000440001137983 */ /* 0x000ea20000300800 */
[----:B----4-:R-:W-:Y:S01]  /*3500*/  IMAD R4, R24, 0x100, R3 ;  /* 0x0000010018047824 */ /* 0x010fe200078e0203 */
[----:B------:R-:W-:Y:S02]  /*3510*/  F2FP.F16.E4M3.UNPACK_B R0, R0 ;  /* 0x00000000ff00723e */ /* 0x000fe400020006ff */
[----:B------:R-:W4:Y:S01]  /*3520*/  LDL.LU R24, [R1+0x188] ;  /* 0x0001880001187983 */ /* 0x000f220000300800 */
[----:B------:R-:W-:-:S03]  /*3530*/  IMAD R3, R22, 0x100, R18 ;  /* 0x0000010016037824 */ /* 0x000fc600078e0212 */
[----:B------:R-:W2:Y:S01]  /*3540*/  LDL.LU R18, [R1+0x40] ;  /* 0x0000400001127983 */ /* 0x000ea20000300800 */
[----:B---3--:R-:W-:-:S03]  /*3550*/  PRMT R20, R0, 0x7610, R20 ;  /* 0x0000761000147816 */ /* 0x008fc60000000014 */
[----:B------:R-:W3:Y:S04]  /*3560*/  LDL.LU R22, [R1+0x38] ;  /* 0x0000380001167983 */ /* 0x000ee80000300800 */
[----:B------:R1:W-:Y:S04]  /*3570*/  STL [R1+0x58], R0 ;  /* 0x0000580001007387 */ /* 0x0003e80000100800 */
[----:B-1----:R-:W2:Y:S01]  /*3580*/  LDL.LU R0, [R1+0x3c] ;  /* 0x00003c0001007983 */ /* 0x002ea20000300800 */
[----:B------:R-:W-:-:S03]  /*3590*/  IMAD R2, R2, 0x100, R21 ;  /* 0x0000010002027824 */ /* 0x000fc600078e0215 */
[----:B------:R0:W3:Y:S01]  /*35a0*/  LDL.LU R21, [R1+0x29fc] ;  /* 0x0029fc0001157983 */ /* 0x0000e20000300800 */
[----:B--2---:R-:W-:-:S03]  /*35b0*/  IMAD R0, R0, 0x100, R28 ;  /* 0x0000010000007824 */ /* 0x004fc600078e021c */
[----:B------:R-:W2:Y:S01]  /*35c0*/  LDL.LU R28, [R1+0x29f8] ;  /* 0x0029f800011c7983 */ /* 0x000ea20000300800 */
[----:B---3--:R-:W-:Y:S02]  /*35d0*/  F2FP.F16.E4M3.UNPACK_B R21, R4 ;  /* 0x00000004ff15723e */ /* 0x008fe400020006ff */
[----:B------:R-:W-:-:S03]  /*35e0*/  PRMT R4, R20, 0x7610, R4 ;  /* 0x0000761014047816 */ /* 0x000fc60000000004 */
[----:B------:R1:W-:Y:S01]  /*35f0*/  STL [R1+0x54], R21 ;  /* 0x0000541501007387 */ /* 0x0003e20000100800 */
[----:B--2---:R-:W-:-:S03]  /*3600*/  PRMT R28, R21, 0x7610, R28 ;  /* 0x00007610151c7816 */ /* 0x004fc6000000001c */
[----:B-1----:R-:W2:Y:S04]  /*3610*/  LDL.LU R21, [R1+0x29f4] ;  /* 0x0029f40001157983 */ /* 0x002ea80000300800 */
[----:B------:R0:W3:Y:S02]  /*3620*/  LDL.LU R20, [R1+0x29f0] ;  /* 0x0029f00001147983 */ /* 0x0000e40000300800 */
[----:B---3--:R-:W-:-:S04]  /*3630*/  F2FP.F16.E4M3.UNPACK_B R20, R3 ;  /* 0x00000003ff14723e */ /* 0x008fc800020006ff */
[----:B------:R-:W-:Y:S01]  /*3640*/  PRMT R25, R20, 0x7610, R25 ;  /* 0x0000761014197816 */ /* 0x000fe20000000019 */
[----:B------:R1:W-:Y:S04]  /*3650*/  STL [R1+0x50], R20 ;  /* 0x0000501401007387 */ /* 0x0003e80000100800 */
[----:B-1----:R0:W3:Y:S02]  /*3660*/  LDL.LU R20, [R1+0x29ec] ;  /* 0x0029ec0001147983 */ /* 0x0020e40000300800 */
[----:B---3--:R-:W-:Y:S02]  /*3670*/  F2FP.F16.E4M3.UNPACK_B R20, R2 ;  /* 0x00000002ff14723e */ /* 0x008fe400020006ff */
[----:B------:R-:W-:Y:S02]  /*3680*/  PRMT R2, R28, 0x7610, R2 ;  /* 0x000076101c027816 */ /* 0x000fe40000000002 */
[----:B--2---:R-:W-:Y:S01]  /*3690*/  PRMT R21, R20, 0x7610, R21 ;  /* 0x0000761014157816 */ /* 0x004fe20000000015 */
[----:B------:R1:W-:Y:S04]  /*36a0*/  STL [R1+0x4c], R20 ;  /* 0x00004c1401007387 */ /* 0x0003e80000100800 */
[----:B-1----:R-:W2:Y:S04]  /*36b0*/  LDL.LU R20, [R1+0x29e8] ;  /* 0x0029e80001147983 */ /* 0x002ea80000300800 */
[----:B------:R0:W3:Y:S01]  /*36c0*/  LDL.LU R28, [R1+0x29e4] ;  /* 0x0029e400011c7983 */ /* 0x0000e20000300800 */
[----:B------:R-:W-:-:S03]  /*36d0*/  PRMT R3, R21, 0x7610, R3 ;  /* 0x0000761015037816 */ /* 0x000fc60000000003 */
[----:B------:R1:W-:Y:S04]  /*36e0*/  STS.U16 [R27+UR7+0x11c00], R4 ;  /* 0x011c00041b007988 */ /* 0x0003e80008000407 */
[----:B------:R-:W-:Y:S04]  /*36f0*/  STS.U16 [R27+UR7+0x11e00], R2 ;  /* 0x011e00021b007988 */ /* 0x000fe80008000407 */
[----:B------:R-:W-:Y:S01]  /*3700*/  STS.U16 [R27+UR7+0x12200], R3 ;  /* 0x012200031b007988 */ /* 0x000fe20008000407 */
[----:B---3--:R-:W-:-:S04]  /*3710*/  F2FP.F16.E4M3.UNPACK_B R28, R0 ;  /* 0x00000000ff1c723e */ /* 0x008fc800020006ff */
[----:B--2---:R-:W-:Y:S01]  /*3720*/  PRMT R20, R28, 0x7610, R20 ;  /* 0x000076101c147816 */ /* 0x004fe20000000014 */
[----:B------:R2:W-:Y:S01]  /*3730*/  STL [R1+0x48], R28 ;  /* 0x0000481c01007387 */ /* 0x0005e20000100800 */
[----:B------:R-:W-:Y:S02]  /*3740*/  PRMT R0, R25, 0x7610, R0 ;  /* 0x0000761019007816 */ /* 0x000fe40000000000 */
[----:B-1----:R-:W-:Y:S01]  /*3750*/  PRMT R4, R20, 0x7610, R4 ;  /* 0x0000761014047816 */ /* 0x002fe20000000004 */
[----:B------:R-:W3:Y:S04]  /*3760*/  LDL.LU R25, [R1+0x178] ;  /* 0x0001780001197983 */ /* 0x000ee80000300800 */
[----:B------:R-:W3:Y:S04]  /*3770*/  LDL.LU R21, [R1+0x174] ;  /* 0x0001740001157983 */ /* 0x000ee80000300800 */
[----:B------:R-:W3:Y:S04]  /*3780*/  LDL.LU R20, [R1+0x170] ;  /* 0x0001700001147983 */ /* 0x000ee80000300800 */
[----:B--2---:R-:W2:Y:S04]  /*3790*/  LDL.LU R28, [R1+0x28] ;  /* 0x00002800011c7983 */ /* 0x004ea80000300800 */
[----:B------:R-:W2:Y:S04]  /*37a0*/  LDL.LU R2, [R1+0x34] ;  /* 0x0000340001027983 */ /* 0x000ea80000300800 */
[----:B------:R5:W-:Y:S04]  /*37b0*/  STS.U16 [R27+UR7+0x12000], R0 ;  /* 0x012000001b007988 */ /* 0x000be80008000407 */
[----:B------:R-:W2:Y:S04]  /*37c0*/  LDL.LU R3, [R1+0x17c] ;  /* 0x00017c0001037983 */ /* 0x000ea80000300800 */
[----:B------:R1:W-:Y:S01]  /*37d0*/  STS.U16 [R27+UR7+0x12400], R4 ;  /* 0x012400041b007988 */ /* 0x0003e20008000407 */
[----:B-----5:R-:W-:-:S03]  /*37e0*/  IMAD R0, R29, 0x100, R26 ;  /* 0x000001001d007824 */ /* 0x020fc600078e021a */
[----:B------:R-:W5:Y:S04]  /*37f0*/  LDL.LU R26, [R1+0x2c] ;  /* 0x00002c00011a7983 */ /* 0x000f680000300800 */
[----:B------:R-:W5:Y:S04]  /*3800*/  LDL.LU R29, [R1+0x24] ;  /* 0x00002400011d7983 */ /* 0x000f680000300800 */
[----:B-1----:R-:W4:Y:S01]  /*3810*/  LDL.LU R4, [R1+0x184] ;  /* 0x0001840001047983 */ /* 0x002f220000300800 */
[----:B------:R-:W-:Y:S01]  /*3820*/  F2FP.F16.E4M3.UNPACK_B R0, R0 ;  /* 0x00000000ff00723e */ /* 0x000fe200020006ff */
[----:B----4-:R-:W-:-:S02]  /*3830*/  IMAD R4, R4, 0x100, R24 ;  /* 0x0000010004047824 */ /* 0x010fc400078e0218 */
[----:B------:R-:W4:Y:S01]  /*3840*/  LDL.LU R24, [R1+0x29e0] ;  /* 0x0029e00001187983 */ /* 0x000f220000300800 */
[----:B--2---:R-:W-:-:S03]  /*3850*/  IMAD R3, R19, 0x100, R3 ;  /* 0x0000010013037824 */ /* 0x004fc600078e0203 */
[----:B------:R-:W2:Y:S04]  /*3860*/  LDL.LU R19, [R1+0x20] ;  /* 0x0000200001137983 */ /* 0x000ea80000300800 */
[----:B------:R1:W-:Y:S01]  /*3870*/  STL [R1+0x44], R0 ;  /* 0x0000440001007387 */ /* 0x0003e20000100800 */
[----:B----4-:R-:W-:-:S03]  /*3880*/  PRMT R24, R0, 0x7610, R24 ;  /* 0x0000761000187816 */ /* 0x010fc60000000018 */
[----:B-1----:R-:W4:Y:S01]  /*3890*/  LDL.LU R0, [R1+0x30] ;  /* 0x0000300001007983 */ /* 0x002f220000300800 */
[----:B------:R-:W-:-:S03]  /*38a0*/  IMAD R2, R2, 0x100, R18 ;  /* 0x0000010002027824 */ /* 0x000fc600078e0212 */
[----:B------:R0:W2:Y:S01]  /*38b0*/  LDL.LU R18, [R1+0x29dc] ;  /* 0x0029dc0001127983 */ /* 0x0000a20000300800 */
[----:B----4-:R-:W-:-:S03]  /*38c0*/  IMAD R0, R0, 0x100, R22 ;  /* 0x0000010000007824 */ /* 0x010fc600078e0216 */
[----:B------:R-:W4:Y:S01]  /*38d0*/  LDL.LU R22, [R1+0x29d8] ;  /* 0x0029d80001167983 */ /* 0x000f220000300800 */
[----:B--2---:R-:W-:Y:S02]  /*38e0*/  F2FP.F16.E4M3.UNPACK_B R18, R4 ;  /* 0x00000004ff12723e */ /* 0x004fe400020006ff */
[----:B------:R-:W-:-:S03]  /*38f0*/  PRMT R4, R24, 0x7610, R4 ;  /* 0x0000761018047816 */ /* 0x000fc60000000004 */
[----:B------:R1:W-:Y:S01]  /*3900*/  STL [R1+0x40], R18 ;  /* 0x0000401201007387 */ /* 0x0003e20000100800 */
[----:B----4-:R-:W-:-:S03]  /*3910*/  PRMT R22, R18, 0x7610, R22 ;  /* 0x0000761012167816 */ /* 0x010fc60000000016 */
[----:B-1----:R-:W2:Y:S04]  /*3920*/  LDL.LU R18, [R1+0x29d4] ;  /* 0x0029d40001127983 */ /* 0x002ea80000300800 */
[----:B------:R0:W4:Y:S02]  /*3930*/  LDL.LU R24, [R1+0x29d0] ;  /* 0x0029d00001187983 */ /* 0x0001240000300800 */
[----:B----4-:R-:W-:-:S04]  /*3940*/  F2FP.F16.E4M3.UNPACK_B R24, R3 ;  /* 0x00000003ff18723e */ /* 0x010fc800020006ff */
[----:B--2---:R-:W-:Y:S01]  /*3950*/  PRMT R18, R24, 0x7610, R18 ;  /* 0x0000761018127816 */ /* 0x004fe20000000012 */
[----:B------:R1:W-:Y:S04]  /*3960*/  STL [R1+0x3c], R24 ;  /* 0x00003c1801007387 */ /* 0x0003e80000100800 */
[----:B-1----:R-:W2:Y:S01]  /*3970*/  LDL.LU R24, [R1+0x29cc] ;  /* 0x0029cc0001187983 */ /* 0x002ea20000300800 */
[----:B------:R-:W-:-:S05]  /*3980*/  F2FP.F16.E4M3.UNPACK_B R17, R2 ;  /* 0x00000002ff11723e */ /* 0x000fca00020006ff */
[----:B------:R1:W-:Y:S01]  /*3990*/  STL [R1+0x38], R17 ;  /* 0x0000381101007387 */ /* 0x0003e20000100800 */
[----:B------:R-:W-:Y:S02]  /*39a0*/  PRMT R2, R22, 0x7610, R2 ;  /* 0x0000761016027816 */ /* 0x000fe40000000002 */
[----:B--2---:R-:W-:Y:S02]  /*39b0*/  PRMT R24, R17, 0x7610, R24 ;  /* 0x0000761011187816 */ /* 0x004fe40000000018 */
[----:B-1----:R0:W2:Y:S04]  /*39c0*/  LDL.LU R17, [R1+0x29c8] ;  /* 0x0029c80001117983 */ /* 0x0020a80000300800 */
[----:B------:R-:W4:Y:S01]  /*39d0*/  LDL.LU R22, [R1+0x29c4] ;  /* 0x0029c40001167983 */ /* 0x000f220000300800 */
[----:B------:R-:W-:-:S03]  /*39e0*/  PRMT R3, R24, 0x7610, R3 ;  /* 0x0000761018037816 */ /* 0x000fc60000000003 */
[----:B------:R1:W-:Y:S04]  /*39f0*/  STS.U16 [R27+UR7+0x12600], R4 ;  /* 0x012600041b007988 */ /* 0x0003e80008000407 */
[----:B------:R-:W-:Y:S01]  /*3a00*/  STS.U16 [R27+UR7+0x12800], R2 ;  /* 0x012800021b007988 */ /* 0x000fe20008000407 */
[----:B--2---:R-:W-:Y:S02]  /*3a10*/  F2FP.F16.E4M3.UNPACK_B R17, R0 ;  /* 0x00000000ff11723e */ /* 0x004fe400020006ff */
[----:B------:R-:W-:Y:S02]  /*3a20*/  PRMT R0, R18, 0x7610, R0 ;  /* 0x0000761012007816 */ /* 0x000fe40000000000 */
[----:B----4-:R-:W-:Y:S01]  /*3a30*/  PRMT R22, R17, 0x7610, R22 ;  /* 0x0000761011167816 */ /* 0x010fe20000000016 */
[----:B------:R2:W-:Y:S03]  /*3a40*/  STL [R1+0x34], R17 ;  /* 0x0000341101007387 */ /* 0x0005e60000100800 */
[----:B-1----:R-:W-:Y:S01]  /*3a50*/  PRMT R4, R22, 0x7610, R4 ;  /* 0x0000761016047816 */ /* 0x002fe20000000004 */
[----:B------:R1:W-:Y:S04]  /*3a60*/  STS.U16 [R27+UR7+0x12a00], R0 ;  /* 0x012a00001b007988 */ /* 0x0003e80008000407 */
[----:B--2---:R0:W2:Y:S04]  /*3a70*/  LDL.LU R17, [R1+0x29c0] ;  /* 0x0029c00001117983 */ /* 0x0040a80000300800 */
[----:B------:R-:W4:Y:S04]  /*3a80*/  LDL.LU R18, [R1+0x29bc] ;  /* 0x0029bc0001127983 */ /* 0x000f280000300800 */
[----:B------:R-:W2:Y:S04]  /*3a90*/  LDL.LU R24, [R1+0x29b8] ;  /* 0x0029b80001187983 */ /* 0x000ea80000300800 */
[----:B------:R-:W2:Y:S04]  /*3aa0*/  LDL.LU R22, [R1+0x29b4] ;  /* 0x0029b40001167983 */ /* 0x000ea80000300800 */
[----:B------:R-:W2:Y:S04]  /*3ab0*/  LDL.LU R2, [R1+0x168] ;  /* 0x0001680001027983 */ /* 0x000ea80000300800 */
[----:B-1----:R-:W2:Y:S04]  /*3ac0*/  LDL.LU R0, [R1+0x180] ;  /* 0x0001800001007983 */ /* 0x002ea80000300800 */
[----:B------:R3:W-:Y:S04]  /*3ad0*/  STS.U16 [R27+UR7+0x12e00], R4 ;  /* 0x012e00041b007988 */ /* 0x0007e80008000407 */
[----:B------:R1:W-:Y:S01]  /*3ae0*/  STS.U16 [R27+UR7+0x12c00], R3 ;  /* 0x012c00031b007988 */ /* 0x0003e20008000407 */
[----:B---3--:R-:W-:-:S02]  /*3af0*/  IMAD R4, R20, 0x100, R21 ;  /* 0x0000010014047824 */ /* 0x008fc400078e0215 */
[----:B--2---:R-:W-:Y:S02]  /*3b00*/  IMAD R0, R25, 0x100, R0 ;  /* 0x0000010019007824 */ /* 0x004fe400078e0200 */
[----:B------:R-:W2:Y:S03]  /*3b10*/  LDL.LU R25, [R1+0x16c] ;  /* 0x00016c0001197983 */ /* 0x000ea60000300800 */
[----:B------:R-:W-:Y:S01]  /*3b20*/  F2FP.F16.E4M3.UNPACK_B R0, R0 ;  /* 0x00000000ff00723e */ /* 0x000fe200020006ff */
[----:B------:R-:W3:Y:S01]  /*3b30*/  LDL.LU R21, [R1+0x160] ;  /* 0x0001600001157983 */ /* 0x000ee20000300800 */
[----:B-1----:R-:W-:-:S03]  /*3b40*/  IMAD R3, R28, 0x100, R2 ;  /* 0x000001001c037824 */ /* 0x002fc600078e0202 */
[----:B------:R-:W3:Y:S01]  /*3b50*/  LDL.LU R20, [R1+0x15c] ;  /* 0x00015c0001147983 */ /* 0x000ee20000300800 */
[----:B------:R-:W-:-:S03]  /*3b60*/  PRMT R22, R0, 0x7610, R22 ;  /* 0x0000761000167816 */ /* 0x000fc60000000016 */
[----:B------:R-:W2:Y:S04]  /*3b70*/  LDL.LU R28, [R1+0x154] ;  /* 0x00015400011c7983 */ /* 0x000ea80000300800 */
[----:B------:R1:W-:Y:S04]  /*3b80*/  STL [R1+0x30], R0 ;  /* 0x0000300001007387 */ /* 0x0003e80000100800 */
[----:B-1----:R-:W2:Y:S01]  /*3b90*/  LDL.LU R0, [R1+0x14] ;  /* 0x0000140001007983 */ /* 0x002ea20000300800 */
[----:B-----5:R-:W-:-:S03]  /*3ba0*/  IMAD R2, R29, 0x100, R26 ;  /* 0x000001001d027824 */ /* 0x020fc600078e021a */
[----:B------:R-:W5:Y:S04]  /*3bb0*/  LDL.LU R26, [R1+0x18] ;  /* 0x00001800011a7983 */ /* 0x000f680000300800 */
[----:B------:R-:W3:Y:S01]  /*3bc0*/  LDL.LU R29, [R1+0x10] ;  /* 0x00001000011d7983 */ /* 0x000ee20000300800 */
[----:B--2---:R-:W-:-:S03]  /*3bd0*/  IMAD R0, R0, 0x100, R19 ;  /* 0x0000010000007824 */ /* 0x004fc600078e0213 */
[----:B------:R0:W2:Y:S02]  /*3be0*/  LDL.LU R19, [R1+0x29b0] ;  /* 0x0029b00001137983 */ /* 0x0000a40000300800 */
[----:B--2---:R-:W-:Y:S02]  /*3bf0*/  F2FP.F16.E4M3.UNPACK_B R19, R4 ;  /* 0x00000004ff13723e */ /* 0x004fe400020006ff */
[----:B------:R-:W-:Y:S02]  /*3c00*/  PRMT R4, R22, 0x7610, R4 ;  /* 0x0000761016047816 */ /* 0x000fe40000000004 */
[----:B----4-:R-:W-:Y:S01]  /*3c10*/  PRMT R18, R19, 0x7610, R18 ;  /* 0x0000761013127816 */ /* 0x010fe20000000012 */
[----:B------:R1:W-:Y:S04]  /*3c20*/  STL [R1+0x2c], R19 ;  /* 0x00002c1301007387 */ /* 0x0003e80000100800 */
[----:B-1----:R0:W2:Y:S04]  /*3c30*/  LDL.LU R19, [R1+0x29ac] ;  /* 0x0029ac0001137983 */ /* 0x0020a80000300800 */
[----:B------:R0:W4:Y:S01]  /*3c40*/  LDL.LU R22, [R1+0x29a8] ;  /* 0x0029a80001167983 */ /* 0x0001220000300800 */
[----:B------:R-:W-:-:S04]  /*3c50*/  F2FP.F16.E4M3.UNPACK_B R17, R0 ;  /* 0x00000000ff11723e */ /* 0x000fc800020006ff */
[----:B------:R-:W-:Y:S01]  /*3c60*/  PRMT R24, R17, 0x7610, R24 ;  /* 0x0000761011187816 */ /* 0x000fe20000000018 */
[----:B------:R1:W-:Y:S03]  /*3c70*/  STS.U16 [R27+UR7+0x13000], R4 ;  /* 0x013000041b007988 */ /* 0x0003e60008000407 */
[----:B-1----:R-:W-:Y:S02]  /*3c80*/  PRMT R4, R24, 0x7610, R4 ;  /* 0x0000761018047816 */ /* 0x002fe40000000004 */
[----:B--2---:R-:W-:Y:S02]  /*3c90*/  F2FP.F16.E4M3.UNPACK_B R19, R2 ;  /* 0x00000002ff13723e */ /* 0x004fe400020006ff */
[----:B----4-:R-:W-:Y:S02]  /*3ca0*/  F2FP.F16.E4M3.UNPACK_B R22, R3 ;  /* 0x00000003ff16723e */ /* 0x010fe400020006ff */
[----:B------:R-:W-:-:S02]  /*3cb0*/  PRMT R13, R19, 0x7610, R13 ;  /* 0x00007610130d7816 */ /* 0x000fc4000000000d */
[----:B------:R-:W-:Y:S01]  /*3cc0*/  PRMT R15, R22, 0x7610, R15 ;  /* 0x00007610160f7816 */ /* 0x000fe2000000000f */
[----:B------:R-:W-:Y:S01]  /*3cd0*/  STL [R1+0x28], R22 ;  /* 0x0000281601007387 */ /* 0x000fe20000100800 */
[----:B------:R-:W-:Y:S02]  /*3ce0*/  PRMT R3, R13, 0x7610, R3 ;  /* 0x000076100d037816 */ /* 0x000fe40000000003 */
[----:B------:R-:W-:Y:S01]  /*3cf0*/  PRMT R0, R15, 0x7610, R0 ;  /* 0x000076100f007816 */ /* 0x000fe20000000000 */
[----:B------:R-:W-:Y:S01]  /*3d00*/  STL [R1+0x24], R19 ;  /* 0x0000241301007387 */ /* 0x000fe20000100800 */
[----:B------:R-:W-:-:S03]  /*3d10*/  PRMT R2, R18, 0x7610, R2 ;  /* 0x0000761012027816 */ /* 0x000fc60000000002 */
[----:B------:R1:W-:Y:S04]  /*3d20*/  STL [R1+0x20], R17 ;  /* 0x0000201101007387 */ /* 0x0003e80000100800 */
[----:B------:R-:W2:Y:S04]  /*3d30*/  LDL.LU R15, [R1+0x158] ;  /* 0x00015800010f7983 */ /* 0x000ea80000300800 */
[----:B------:R-:W2:Y:S04]  /*3d40*/  LDL.LU R13, [R1+0x150] ;  /* 0x00015000010d7983 */ /* 0x000ea80000300800 */
[----:B-1----:R-:W4:Y:S04]  /*3d50*/  LDL.LU R17, [R1+0x14c] ;  /* 0x00014c0001117983 */ /* 0x002f280000300800 */
[----:B------:R-:W4:Y:S04]  /*3d60*/  LDL.LU R18, [R1+0x148] ;  /* 0x0001480001127983 */ /* 0x000f280000300800 */
[----:B------:R-:W2:Y:S04]  /*3d70*/  LDL.LU R19, [R1+0x140] ;  /* 0x0001400001137983 */ /* 0x000ea80000300800 */
[----:B------:R-:W2:Y:S04]  /*3d80*/  LDL.LU R22, [R1+0x4] ;  /* 0x0000040001167983 */ /* 0x000ea80000300800 */
[----:B------:R-:W2:Y:S04]  /*3d90*/  LDL.LU R24, [R1+0x29a4] ;  /* 0x0029a40001187983 */ /* 0x000ea80000300800 */
[----:B------:R1:W-:Y:S04]  /*3da0*/  STS.U16 [R27+UR7+0x13200], R2 ;  /* 0x013200021b007988 */ /* 0x0003e80008000407 */
[----:B------:R0:W-:Y:S04]  /*3db0*/  STS.U16 [R27+UR7+0x13400], R0 ;  /* 0x013400001b007988 */ /* 0x0001e80008000407 */
[----:B-1----:R-:W5:Y:S04]  /*3dc0*/  LDL.LU R2, [R1+0xc] ;  /* 0x00000c0001027983 */ /* 0x002f680000300800 */
[----:B0-----:R-:W2:Y:S04]  /*3dd0*/  LDL.LU R0, [R1+0x164] ;  /* 0x0001640001007983 */ /* 0x001ea80000300800 */
[----:B------:R0:W-:Y:S04]  /*3de0*/  STS.U16 [R27+UR7+0x13600], R3 ;  /* 0x013600031b007988 */ /* 0x0001e80008000407 */
[----:B0-----:R-:W4:Y:S04]  /*3df0*/  LDL.LU R3, [R1+0x1c] ;  /* 0x00001c0001037983 */ /* 0x001f280000300800 */
[----:B------:R3:W-:Y:S02]  /*3e00*/  STS.U16 [R27+UR7+0x13800], R4 ;  /* 0x013800041b007988 */ /* 0x0007e40008000407 */
[----:B---3--:R-:W-:-:S02]  /*3e10*/  IMAD R4, R20, 0x100, R21 ;  /* 0x0000010014047824 */ /* 0x008fc400078e0215 */
[----:B--2---:R-:W-:Y:S02]  /*3e20*/  IMAD R0, R0, 0x100, R25 ;  /* 0x0000010000007824 */ /* 0x004fe400078e0219 */
[----:B------:R-:W2:Y:S04]  /*3e30*/  LDL.LU R25, [R1+0x29a0] ;  /* 0x0029a00001197983 */ /* 0x000ea80000300800 */
[----:B------:R-:W3:Y:S04]  /*3e40*/  LDL.LU R21, [R1+0x138] ;  /* 0x0001380001157983 */ /* 0x000ee80000300800 */
[----:B------:R-:W2:Y:S01]  /*3e50*/  LDL.LU R20, [R1] ;  /* 0x0000000001147983 */ /* 0x000ea20000300800 */
[----:B----4-:R-:W-:-:S03]  /*3e60*/  IMAD R3, R3, 0x100, R28 ;  /* 0x0000010003037824 */ /* 0x010fc600078e021c */
[----:B------:R-:W4:Y:S01]  /*3e70*/  LDL.LU R28, [R1+0x299c] ;  /* 0x00299c00011c7983 */ /* 0x000f220000300800 */
[----:B------:R-:W-:-:S05]  /*3e80*/  F2FP.F16.E4M3.UNPACK_B R0, R0 ;  /* 0x00000000ff00723e */ /* 0x000fca00020006ff */
[----:B------:R0:W-:Y:S01]  /*3e90*/  STL [R1+0x1c], R0 ;  /* 0x00001c0001007387 */ /* 0x0001e20000100800 */
[----:B----4-:R-:W-:-:S03]  /*3ea0*/  PRMT R28, R0, 0x7610, R28 ;  /* 0x00007610001c7816 */ /* 0x010fc6000000001c */
[----:B0-----:R-:W4:Y:S01]  /*3eb0*/  LDL.LU R0, [R1+0x8] ;  /* 0x0000080001007983 */ /* 0x001f220000300800 */
[----:B-----5:R-:W-:-:S03]  /*3ec0*/  IMAD R2, R2, 0x100, R26 ;  /* 0x0000010002027824 */ /* 0x020fc600078e021a */
[----:B------:R-:W5:Y:S01]  /*3ed0*/  LDL.LU R26, [R1+0x2998] ;  /* 0x00299800011a7983 */ /* 0x000f620000300800 */
[----:B----4-:R-:W-:-:S03]  /*3ee0*/  IMAD R0, R0, 0x100, R29 ;  /* 0x0000010000007824 */ /* 0x010fc600078e021d */
[----:B------:R0:W4:Y:S02]  /*3ef0*/  LDL.LU R29, [R1+0x2994] ;  /* 0x00299400011d7983 */ /* 0x0001240000300800 */
[----:B----4-:R-:W-:Y:S02]  /*3f00*/  F2FP.F16.E4M3.UNPACK_B R29, R4 ;  /* 0x00000004ff1d723e */ /* 0x010fe400020006ff */
[----:B------:R-:W-:Y:S02]  /*3f10*/  PRMT R4, R28, 0x7610, R4 ;  /* 0x000076101c047816 */ /* 0x000fe40000000004 */
[----:B------:R-:W-:Y:S01]  /*3f20*/  PRMT R16, R29, 0x7610, R16 ;  /* 0x000076101d107816 */ /* 0x000fe20000000010 */
[----:B------:R1:W-:Y:S04]  /*3f30*/  STL [R1+0x18], R29 ;  /* 0x0000181d01007387 */ /* 0x0003e80000100800 */
[----:B-1----:R-:W2:Y:S04]  /*3f40*/  LDL.LU R29, [R1+0x2990] ;  /* 0x00299000011d7983 */ /* 0x002ea80000300800 */
[----:B------:R0:W4:Y:S02]  /*3f50*/  LDL.LU R28, [R1+0x298c] ;  /* 0x00298c00011c7983 */ /* 0x0001240000300800 */
[----:B----4-:R-:W-:-:S04]  /*3f60*/  F2FP.F16.E4M3.UNPACK_B R28, R3 ;  /* 0x00000003ff1c723e */ /* 0x010fc800020006ff */
[----:B------:R-:W-:Y:S01]  /*3f70*/  PRMT R11, R28, 0x7610, R11 ;  /* 0x000076101c0b7816 */ /* 0x000fe2000000000b */
[----:B------:R1:W-:Y:S04]  /*3f80*/  STL [R1+0x14], R28 ;  /* 0x0000141c01007387 */ /* 0x0003e80000100800 */
[----:B-1----:R0:W4:Y:S01]  /*3f90*/  LDL.LU R28, [R1+0x2988] ;  /* 0x00298800011c7983 */ /* 0x0021220000300800 */
[----:B------:R-:W-:-:S04]  /*3fa0*/  F2FP.F16.E4M3.UNPACK_B R14, R0 ;  /* 0x00000000ff0e723e */ /* 0x000fc800020006ff */
[----:B------:R-:W-:Y:S01]  /*3fb0*/  PRMT R7, R14, 0x7610, R7 ;  /* 0x000076100e077816 */ /* 0x000fe20000000007 */
[----:B------:R1:W-:Y:S01]  /*3fc0*/  STS.U16 [R27+UR7+0x13a00], R4 ;  /* 0x013a00041b007988 */ /* 0x0003e20008000407 */
[----:B------:R-:W-:Y:S02]  /*3fd0*/  PRMT R0, R11, 0x7610, R0 ;  /* 0x000076100b007816 */ /* 0x000fe40000000000 */
[----:B-1----:R-:W-:-:S03]  /*3fe0*/  PRMT R4, R7, 0x7610, R4 ;  /* 0x0000761007047816 */ /* 0x002fc60000000004 */
[----:B------:R1:W-:Y:S01]  /*3ff0*/  STS.U16 [R27+UR7+0x13e00], R0 ;  /* 0x013e00001b007988 */ /* 0x0003e20008000407 */
[----:B--2---:R-:W-:Y:S02]  /*4000*/  IMAD R29, R29, 0x100, R20 ;  /* 0x000001001d1d7824 */ /* 0x004fe400078e0214 */
[----:B-1----:R-:W-:Y:S01]  /*4010*/  IMAD R0, R22, 0x100, R19 ;  /* 0x0000010016007824 */ /* 0x002fe200078e0213 */
[----:B----4-:R-:W-:-:S04]  /*4020*/  F2FP.F16.E4M3.UNPACK_B R28, R2 ;  /* 0x00000002ff1c723e */ /* 0x010fc800020006ff */
[----:B------:R-:W-:Y:S01]  /*4030*/  PRMT R9, R28, 0x7610, R9 ;  /* 0x000076101c097816 */ /* 0x000fe20000000009 */
[----:B------:R1:W-:Y:S03]  /*4040*/  STL [R1+0x10], R28 ;  /* 0x0000101c01007387 */ /* 0x0003e60000100800 */
[----:B------:R-:W-:Y:S02]  /*4050*/  PRMT R3, R9, 0x7610, R3 ;  /* 0x0000761009037816 */ /* 0x000fe40000000003 */
[----:B------:R-:W-:-:S03]  /*4060*/  PRMT R2, R16, 0x7610, R2 ;  /* 0x0000761010027816 */ /* 0x000fc60000000002 */
[----:B------:R2:W-:Y:S04]  /*4070*/  STS.U16 [R27+UR7+0x14000], R3 ;  /* 0x014000031b007988 */ /* 0x0005e80008000407 */
[----:B-1----:R-:W3:Y:S01]  /*4080*/  LDL.LU R28, [R1+0x2984] ;  /* 0x00298400011c7983 */ /* 0x002ee20000300800 */
[----:B--2---:R-:W-:-:S03]  /*4090*/  IMAD R3, R13, 0x100, R15 ;  /* 0x000001000d037824 */ /* 0x004fc600078e020f */
[----:B------:R1:W-:Y:S04]  /*40a0*/  STL [R1+0xc], R14 ;  /* 0x00000c0e01007387 */ /* 0x0003e80000100800 */
[----:B------:R-:W2:Y:S01]  /*40b0*/  LDL.LU R7, [R1+0x144] ;  /* 0x0001440001077983 */ /* 0x000ea20000300800 */
[----:B------:R-:W-:-:S03]  /*40c0*/  F2FP.F16.E4M3.UNPACK_B R8, R3 ;  /* 0x00000003ff08723e */ /* 0x000fc600020006ff */
[----:B------:R4:W-:Y:S04]  /*40d0*/  STS.U16 [R27+UR7+0x13c00], R2 ;  /* 0x013c00021b007988 */ /* 0x0009e80008000407 */
[----:B-1----:R-:W2:Y:S04]  /*40e0*/  LDL.LU R14, [R1+0x13c] ;  /* 0x00013c00010e7983 */ /* 0x002ea80000300800 */
[----:B------:R-:W2:Y:S01]  /*40f0*/  LDL.LU R11, [R1+0x134] ;  /* 0x00013400010b7983 */ /* 0x000ea20000300800 */
[----:B----4-:R-:W-:-:S03]  /*4100*/  IMAD R2, R18, 0x100, R17 ;  /* 0x0000010012027824 */ /* 0x010fc600078e0211 */
[----:B------:R-:W2:Y:S01]  /*4110*/  LDL.LU R16, [R1+0x130] ;  /* 0x0001300001107983 */ /* 0x000ea20000300800 */
[----:B------:R-:W-:-:S03]  /*4120*/  PRMT R10, R8, 0x7610, R10 ;  /* 0x00007610080a7816 */ /* 0x000fc6000000000a */
[----:B------:R-:W4:Y:S04]  /*4130*/  LDL.LU R17, [R1+0x128] ;  /* 0x0001280001117983 */ /* 0x000f280000300800 */
[----:B------:R-:W4:Y:S04]  /*4140*/  LDL.LU R18, [R1+0x120] ;  /* 0x0001200001127983 */ /* 0x000f280000300800 */
[----:B------:R1:W-:Y:S04]  /*4150*/  STL [R1+0x8], R8 ;  /* 0x0000080801007387 */ /* 0x0003e80000100800 */
[----:B-1----:R-:W5:Y:S04]  /*4160*/  LDL.LU R8, [R1+0x11c] ;  /* 0x00011c0001087983 */ /* 0x002f680000300800 */
[----:B------:R-:W5:Y:S04]  /*4170*/  LDL.LU R9, [R1+0x104] ;  /* 0x0001040001097983 */ /* 0x000f680000300800 */
[----:B------:R-:W5:Y:S04]  /*4180*/  LDL.LU R19, [R1+0x110] ;  /* 0x0001100001137983 */ /* 0x000f680000300800 */
[----:B------:R-:W5:Y:S01]  /*4190*/  LDL.LU R20, [R1+0xfc] ;  /* 0x0000fc0001147983 */ /* 0x000f620000300800 */
[----:B------:R-:W-:-:S02]  /*41a0*/  F2FP.F16.E4M3.UNPACK_B R12, R2 ;  /* 0x00000002ff0c723e */ /* 0x000fc400020006ff */
[----:B------:R-:W-:Y:S01]  /*41b0*/  F2FP.F16.E4M3.UNPACK_B R6, R0 ;  /* 0x00000000ff06723e */ /* 0x000fe200020006ff */
[----:B------:R1:W-:Y:S01]  /*41c0*/  STS.U16 [R27+UR7+0x14200], R4 ;  /* 0x014200041b007988 */ /* 0x0003e20008000407 */
[----:B------:R-:W-:-:S03]  /*41d0*/  PRMT R2, R10, 0x7610, R2 ;  /* 0x000076100a027816 */ /* 0x000fc60000000002 */
[----:B------:R0:W-:Y:S01]  /*41e0*/  STL [R1+0x4], R12 ;  /* 0x0000040c01007387 */ /* 0x0001e20000100800 */
[----:B------:R-:W-:-:S03]  /*41f0*/  PRMT R5, R12, 0x7610, R5 ;  /* 0x000076100c057816 */ /* 0x000fc60000000005 */
[----:B------:R-:W-:Y:S01]  /*4200*/  STL [R1], R6 ;  /* 0x0000000601007387 */ /* 0x000fe20000100800 */
[----:B-1----:R-:W-:-:S03]  /*4210*/  PRMT R4, R6, 0x7610, R4 ;  /* 0x0000761006047816 */ /* 0x002fc60000000004 */
[----:B------:R-:W5:Y:S01]  /*4220*/  LDL.LU R10, [R1+0x12c] ;  /* 0x00012c00010a7983 */ /* 0x000f620000300800 */
[----:B------:R-:W-:-:S03]  /*4230*/  F2FP.F16.E4M3.UNPACK_B R29, R29 ;  /* 0x0000001dff1d723e */ /* 0x000fc600020006ff */
[----:B------:R-:W5:Y:S01]  /*4240*/  LDL.LU R15, [R1+0x124] ;  /* 0x00012400010f7983 */ /* 0x000f620000300800 */
[----:B------:R-:W-:-:S03]  /*4250*/  PRMT R3, R4, 0x7610, R3 ;  /* 0x0000761004037816 */ /* 0x000fc60000000003 */
[----:B0-----:R-:W5:Y:S04]  /*4260*/  LDL.LU R12, [R1+0x118] ;  /* 0x00011800010c7983 */ /* 0x001f680000300800 */
[----:B------:R-:W5:Y:S04]  /*4270*/  LDL.LU R13, [R1+0x114] ;  /* 0x00011400010d7983 */ /* 0x000f680000300800 */
[----:B------:R-:W5:Y:S04]  /*4280*/  LDL.LU R22, [R1+0x108] ;  /* 0x0001080001167983 */ /* 0x000f680000300800 */
[----:B------:R2:W-:Y:S01]  /*4290*/  STS.U16 [R27+UR7+0x14400], R2 ;  /* 0x014400021b007988 */ /* 0x0005e20008000407 */
[----:B------:R-:W-:-:S03]  /*42a0*/  PRMT R0, R5, 0x7610, R0 ;  /* 0x0000761005007816 */ /* 0x000fc60000000000 */
[----:B------:R4:W-:Y:S01]  /*42b0*/  STS.U16 [R27+UR7+0x14800], R3 ;  /* 0x014800031b007988 */ /* 0x0009e20008000407 */
[----:B---3--:R-:W-:-:S03]  /*42c0*/  IMAD R28, R28, 0x100, R21 ;  /* 0x000001001c1c7824 */ /* 0x008fc600078e0215 */
[----:B------:R-:W3:Y:S02]  /*42d0*/  LDL.LU R21, [R1+0xf0] ;  /* 0x0000f00001157983 */ /* 0x000ee40000300800 */
[----:B------:R-:W-:-:S05]  /*42e0*/  F2FP.F16.E4M3.UNPACK_B R28, R28 ;  /* 0x0000001cff1c723e */ /* 0x000fca00020006ff */
[----:B------:R-:W-:Y:S04]  /*42f0*/  STL [R1+0x293c], R28 ;  /* 0x00293c1c01007387 */ /* 0x000fe80000100800 */
[----:B------:R-:W-:Y:S01]  /*4300*/  STL [R1+0x2940], R29 ;  /* 0x0029401d01007387 */ /* 0x000fe20000100800 */
[----:B--2---:R-:W-:-:S03]  /*4310*/  IMAD R2, R16, 0x100, R11 ;  /* 0x0000010010027824 */ /* 0x004fc600078e020b */
[----:B------:R-:W2:Y:S04]  /*4320*/  LDL.LU R11, [R1+0xf8] ;  /* 0x0000f800010b7983 */ /* 0x000ea80000300800 */
[----:B------:R-:W2:Y:S01]  /*4330*/  LDL.LU R16, [R1+0xec] ;  /* 0x0000ec0001107983 */ /* 0x000ea20000300800 */
[----:B----4-:R-:W-:-:S03]  /*4340*/  IMAD R3, R18, 0x100, R17 ;  /* 0x0000010012037824 */ /* 0x010fc600078e0211 */
[----:B------:R-:W4:Y:S04]  /*4350*/  LDL.LU R17, [R1+0xe4] ;  /* 0x0000e40001117983 */ /* 0x000f280000300800 */
[----:B------:R-:W4:Y:S01]  /*4360*/  LDL.LU R18, [R1+0xd4] ;  /* 0x0000d40001127983 */ /* 0x000f220000300800 */
[----:B-----5:R-:W-:-:S03]  /*4370*/  IMAD R5, R20, 0x100, R19 ;  /* 0x0000010014057824 */ /* 0x020fc600078e0213 */
[----:B------:R-:W5:Y:S04]  /*4380*/  LDL.LU R19, [R1+0x10c] ;  /* 0x00010c0001137983 */ /* 0x000f680000300800 */
[----:B------:R-:W5:Y:S01]  /*4390*/  LDL.LU R20, [R1+0x100] ;  /* 0x0001000001147983 */ /* 0x000f620000300800 */
[----:B------:R-:W-:-:S03]  /*43a0*/  IMAD R4, R9, 0x100, R8 ;  /* 0x0000010009047824 */ /* 0x000fc600078e0208 */
[----:B------:R0:W-:Y:S04]  /*43b0*/  STS.U16 [R27+UR7+0x14600], R0 ;  /* 0x014600001b007988 */ /* 0x0001e80008000407 */
[----:B------:R1:W-:Y:S01]  /*43c0*/  STS.U16 [R27+UR7+0x14a00], R28 ;  /* 0x014a001c1b007988 */ /* 0x0003e20008000407 */
[----:B0-----:R-:W-:Y:S02]  /*43d0*/  IMAD R0, R14, 0x100, R7 ;  /* 0x000001000e007824 */ /* 0x001fe400078e0207 */
[----:B------:R-:W-:Y:S01]  /*43e0*/  IMAD R6, R15, 0x100, R10 ;  /* 0x000001000f067824 */ /* 0x000fe200078e020a */
[----:B-1----:R-:W5:Y:S01]  /*43f0*/  LDL.LU R28, [R1+0xf4] ;  /* 0x0000f400011c7983 */ /* 0x002f620000300800 */
[----:B------:R-:W-:-:S03]  /*4400*/  IMAD R7, R13, 0x100, R12 ;  /* 0x000001000d077824 */ /* 0x000fc600078e020c */
[----:B------:R-:W5:Y:S04]  /*4410*/  LDL.LU R12, [R1+0xe8] ;  /* 0x0000e800010c7983 */ /* 0x000f680000300800 */
[----:B------:R0:W-:Y:S01]  /*4420*/  STS.U16 [R27+UR7+0x14c00], R29 ;  /* 0x014c001d1b007988 */ /* 0x0001e20008000407 */
[----:B---3--:R-:W-:-:S03]  /*4430*/  IMAD R8, R21, 0x100, R22 ;  /* 0x0000010015087824 */ /* 0x008fc600078e0216 */
[----:B------:R-:W3:Y:S04]  /*4440*/  LDL.LU R22, [R1+0xe0] ;  /* 0x0000e00001167983 */ /* 0x000ee80000300800 */
[----:B------:R-:W3:Y:S04]  /*4450*/  LDL.LU R13, [R1+0xdc] ;  /* 0x0000dc00010d7983 */ /* 0x000ee80000300800 */
[----:B------:R-:W3:Y:S04]  /*4460*/  LDL.LU R21, [R1+0xd8] ;  /* 0x0000d80001157983 */ /* 0x000ee80000300800 */
[----:B------:R-:W3:Y:S04]  /*4470*/  LDL.LU R14, [R1+0xc8] ;  /* 0x0000c800010e7983 */ /* 0x000ee80000300800 */
[----:B------:R-:W3:Y:S01]  /*4480*/  LDL.LU R15, [R1+0xc0] ;  /* 0x0000c000010f7983 */ /* 0x000ee20000300800 */
[----:B--2---:R-:W-:-:S02]  /*4490*/  IMAD R9, R16, 0x100, R11 ;  /* 0x0000010010097824 */ /* 0x004fc400078e020b */
[----:B----4-:R-:W-:-:S05]  /*44a0*/  IMAD R10, R18, 0x100, R17 ;  /* 0x00000100120a7824 */ /* 0x010fca00078e0211 */
[----:B------:R-:W-:-:S05]  /*44b0*/  F2FP.F16.E4M3.UNPACK_B R10, R10 ;  /* 0x0000000aff0a723e */ /* 0x000fca00020006ff */
[----:B------:R-:W-:Y:S01]  /*44c0*/  STS.U16 [R27+UR7+0x16000], R10 ;  /* 0x0160000a1b007988 */ /* 0x000fe20008000407 */
[----:B-----5:R-:W-:-:S03]  /*44d0*/  IMAD R11, R20, 0x100, R19 ;  /* 0x00000100140b7824 */ /* 0x020fc600078e0213 */
[----:B------:R-:W2:Y:S04]  /*44e0*/  LDL.LU R20, [R1+0xd0] ;  /* 0x0000d00001147983 */ /* 0x000ea80000300800 */
[----:B------:R-:W2:Y:S04]  /*44f0*/  LDL.LU R16, [R1+0xc4] ;  /* 0x0000c40001107983 */ /* 0x000ea80000300800 */
[----:B------:R-:W4:Y:S04]  /*4500*/  LDL.LU R17, [R1+0xb8] ;  /* 0x0000b80001117983 */ /* 0x000f280000300800 */
[----:B------:R-:W5:Y:S04]  /*4510*/  LDL.LU R18, [R1+0xac] ;  /* 0x0000ac0001127983 */ /* 0x000f680000300800 */
[----:B0-----:R-:W4:Y:S04]  /*4520*/  LDL.LU R29, [R1+0xb0] ;  /* 0x0000b000011d7983 */ /* 0x001f280000300800 */
[----:B------:R-:W4:Y:S04]  /*4530*/  LDL.LU R19, [R1+0xa8] ;  /* 0x0000a80001137983 */ /* 0x000f280000300800 */
[----:B------:R0:W-:Y:S04]  /*4540*/  STL [R1+0x2944], R10 ;  /* 0x0029440a01007387 */ /* 0x0001e80000100800 */
[----:B0-----:R-:W4:Y:S01]  /*4550*/  LDL.LU R10, [R1+0xcc] ;  /* 0x0000cc00010a7983 */ /* 0x001f220000300800 */
[----:B------:R-:W-:Y:S01]  /*4560*/  IMAD R12, R12, 0x100, R28 ;  /* 0x000001000c0c7824 */ /* 0x000fe200078e021c */
[----:B------:R-:W-:-:S02]  /*4570*/  F2FP.F16.E4M3.UNPACK_B R11, R11 ;  /* 0x0000000bff0b723e */ /* 0x000fc400020006ff */
[----:B------:R-:W5:Y:S02]  /*4580*/  LDL.LU R28, [R1+0xa0] ;  /* 0x0000a000011c7983 */ /* 0x000f640000300800 */
[----:B------:R-:W-:Y:S02]  /*4590*/  F2FP.F16.E4M3.UNPACK_B R12, R12 ;  /* 0x0000000cff0c723e */ /* 0x000fe400020006ff */
[----:B------:R-:W-:Y:S04]  /*45a0*/  STS.U16 [R27+UR7+0x16200], R11 ;  /* 0x0162000b1b007988 */ /* 0x000fe80008000407 */
[----:B------:R-:W-:Y:S01]  /*45b0*/  STS.U16 [R27+UR7+0x16400], R12 ;  /* 0x0164000c1b007988 */ /* 0x000fe20008000407 */
[----:B---3--:R-:W-:-:S03]  /*45c0*/  IMAD R13, R13, 0x100, R22 ;  /* 0x000001000d0d7824 */ /* 0x008fc600078e0216 */
[----:B------:R-:W3:Y:S01]  /*45d0*/  LDL.LU R22, [R1+0x2980] ;  /* 0x0029800001167983 */ /* 0x000ee20000300800 */
[----:B------:R-:W-:-:S03]  /*45e0*/  IMAD R14, R14, 0x100, R21 ;  /* 0x000001000e0e7824 */ /* 0x000fc600078e0215 */
[----:B------:R-:W3:Y:S02]  /*45f0*/  LDL.LU R21, [R1+0x297c] ;  /* 0x00297c0001157983 */ /* 0x000ee40000300800 */
[----:B------:R-:W-:-:S05]  /*4600*/  F2FP.F16.E4M3.UNPACK_B R14, R14 ;  /* 0x0000000eff0e723e */ /* 0x000fca00020006ff */
[----:B------:R-:W-:Y:S01]  /*4610*/  STS.U16 [R27+UR7+0x16800], R14 ;  /* 0x0168000e1b007988 */ /* 0x000fe20008000407 */
[----:B--2---:R-:W-:Y:S02]  /*4620*/  IMAD R16, R16, 0x100, R20 ;  /* 0x0000010010107824 */ /* 0x004fe400078e0214 */
[----:B----4-:R-:W-:Y:S02]  /*4630*/  IMAD R15, R15, 0x100, R10 ;  /* 0x000001000f0f7824 */ /* 0x010fe400078e020a */
[----:B------:R-:W2:Y:S04]  /*4640*/  LDL.LU R10, [R1+0x9c] ;  /* 0x00009c00010a7983 */ /* 0x000ea80000300800 */
[----:B------:R0:W-:Y:S04]  /*4650*/  STL [R1+0x2948], R11 ;  /* 0x0029480b01007387 */ /* 0x0001e80000100800 */
[----:B0-----:R-:W3:Y:S04]  /*4660*/  LDL.LU R11, [R1+0xa4] ;  /* 0x0000a400010b7983 */ /* 0x001ee80000300800 */
[----:B------:R0:W-:Y:S04]  /*4670*/  STL [R1+0x294c], R12 ;  /* 0x00294c0c01007387 */ /* 0x0001e80000100800 */
[----:B0-----:R-:W4:Y:S04]  /*4680*/  LDL.LU R12, [R1+0xb4] ;  /* 0x0000b400010c7983 */ /* 0x001f280000300800 */
[----:B------:R0:W-:Y:S04]  /*4690*/  STL [R1+0x2950], R14 ;  /* 0x0029500e01007387 */ /* 0x0001e80000100800 */
[----:B0-----:R-:W2:Y:S04]  /*46a0*/  LDL.LU R14, [R1+0xbc] ;  /* 0x0000bc00010e7983 */ /* 0x001ea80000300800 */
[----:B------:R-:W5:Y:S01]  /*46b0*/  LDL.LU R20, [R1+0x2978] ;  /* 0x0029780001147983 */ /* 0x000f620000300800 */
[----:B------:R-:W-:Y:S01]  /*46c0*/  F2FP.F16.E4M3.UNPACK_B R15, R15 ;  /* 0x0000000fff0f723e */ /* 0x000fe200020006ff */
[----:B------:R-:W-:-:S04]  /*46d0*/  IMAD R19, R19, 0x100, R29 ;  /* 0x0000010013137824 */ /* 0x000fc800078e021d */
[----:B------:R-:W-:Y:S04]  /*46e0*/  STL [R1+0x2954], R15 ;  /* 0x0029540f01007387 */ /* 0x000fe80000100800 */
[----:B------:R-:W3:Y:S01]  /*46f0*/  LDL.LU R29, [R1+0x98] ;  /* 0x00009800011d7983 */ /* 0x000ee20000300800 */
[----:B------:R-:W-:Y:S02]  /*4700*/  F2FP.F16.E4M3.UNPACK_B R16, R16 ;  /* 0x00000010ff10723e */ /* 0x000fe400020006ff */
[----:B------:R-:W-:Y:S01]  /*4710*/  F2FP.F16.E4M3.UNPACK_B R19, R19 ;  /* 0x00000013ff13723e */ /* 0x000fe200020006ff */
[----:B-----5:R-:W-:Y:S02]  /*4720*/  IMAD R20, R20, 0x100, R28 ;  /* 0x0000010014147824 */ /* 0x020fe400078e021c */
[----:B------:R-:W5:Y:S01]  /*4730*/  LDL.LU R28, [R1+0x94] ;  /* 0x00009400011c7983 */ /* 0x000f620000300800 */
[----:B--2---:R-:W-:-:S02]  /*4740*/  IMAD R17, R17, 0x100, R14 ;  /* 0x0000010011117824 */ /* 0x004fc400078e020e */
[----:B----4-:R-:W-:-:S03]  /*4750*/  IMAD R18, R18, 0x100, R12 ;  /* 0x0000010012127824 */ /* 0x010fc600078e020c */
[----:B------:R-:W-:Y:S02]  /*4760*/  F2FP.F16.E4M3.UNPACK_B R17, R17 ;  /* 0x00000011ff11723e */ /* 0x000fe400020006ff */
[----:B------:R-:W-:Y:S01]  /*4770*/  F2FP.F16.E4M3.UNPACK_B R18, R18 ;  /* 0x00000012ff12723e */ /* 0x000fe200020006ff */
[----:B------:R-:W-:Y:S01]  /*4780*/  STL [R1+0x2958], R16 ;  /* 0x0029581001007387 */ /* 0x000fe20000100800 */
[----:B------:R-:W-:-:S03]  /*4790*/  F2FP.F16.E4M3.UNPACK_B R20, R20 ;  /* 0x00000014ff14723e */ /* 0x000fc600020006ff */
[----:B------:R-:W-:Y:S04]  /*47a0*/  STL [R1+0x295c], R17 ;  /* 0x00295c1101007387 */ /* 0x000fe80000100800 */
[----:B------:R-:W-:Y:S04]  /*47b0*/  STL [R1+0x2960], R18 ;  /* 0x0029601201007387 */ /* 0x000fe80000100800 */
[----:B------:R-:W-:Y:S04]  /*47c0*/  STL [R1+0x2964], R19 ;  /* 0x0029641301007387 */ /* 0x000fe80000100800 */
[----:B------:R0:W-:Y:S04]  /*47d0*/  STS.U16 [R27+UR7+0x16a00], R15 ;  /* 0x016a000f1b007988 */ /* 0x0001e80008000407 */
[----:B------:R-:W-:Y:S01]  /*47e0*/  STL [R1+0x2968], R20 ;  /* 0x0029681401007387 */ /* 0x000fe20000100800 */
[----:B---3--:R-:W-:-:S03]  /*47f0*/  IMAD R21, R21, 0x100, R11 ;  /* 0x0000010015157824 */ /* 0x008fc600078e020b */
[----:B------:R1:W-:Y:S04]  /*4800*/  STS.U16 [R27+UR7+0x17400], R20 ;  /* 0x017400141b007988 */ /* 0x0003e80008000407 */
[----:B0-----:R-:W2:Y:S01]  /*4810*/  LDL.LU.S16 R15, [R1+0x8a] ;  /* 0x00008a00010f7983 */ /* 0x001ea20000300600 */
[----:B------:R-:W-:-:S03]  /*4820*/  IMAD R22, R22, 0x100, R10 ;  /* 0x0000010016167824 */ /* 0x000fc600078e020a */
[----:B------:R-:W3:Y:S04]  /*4830*/  LDL.LU.S16 R14, [R1+0x86] ;  /* 0x00008600010e7983 */ /* 0x000ee80000300600 */
[----:B-1----:R-:W4:Y:S01]  /*4840*/  LDL.LU.S16 R20, [R1+0x82] ;  /* 0x0000820001147983 */ /* 0x002f220000300600 */
[----:B------:R-:W-:-:S03]  /*4850*/  IMAD R23, R23, 0x100, R24 ;  /* 0x0000010017177824 */ /* 0x000fc600078e0218 */
[----:B------:R-:W2:Y:S01]  /*4860*/  LDL.LU.S16 R12, [R1+0x7e] ;  /* 0x00007e00010c7983 */ /* 0x000ea20000300600 */
[----:B------:R-:W-:-:S03]  /*4870*/  IMAD R24, R25, 0x100, R26 ;  /* 0x0000010019187824 */ /* 0x000fc600078e021a */
[----:B------:R-:W2:Y:S04]  /*4880*/  LDL.LU.S16 R11, [R1+0x7a] ;  /* 0x00007a00010b7983 */ /* 0x000ea80000300600 */
[----:B------:R0:W-:Y:S04]  /*4890*/  STS.U16 [R27+UR7+0x17200], R19 ;  /* 0x017200131b007988 */ /* 0x0001e80008000407 */
[----:B------:R-:W2:Y:S04]  /*48a0*/  LDL.LU.S16 R10, [R1+0x76] ;  /* 0x00007600010a7983 */ /* 0x000ea80000300600 */
[----:B------:R1:W-:Y:S04]  /*48b0*/  STS.U16 [R27+UR7+0x17000], R18 ;  /* 0x017000121b007988 */ /* 0x0003e80008000407 */
[----:B0-----:R-:W3:Y:S04]  /*48c0*/  LDL.LU.S16 R19, [R1+0x72] ;  /* 0x0000720001137983 */ /* 0x001ee80000300600 */
[----:B------:R0:W-:Y:S04]  /*48d0*/  STS.U16 [R27+UR7+0x16e00], R17 ;  /* 0x016e00111b007988 */ /* 0x0001e80008000407 */
[----:B-1----:R-:W4:Y:S04]  /*48e0*/  LDL.LU.S16 R18, [R1+0x6e] ;  /* 0x00006e0001127983 */ /* 0x002f280000300600 */
[----:B0-----:R-:W4:Y:S01]  /*48f0*/  LDL.LU.S16 R17, [R1+0x6a] ;  /* 0x00006a0001117983 */ /* 0x001f220000300600 */
[----:B-----5:R-:W-:-:S03]  /*4900*/  IMAD R25, R28, 0x100, R29 ;  /* 0x000001001c197824 */ /* 0x020fc600078e021d */
[----:B------:R-:W5:Y:S04]  /*4910*/  LDL.LU.S16 R29, [R1+0x66] ;  /* 0x00006600011d7983 */ /* 0x000f680000300600 */
[----:B------:R-:W4:Y:S01]  /*4920*/  LDL.LU.S16 R28, [R1+0x62] ;  /* 0x00006200011c7983 */ /* 0x000f220000300600 */
[----:B------:R-:W-:Y:S02]  /*4930*/  F2FP.F16.E4M3.UNPACK_B R21, R21 ;  /* 0x00000015ff15723e */ /* 0x000fe400020006ff */
[----:B------:R-:W-:Y:S01]  /*4940*/  F2FP.F16.E4M3.UNPACK_B R22, R22 ;  /* 0x00000016ff16723e */ /* 0x000fe200020006ff */
[----:B------:R0:W-:Y:S04]  /*4950*/  STS.U16 [R27+UR7+0x16c00], R16 ;  /* 0x016c00101b007988 */ /* 0x0001e80008000407 */
[----:B------:R-:W-:Y:S04]  /*4960*/  STS.U16 [R27+UR7+0x17600], R21 ;  /* 0x017600151b007988 */ /* 0x000fe80008000407 */
[----:B0-----:R-:W4:Y:S04]  /*4970*/  LDL.LU.S16 R16, [R1+0x5e] ;  /* 0x00005e0001107983 */ /* 0x001f280000300600 */
[----:B------:R0:W-:Y:S01]  /*4980*/  STL [R1+0x296c], R21 ;  /* 0x00296c1501007387 */ /* 0x0001e20000100800 */
[----:B------:R-:W-:-:S03]  /*4990*/  F2FP.F16.E4M3.UNPACK_B R2, R2 ;  /* 0x00000002ff02723e */ /* 0x000fc600020006ff */
[----:B------:R-:W-:Y:S01]  /*49a0*/  STS.U16 [R27+UR7+0x17800], R22 ;  /* 0x017800161b007988 */ /* 0x000fe20008000407 */
[----:B------:R-:W-:-:S03]  /*49b0*/  F2FP.F16.E4M3.UNPACK_B R3, R3 ;  /* 0x00000003ff03723e */ /* 0x000fc600020006ff */
[----:B0-----:R-:W4:Y:S04]  /*49c0*/  LDL.LU.S16 R21, [R1+0x8e] ;  /* 0x00008e0001157983 */ /* 0x001f280000300600 */
[----:B------:R0:W-:Y:S01]  /*49d0*/  STL [R1+0x2970], R22 ;  /* 0x0029701601007387 */ /* 0x0001e20000100800 */
[----:B------:R-:W-:Y:S02]  /*49e0*/  F2FP.F16.E4M3.UNPACK_B R23, R23 ;  /* 0x00000017ff17723e */ /* 0x000fe400020006ff */
[----:B------:R-:W-:Y:S02]  /*49f0*/  F2FP.F16.E4M3.UNPACK_B R5, R5 ;  /* 0x00000005ff05723e */ /* 0x000fe400020006ff */
[----:B------:R-:W-:Y:S01]  /*4a00*/  F2FP.F16.E4M3.UNPACK_B R6, R6 ;  /* 0x00000006ff06723e */ /* 0x000fe200020006ff */
[----:B0-----:R-:W4:Y:S01]  /*4a10*/  LDL.LU.S16 R22, [R1+0x92] ;  /* 0x0000920001167983 */ /* 0x001f220000300600 */
[----:B------:R-:W-:-:S02]  /*4a20*/  F2FP.F16.E4M3.UNPACK_B R0, R0 ;  /* 0x00000000ff00723e */ /* 0x000fc400020006ff */
[----:B------:R-:W-:Y:S01]  /*4a30*/  F2FP.F16.E4M3.UNPACK_B R4, R4 ;  /* 0x00000004ff04723e */ /* 0x000fe200020006ff */
[----:B------:R2:W-:Y:S01]  /*4a40*/  STS.U16 [R27+UR7+0x15000], R2 ;  /* 0x015000021b007988 */ /* 0x0005e20008000407 */
[----:B------:R-:W-:Y:S02]  /*4a50*/  F2FP.F16.E4M3.UNPACK_B R7, R7 ;  /* 0x00000007ff07723e */ /* 0x000fe400020006ff */
[----:B------:R-:W-:Y:S01]  /*4a60*/  F2FP.F16.E4M3.UNPACK_B R8, R8 ;  /* 0x00000008ff08723e */ /* 0x000fe200020006ff */
[----:B------:R3:W-:Y:S01]  /*4a70*/  STS.U16 [R27+UR7+0x15200], R3 ;  /* 0x015200031b007988 */ /* 0x0007e20008000407 */
[----:B------:R-:W-:Y:S02]  /*4a80*/  F2FP.F16.E4M3.UNPACK_B R9, R9 ;  /* 0x00000009ff09723e */ /* 0x000fe400020006ff */
[----:B------:R-:W-:Y:S01]  /*4a90*/  F2FP.F16.E4M3.UNPACK_B R13, R13 ;  /* 0x0000000dff0d723e */ /* 0x000fe200020006ff */
[----:B------:R-:W-:Y:S01]  /*4aa0*/  STL [R1+0x2974], R23 ;  /* 0x0029741701007387 */ /* 0x000fe20000100800 */
[----:B------:R-:W-:-:S02]  /*4ab0*/  F2FP.F16.E4M3.UNPACK_B R24, R24 ;  /* 0x00000018ff18723e */ /* 0x000fc400020006ff */
[----:B------:R-:W-:Y:S01]  /*4ac0*/  F2FP.F16.E4M3.UNPACK_B R25, R25 ;  /* 0x00000019ff19723e */ /* 0x000fe200020006ff */
[----:B------:R0:W-:Y:S01]  /*4ad0*/  STS.U16 [R27+UR7+0x15600], R5 ;  /* 0x015600051b007988 */ /* 0x0001e20008000407 */
[----:B------:R-:W-:Y:S02]  /*4ae0*/  LOP3.LUT R26, R27, 0x20, RZ, 0x3c, !PT ;  /* 0x000000201b1a7812 */ /* 0x000fe400078e3cff */
[----:B--2---:R-:W-:Y:S01]  /*4af0*/  PRMT R2, R15, 0x7610, R2 ;  /* 0x000076100f027816 */ /* 0x004fe20000000002 */
[----:B------:R1:W-:Y:S01]  /*4b00*/  STS.U16 [R27+UR7+0x15800], R6 ;  /* 0x015800061b007988 */ /* 0x0003e20008000407 */
[----:B---3--:R-:W-:-:S03]  /*4b10*/  PRMT R3, R14, 0x7610, R3 ;  /* 0x000076100e037816 */ /* 0x008fc60000000003 */
[----:B------:R-:W2:Y:S01]  /*4b20*/  LDL.LU.S16 R15, [R1+0x5a] ;  /* 0x00005a00010f7983 */ /* 0x000ea20000300600 */
[----:B0-----:R-:W-:-:S03]  /*4b30*/  PRMT R5, R12, 0x7610, R5 ;  /* 0x000076100c057816 */ /* 0x001fc60000000005 */
[----:B------:R-:W3:Y:S01]  /*4b40*/  LDL.LU.S16 R14, [R1+0x56] ;  /* 0x00005600010e7983 */ /* 0x000ee20000300600 */
[----:B-1----:R-:W-:-:S03]  /*4b50*/  PRMT R6, R11, 0x7610, R6 ;  /* 0x000076100b067816 */ /* 0x002fc60000000006 */
[----:B------:R-:W3:Y:S04]  /*4b60*/  LDL.LU.S16 R12, [R1+0x52] ;  /* 0x00005200010c7983 */ /* 0x000ee80000300600 */
[----:B------:R-:W-:Y:S04]  /*4b70*/  STS.U16 [R27+UR7+0x14e00], R0 ;  /* 0x014e00001b007988 */ /* 0x000fe80008000407 */
[----:B------:R-:W-:Y:S04]  /*4b80*/  STS.U16 [R27+UR7+0x15400], R4 ;  /* 0x015400041b007988 */ /* 0x000fe80008000407 */
[----:B------:R0:W-:Y:S04]  /*4b90*/  STS.U16 [R27+UR7+0x15a00], R7 ;  /* 0x015a00071b007988 */ /* 0x0001e80008000407 */
[----:B------:R-:W-:Y:S04]  /*4ba0*/  STS.U16 [R27+UR7+0x15c00], R8 ;  /* 0x015c00081b007988 */ /* 0x000fe80008000407 */
[----:B------:R-:W-:Y:S01]  /*4bb0*/  STS.U16 [R27+UR7+0x15e00], R9 ;  /* 0x015e00091b007988 */ /* 0x000fe20008000407 */
[----:B0-----:R-:W-:-:S03]  /*4bc0*/  PRMT R7, R10, 0x7610, R7 ;  /* 0x000076100a077816 */ /* 0x001fc60000000007 */
[----:B------:R-:W-:Y:S04]  /*4bd0*/  STS.U16 [R27+UR7+0x16600], R13 ;  /* 0x0166000d1b007988 */ /* 0x000fe80008000407 */
[----:B------:R-:W-:Y:S04]  /*4be0*/  STS.U16 [R27+UR7+0x17e00], R23 ;  /* 0x017e00171b007988 */ /* 0x000fe80008000407 */
[----:B------:R-:W-:Y:S04]  /*4bf0*/  STS.U16 [R27+UR7+0x17a00], R24 ;  /* 0x017a00181b007988 */ /* 0x000fe80008000407 */
[----:B------:R-:W-:Y:S04]  /*4c00*/  STS.U16 [R27+UR7+0x17c00], R25 ;  /* 0x017c00191b007988 */ /* 0x000fe80008000407 */
[----:B------:R-:W3:Y:S04]  /*4c10*/  LDL.LU.S16 R11, [R1+0x4e] ;  /* 0x00004e00010b7983 */ /* 0x000ee80000300600 */
[----:B------:R5:W-:Y:S04]  /*4c20*/  STS.U16 [R26+UR7+0x10500], R2 ;  /* 0x010500021a007988 */ /* 0x000be80008000407 */
[----:B------:R4:W-:Y:S04]  /*4c30*/  STS.U16 [R26+UR7+0x10700], R3 ;  /* 0x010700031a007988 */ /* 0x0009e80008000407 */
[----:B------:R-:W3:Y:S01]  /*4c40*/  LDL.LU.S16 R10, [R1+0x4a] ;  /* 0x00004a00010a7983 */ /* 0x000ee20000300600 */
[----:B-----5:R-:W-:-:S03]  /*4c50*/  PRMT R2, R29, 0x7610, R2 ;  /* 0x000076101d027816 */ /* 0x020fc60000000002 */
[----:B------:R-:W5:Y:S01]  /*4c60*/  LDL.LU.S16 R29, [R1+0x46] ;  /* 0x00004600011d7983 */ /* 0x000f620000300600 */
[----:B----4-:R-:W-:-:S03]  /*4c70*/  PRMT R3, R28, 0x7610, R3 ;  /* 0x000076101c037816 */ /* 0x010fc60000000003 */
[----:B------:R-:W4:Y:S01]  /*4c80*/  LDL.LU.S16 R28, [R1+0x42] ;  /* 0x00004200011c7983 */ /* 0x000f220000300600 */
[----:B------:R-:W-:-:S03]  /*4c90*/  PRMT R4, R20, 0x7610, R4 ;  /* 0x0000761014047816 */ /* 0x000fc60000000004 */
[----:B------:R-:W4:Y:S01]  /*4ca0*/  LDL.LU.S16 R23, [R1+0x3e] ;  /* 0x00003e0001177983 */ /* 0x000f220000300600 */
[----:B------:R-:W-:-:S03]  /*4cb0*/  PRMT R8, R19, 0x7610, R8 ;  /* 0x0000761013087816 */ /* 0x000fc60000000008 */
[----:B------:R-:W-:Y:S01]  /*4cc0*/  STS.U16 [R26+UR7+0x10900], R4 ;  /* 0x010900041a007988 */ /* 0x000fe20008000407 */
[----:B------:R-:W-:-:S03]  /*4cd0*/  PRMT R9, R16, 0x7610, R9 ;  /* 0x0000761010097816 */ /* 0x000fc60000000009 */
[----:B------:R-:W-:Y:S04]  /*4ce0*/  STS.U16 [R26+UR7+0x10b00], R5 ;  /* 0x010b00051a007988 */ /* 0x000fe80008000407 */
[----:B------:R-:W-:Y:S01]  /*4cf0*/  STS.U16 [R26+UR7+0x10d00], R6 ;  /* 0x010d00061a007988 */ /* 0x000fe20008000407 */
[----:B------:R-:W-:-:S05]  /*4d00*/  PRMT R0, R21, 0x7610, R0 ;  /* 0x0000761015007816 */ /* 0x000fca0000000000 */
[----:B------:R0:W-:Y:S01]  /*4d10*/  STS.U16 [R26+UR7+0x10300], R0 ;  /* 0x010300001a007988 */ /* 0x0001e20008000407 */
[----:B------:R-:W-:-:S03]  /*4d20*/  PRMT R13, R22, 0x7610, R13 ;  /* 0x00007610160d7816 */ /* 0x000fc6000000000d */
[----:B------:R-:W4:Y:S01]  /*4d30*/  LDL.LU.S16 R22, [R1+0x3a] ;  /* 0x00003a0001167983 */ /* 0x000f220000300600 */
[----:B0-----:R-:W-:-:S03]  /*4d40*/  PRMT R0, R17, 0x7610, R0 ;  /* 0x0000761011007816 */ /* 0x001fc60000000000 */
[----:B------:R-:W4:Y:S04]  /*4d50*/  LDL.LU.S16 R21, [R1+0x36] ;  /* 0x0000360001157983 */ /* 0x000f280000300600 */
[----:B------:R0:W-:Y:S04]  /*4d60*/  STS.U16 [R26+UR7+0x10100], R13 ;  /* 0x0101000d1a007988 */ /* 0x0001e80008000407 */
[----:B------:R-:W4:Y:S04]  /*4d70*/  LDL.LU.S16 R20, [R1+0x32] ;  /* 0x0000320001147983 */ /* 0x000f280000300600 */
[----:B------:R-:W4:Y:S01]  /*4d80*/  LDL.LU.S16 R19, [R1+0x2e] ;  /* 0x00002e0001137983 */ /* 0x000f220000300600 */
[----:B0-----:R-:W-:-:S03]  /*4d90*/  PRMT R13, R18, 0x7610, R13 ;  /* 0x00007610120d7816 */ /* 0x001fc6000000000d */
[----:B------:R-:W4:Y:S01]  /*4da0*/  LDL.LU.S16 R18, [R1+0x2a] ;  /* 0x00002a0001127983 */ /* 0x000f220000300600 */
[----:B--2---:R-:W-:-:S03]  /*4db0*/  PRMT R4, R15, 0x7610, R4 ;  /* 0x000076100f047816 */ /* 0x004fc60000000004 */
[----:B------:R-:W2:Y:S01]  /*4dc0*/  LDL.LU.S16 R17, [R1+0x26] ;  /* 0x0000260001117983 */ /* 0x000ea20000300600 */
[----:B---3--:R-:W-:-:S03]  /*4dd0*/  PRMT R5, R14, 0x7610, R5 ;  /* 0x000076100e057816 */ /* 0x008fc60000000005 */
[----:B------:R-:W3:Y:S01]  /*4de0*/  LDL.LU.S16 R16, [R1+0x22] ;  /* 0x0000220001107983 */ /* 0x000ee20000300600 */
[----:B------:R-:W-:-:S03]  /*4df0*/  PRMT R6, R12, 0x7610, R6 ;  /* 0x000076100c067816 */ /* 0x000fc60000000006 */
[----:B------:R-:W3:Y:S04]  /*4e00*/  LDL.LU.S16 R15, [R1+0x1e] ;  /* 0x00001e00010f7983 */ /* 0x000ee80000300600 */
[----:B------:R0:W-:Y:S04]  /*4e10*/  STS.U16 [R26+UR7+0x10f00], R7 ;  /* 0x010f00071a007988 */ /* 0x0001e80008000407 */
[----:B------:R-:W3:Y:S04]  /*4e20*/  LDL.LU.S16 R14, [R1+0x1a] ;  /* 0x00001a00010e7983 */ /* 0x000ee80000300600 */
[----:B------:R-:W3:Y:S04]  /*4e30*/  LDL.LU.S16 R12, [R1+0x16] ;  /* 0x00001600010c7983 */ /* 0x000ee80000300600 */
[----:B------:R1:W-:Y:S04]  /*4e40*/  STS.U16 [R26+UR7+0x11100], R8 ;  /* 0x011100081a007988 */ /* 0x0003e80008000407 */
[----:B------:R5:W-:Y:S04]  /*4e50*/  STS.U16 [R26+UR7+0x11300], R13 ;  /* 0x0113000d1a007988 */ /* 0x000be80008000407 */
[----:B------:R4:W-:Y:S01]  /*4e60*/  STS.U16 [R26+UR7+0x11500], R0 ;  /* 0x011500001a007988 */ /* 0x0009e20008000407 */
[----:B0-----:R-:W-:-:S03]  /*4e70*/  PRMT R7, R11, 0x7610, R7 ;  /* 0x000076100b077816 */ /* 0x001fc60000000007 */
[----:B------:R-:W3:Y:S01]  /*4e80*/  LDL.LU.S16 R11, [R1+0x12] ;  /* 0x00001200010b7983 */ /* 0x000ee20000300600 */
[----:B-1----:R-:W-:-:S03]  /*4e90*/  PRMT R8, R10, 0x7610, R8 ;  /* 0x000076100a087816 */ /* 0x002fc60000000008 */
[----:B------:R-:W3:Y:S01]  /*4ea0*/  LDL.LU.S16 R10, [R1+0xe] ;  /* 0x00000e00010a7983 */ /* 0x000ee20000300600 */
[----:B-----5:R-:W-:-:S03]  /*4eb0*/  PRMT R13, R29, 0x7610, R13 ;  /* 0x000076101d0d7816 */ /* 0x020fc6000000000d */
[----:B------:R-:W5:Y:S01]  /*4ec0*/  LDL.LU.S16 R29, [R1+0xa] ;  /* 0x00000a00011d7983 */ /* 0x000f620000300600 */
[----:B----4-:R-:W-:-:S03]  /*4ed0*/  PRMT R0, R28, 0x7610, R0 ;  /* 0x000076101c007816 */ /* 0x010fc60000000000 */
[----:B------:R-:W4:Y:S04]  /*4ee0*/  LDL.LU.S16 R28, [R1+0x6] ;  /* 0x00000600011c7983 */ /* 0x000f280000300600 */
[----:B------:R0:W-:Y:S04]  /*4ef0*/  STS.U16 [R26+UR7+0x11700], R2 ;  /* 0x011700021a007988 */ /* 0x0001e80008000407 */
[----:B------:R1:W-:Y:S04]  /*4f00*/  STS.U16 [R26+UR7+0x11900], R3 ;  /* 0x011900031a007988 */ /* 0x0003e80008000407 */
[----:B------:R-:W4:Y:S01]  /*4f10*/  LDL.LU.S16 R27, [R1+0x2] ;  /* 0x00000200011b7983 */ /* 0x000f220000300600 */
[----:B0-----:R-:W-:-:S03]  /*4f20*/  PRMT R2, R23, 0x7610, R2 ;  /* 0x0000761017027816 */ /* 0x001fc60000000002 */
[----:B------:R0:W-:Y:S04]  /*4f30*/  STS.U16 [R26+UR7+0x11b00], R9 ;  /* 0x011b00091a007988 */ /* 0x0001e80008000407 */
[----:B------:R-:W4:Y:S04]  /*4f40*/  LDL.LU R23, [R1+0x2974] ;  /* 0x0029740001177983 */ /* 0x000f280000300800 */
[----:B------:R0:W-:Y:S04]  /*4f50*/  STS.U16 [R26+UR7+0x11d00], R4 ;  /* 0x011d00041a007988 */ /* 0x0001e80008000407 */
[----:B------:R0:W-:Y:S04]  /*4f60*/  STS.U16 [R26+UR7+0x11f00], R5 ;  /* 0x011f00051a007988 */ /* 0x0001e80008000407 */
[----:B------:R0:W-:Y:S04]  /*4f70*/  STS.U16 [R26+UR7+0x12100], R6 ;  /* 0x012100061a007988 */ /* 0x0001e80008000407 */
[----:B------:R2:W-:Y:S01]  /*4f80*/  STS.U16 [R26+UR7+0x12300], R7 ;  /* 0x012300071a007988 */ /* 0x0005e20008000407 */
[----:B-1----:R-:W-:-:S03]  /*4f90*/  PRMT R3, R22, 0x7610, R3 ;  /* 0x0000761016037816 */ /* 0x002fc60000000003 */
[----:B------:R-:W4:Y:S01]  /*4fa0*/  LDL.LU R22, [R1+0x2970] ;  /* 0x0029700001167983 */ /* 0x000f220000300800 */
[----:B0-----:R-:W-:-:S03]  /*4fb0*/  PRMT R9, R21, 0x7610, R9 ;  /* 0x0000761015097816 */ /* 0x001fc60000000009 */
[----:B------:R-:W4:Y:S01]  /*4fc0*/  LDL.LU R21, [R1+0x296c] ;  /* 0x00296c0001157983 */ /* 0x000f220000300800 */
[----:B------:R-:W-:-:S03]  /*4fd0*/  PRMT R4, R20, 0x7610, R4 ;  /* 0x0000761014047816 */ /* 0x000fc60000000004 */
[----:B------:R-:W4:Y:S01]  /*4fe0*/  LDL.LU R20, [R1+0x2968] ;  /* 0x0029680001147983 */ /* 0x000f220000300800 */
[----:B------:R-:W-:-:S03]  /*4ff0*/  PRMT R5, R19, 0x7610, R5 ;  /* 0x0000761013057816 */ /* 0x000fc60000000005 */
[----:B------:R-:W4:Y:S01]  /*5000*/  LDL.LU R19, [R1+0x2964] ;  /* 0x0029640001137983 */ /* 0x000f220000300800 */
[----:B------:R-:W-:-:S03]  /*5010*/  PRMT R6, R18, 0x7610, R6 ;  /* 0x0000761012067816 */ /* 0x000fc60000000006 */
[----:B------:R3:W-:Y:S01]  /*5020*/  STS.U16 [R26+UR7+0x12500], R8 ;  /* 0x012500081a007988 */ /* 0x0007e20008000407 */
[----:B--2---:R-:W-:-:S03]  /*5030*/  PRMT R7, R17, 0x7610, R7 ;  /* 0x0000761011077816 */ /* 0x004fc60000000007 */
[----:B------:R-:W2:Y:S04]  /*5040*/  LDL.LU R18, [R1+0x2960] ;  /* 0x0029600001127983 */ /* 0x000ea80000300800 */
[----:B------:R0:W-:Y:S01]  /*5050*/  STS.U16 [R26+UR7+0x12700], R13 ;  /* 0x0127000d1a007988 */ /* 0x0001e20008000407 */
[----:B---3--:R-:W-:-:S03]  /*5060*/  PRMT R8, R16, 0x7610, R8 ;  /* 0x0000761010087816 */ /* 0x008fc60000000008 */
[----:B------:R-:W3:Y:S04]  /*5070*/  LDL.LU R17, [R1+0x295c] ;  /* 0x00295c0001117983 */ /* 0x000ee80000300800 */
[----:B------:R1:W-:Y:S01]  /*5080*/  STS.U16 [R26+UR7+0x12900], R0 ;  /* 0x012900001a007988 */ /* 0x0003e20008000407 */
[----:B0-----:R-:W-:-:S03]  /*5090*/  PRMT R13, R15, 0x7610, R13 ;  /* 0x000076100f0d7816 */ /* 0x001fc6000000000d */
[----:B------:R-:W2:Y:S04]  /*50a0*/  LDL.LU R16, [R1+0x2958] ;  /* 0x0029580001107983 */ /* 0x000ea80000300800 */
[----:B------:R0:W-:Y:S01]  /*50b0*/  STS.U16 [R26+UR7+0x12b00], R2 ;  /* 0x012b00021a007988 */ /* 0x0001e20008000407 */
[----:B-1----:R-:W-:-:S03]  /*50c0*/  PRMT R0, R14, 0x7610, R0 ;  /* 0x000076100e007816 */ /* 0x002fc60000000000 */
[----:B------:R-:W3:Y:S04]  /*50d0*/  LDL.LU R15, [R1+0x2954] ;  /* 0x00295400010f7983 */ /* 0x000ee80000300800 */
[----:B------:R1:W-:Y:S01]  /*50e0*/  STS.U16 [R26+UR7+0x12d00], R3 ;  /* 0x012d00031a007988 */ /* 0x0003e20008000407 */
[----:B0-----:R-:W-:-:S03]  /*50f0*/  PRMT R2, R12, 0x7610, R2 ;  /* 0x000076100c027816 */ /* 0x001fc60000000002 */
[----:B------:R-:W3:Y:S04]  /*5100*/  LDL.LU R14, [R1+0x2950] ;  /* 0x00295000010e7983 */ /* 0x000ee80000300800 */
[----:B------:R-:W3:Y:S04]  /*5110*/  LDL.LU R12, [R1+0x294c] ;  /* 0x00294c00010c7983 */ /* 0x000ee80000300800 */
[----:B------:R0:W-:Y:S04]  /*5120*/  STS.U16 [R26+UR7+0x12f00], R9 ;  /* 0x012f00091a007988 */ /* 0x0001e80008000407 */
[----:B------:R5:W-:Y:S01]  /*5130*/  STS.U16 [R26+UR7+0x13100], R4 ;  /* 0x013100041a007988 */ /* 0x000be20008000407 */
[----:B-1----:R-:W-:-:S03]  /*5140*/  PRMT R3, R11, 0x7610, R3 ;  /* 0x000076100b037816 */ /* 0x002fc60000000003 */
[----:B------:R-:W3:Y:S04]  /*5150*/  LDL.LU R11, [R1+0x2948] ;  /* 0x00294800010b7983 */ /* 0x000ee80000300800 */
[----:B------:R4:W-:Y:S01]  /*5160*/  STS.U16 [R26+UR7+0x13300], R5 ;  /* 0x013300051a007988 */ /* 0x0009e20008000407 */
[----:B0-----:R-:W-:-:S03]  /*5170*/  PRMT R9, R10, 0x7610, R9 ;  /* 0x000076100a097816 */ /* 0x001fc60000000009 */
[----:B------:R-:W3:Y:S01]  /*5180*/  LDL.LU R10, [R1+0x2944] ;  /* 0x00294400010a7983 */ /* 0x000ee20000300800 */
[----:B-----5:R-:W-:-:S03]  /*5190*/  PRMT R4, R29, 0x7610, R4 ;  /* 0x000076101d047816 */ /* 0x020fc60000000004 */
[----:B------:R-:W5:Y:S01]  /*51a0*/  LDL.LU R29, [R1+0x2940] ;  /* 0x00294000011d7983 */ /* 0x000f620000300800 */
[----:B----4-:R-:W-:-:S03]  /*51b0*/  PRMT R5, R28, 0x7610, R5 ;  /* 0x000076101c057816 */ /* 0x010fc60000000005 */
[----:B------:R-:W4:Y:S04]  /*51c0*/  LDL.LU R28, [R1+0x293c] ;  /* 0x00293c00011c7983 */ /* 0x000f280000300800 */
[----:B------:R0:W-:Y:S04]  /*51d0*/  STS.U16 [R26+UR7+0x13b00], R13 ;  /* 0x013b000d1a007988 */ /* 0x0001e80008000407 */
[----:B------:R1:W-:Y:S04]  /*51e0*/  STS.U16 [R26+UR7+0x13d00], R0 ;  /* 0x013d00001a007988 */ /* 0x0003e80008000407 */
[----:B------:R1:W-:Y:S01]  /*51f0*/  STS.U16 [R26+UR7+0x13f00], R2 ;  /* 0x013f00021a007988 */ /* 0x0003e20008000407 */
[----:B0-----:R-:W-:-:S03]  /*5200*/  PRMT R13, R0, 0x7632, R13 ;  /* 0x00007632000d7816 */ /* 0x001fc6000000000d */
[----:B------:R0:W-:Y:S01]  /*5210*/  STS.U16 [R26+UR7+0x14100], R3 ;  /* 0x014100031a007988 */ /* 0x0001e20008000407 */
[----:B-1----:R-:W-:Y:S02]  /*5220*/  PRMT R0, R2, 0x7632, R0 ;  /* 0x0000763202007816 */ /* 0x002fe40000000000 */
[----:B------:R-:W-:Y:S01]  /*5230*/  PRMT R2, R3, 0x7632, R2 ;  /* 0x0000763203027816 */ /* 0x000fe20000000002 */
[----:B------:R-:W-:Y:S01]  /*5240*/  STS.U16 [R26+UR7+0x14f00], R13 ;  /* 0x014f000d1a007988 */ /* 0x000fe20008000407 */
[----:B0-----:R-:W-:-:S03]  /*5250*/  PRMT R3, R4, 0x7632, R3 ;  /* 0x0000763204037816 */ /* 0x001fc60000000003 */
[----:B------:R-:W-:Y:S04]  /*5260*/  STS.U16 [R26+UR7+0x15100], R0 ;  /* 0x015100001a007988 */ /* 0x000fe80008000407 */
[----:B------:R-:W-:Y:S04]  /*5270*/  STS.U16 [R26+UR7+0x15500], R3 ;  /* 0x015500031a007988 */ /* 0x000fe80008000407 */
[----:B------:R0:W-:Y:S04]  /*5280*/  STS.U16 [R26+UR7+0x13500], R6 ;  /* 0x013500061a007988 */ /* 0x0001e80008000407 */
[----:B------:R-:W-:Y:S04]  /*5290*/  STS.U16 [R26+UR7+0x13700], R7 ;  /* 0x013700071a007988 */ /* 0x000fe80008000407 */
[----:B------:R-:W-:Y:S01]  /*52a0*/  STS.U16 [R26+UR7+0x15300], R2 ;  /* 0x015300021a007988 */ /* 0x000fe20008000407 */
[----:B0-----:R-:W-:-:S03]  /*52b0*/  PRMT R6, R27, 0x7610, R6 ;  /* 0x000076101b067816 */ /* 0x001fc60000000006 */
[----:B------:R0:W-:Y:S04]  /*52c0*/  STS.U16 [R26+UR7+0x14300], R9 ;  /* 0x014300091a007988 */ /* 0x0001e80008000407 */
[----:B------:R1:W-:Y:S04]  /*52d0*/  STS.U16 [R26+UR7+0x14500], R4 ;  /* 0x014500041a007988 */ /* 0x0003e80008000407 */
[----:B------:R-:W-:Y:S01]  /*52e0*/  STS.U16 [R26+UR7+0x14700], R5 ;  /* 0x014700051a007988 */ /* 0x000fe20008000407 */
[----:B0-----:R-:W-:Y:S02]  /*52f0*/  PRMT R9, R5, 0x7632, R9 ;  /* 0x0000763205097816 */ /* 0x001fe40000000009 */
[----:B-1----:R-:W-:-:S05]  /*5300*/  PRMT R4, R6, 0x7632, R4 ;  /* 0x0000763206047816 */ /* 0x002fca0000000004 */
[----:B------:R2:W-:Y:S02]  /*5310*/  STS.U16 [R26+UR7+0x15900], R4 ;  /* 0x015900041a007988 */ /* 0x0005e40008000407 */
[----:B--2---:R-:W-:Y:S02]  /*5320*/  PRMT R4, R16, 0x7632, R4 ;  /* 0x0000763210047816 */ /* 0x004fe40000000004 */
[----:B---3--:R-:W-:Y:S02]  /*5330*/  PRMT R3, R14, 0x7632, R3 ;  /* 0x000076320e037816 */ /* 0x008fe40000000003 */
[----:B------:R-:W-:-:S03]  /*5340*/  PRMT R0, R12, 0x7632, R0 ;  /* 0x000076320c007816 */ /* 0x000fc60000000000 */
[----:B------:R-:W-:Y:S04]  /*5350*/  STS.U16 [R26+UR7+0x16900], R3 ;  /* 0x016900031a007988 */ /* 0x000fe80008000407 */
[----:B------:R0:W-:Y:S01]  /*5360*/  STS.U16 [R26+UR7+0x16500], R0 ;  /* 0x016500001a007988 */ /* 0x0001e20008000407 */
[----:B------:R-:W-:-:S04]  /*5370*/  PRMT R13, R11, 0x7632, R13 ;  /* 0x000076320b0d7816 */ /* 0x000fc8000000000d */
[----:B------:R-:W-:Y:S02]  /*5380*/  PRMT R2, R13, 0x7632, R2 ;  /* 0x000076320d027816 */ /* 0x000fe40000000002 */
[----:B0-----:R-:W-:Y:S02]  /*5390*/  PRMT R0, R22, 0x7632, R0 ;  /* 0x0000763216007816 */ /* 0x001fe40000000000 */
[----:B------:R-:W-:Y:S01]  /*53a0*/  PRMT R3, R25, 0x7632, R3 ;  /* 0x0000763219037816 */ /* 0x000fe20000000003 */
[----:B------:R0:W-:Y:S04]  /*53b0*/  STS.U16 [R26+UR7+0x16700], R2 ;  /* 0x016700021a007988 */ /* 0x0001e80008000407 */
[----:B------:R1:W-:Y:S01]  /*53c0*/  STS.U16 [R26+UR7+0x17900], R0 ;  /* 0x017900001a007988 */ /* 0x0003e20008000407 */
[----:B0-----:R-:W-:-:S03]  /*53d0*/  PRMT R2, R24, 0x7632, R2 ;  /* 0x0000763218027816 */ /* 0x001fc60000000002 */
[----:B------:R0:W-:Y:S01]  /*53e0*/  STS.U16 [R26+UR7+0x17d00], R3 ;  /* 0x017d00031a007988 */ /* 0x0001e20008000407 */
[----:B-1----:R-:W-:-:S03]  /*53f0*/  IMAD.MOV.U32 R0, RZ, RZ, -0x800000 ;  /* 0xff800000ff007424 */ /* 0x002fc600078e00ff */
[----:B------:R1:W-:Y:S01]  /*5400*/  STS.U16 [R26+UR7+0x17b00], R2 ;  /* 0x017b00021a007988 */ /* 0x0003e20008000407 */
[----:B0-----:R-:W-:-:S03]  /*5410*/  IMAD.MOV.U32 R3, RZ, RZ, -0x800000 ;  /* 0xff800000ff037424 */ /* 0x001fc600078e00ff */
[----:B------:R0:W-:Y:S01]  /*5420*/  STS.U16 [R26+UR7+0x16d00], R4 ;  /* 0x016d00041a007988 */ /* 0x0001e20008000407 */
[----:B-1----:R-:W-:-:S03]  /*5430*/  IMAD.MOV.U32 R2, RZ, RZ, -0x800000 ;  /* 0xff800000ff027424 */ /* 0x002fc600078e00ff */
[----:B------:R-:W-:Y:S04]  /*5440*/  STL [R1+0x644], R0 ;  /* 0x0006440001007387 */ /* 0x000fe80000100800 */
[----:B------:R1:W-:Y:S01]  /*5450*/  STL [R1+0x640], R3 ;  /* 0x0006400301007387 */ /* 0x0003e20000100800 */
[----:B0-----:R-:W-:-:S03]  /*5460*/  IMAD.MOV.U32 R4, RZ, RZ, 0x3f800000 ;  /* 0x3f800000ff047424 */ /* 0x001fc600078e00ff */
[----:B------:R0:W-:Y:S04]  /*5470*/  STL [R1+0x634], R2 ;  /* 0x0006340201007387 */ /* 0x0001e80000100800 */
[----:B------:R-:W-:Y:S01]  /*5480*/  STL [R1+0x630], R0 ;  /* 0x0006300001007387 */ /* 0x000fe20000100800 */
[----:B-1----:R-:W-:Y:S02]  /*5490*/  IMAD.MOV.U32 R3, RZ, RZ, 0x3f800000 ;  /* 0x3f800000ff037424 */ /* 0x002fe400078e00ff */
[----:B0-----:R-:W-:Y:S01]  /*54a0*/  IMAD.MOV.U32 R2, RZ, RZ, 0x3f800000 ;  /* 0x3f800000ff027424 */ /* 0x001fe200078e00ff */
[----:B------:R-:W0:Y:S01]  /*54b0*/  S2R R27, SR_CTAID.X ;  /* 0x00000000001b7919 */ /* 0x000e220000002500 */
[----:B----4-:R-:W-:-:S04]  /*54c0*/  PRMT R7, R28, 0x7632, R7 ;  /* 0x000076321c077816 */ /* 0x010fc80000000007 */
[----:B------:R-:W-:-:S05]  /*54d0*/  PRMT R5, R7, 0x7632, R5 ;  /* 0x0000763207057816 */ /* 0x000fca0000000005 */
[----:B------:R1:W-:Y:S02]  /*54e0*/  STS.U16 [R26+UR7+0x15b00], R5 ;  /* 0x015b00051a007988 */ /* 0x0003e40008000407 */
[----:B-1----:R-:W-:-:S05]  /*54f0*/  PRMT R5, R17, 0x7632, R5 ;  /* 0x0000763211057816 */ /* 0x002fca0000000005 */
[----:B------:R1:W-:Y:S02]  /*5500*/  STS.U16 [R26+UR7+0x16f00], R5 ;  /* 0x016f00051a007988 */ /* 0x0003e40008000407 */
[----:B-1----:R-:W-:-:S05]  /*5510*/  IMAD.MOV.U32 R5, RZ, RZ, 0x3f800000 ;  /* 0x3f800000ff057424 */ /* 0x002fca00078e00ff */
[----:B------:R-:W-:Y:S04]  /*5520*/  STL.64 [R1+0xa88], R4 ;  /* 0x000a880401007387 */ /* 0x000fe80000100a00 */
[----:B------:R-:W-:Y:S04]  /*5530*/  STL [R1+0x860], RZ ;  /* 0x000860ff01007387 */ /* 0x000fe80000100800 */
[----:B------:R-:W-:Y:S04]  /*5540*/  STL.64 [R1+0xa90], R2 ;  /* 0x000a900201007387 */ /* 0x000fe80000100a00 */
[----:B------:R-:W-:Y:S04]  /*5550*/  STL [R1+0x864], RZ ;  /* 0x000864ff01007387 */ /* 0x000fe80000100800 */
        /* <DEDUP_REMOVED lines=113> */
[----:B------:R-:W-:Y:S01]  /*5c70*/  STL [R1+0x94c], RZ ;  /* 0x00094cff01007387 */ /* 0x000fe20000100800 */
[----:B------:R-:W1:Y:S03]  /*5c80*/  S2R R28, SR_TID.X ;  /* 0x00000000001c7919 */ /* 0x000e660000002100 */
[----:B------:R-:W-:Y:S04]  /*5c90*/  STL [R1+0x950], RZ ;  /* 0x000950ff01007387 */ /* 0x000fe80000100800 */
[----:B------:R-:W-:Y:S04]  /*5ca0*/  STL [R1+0x954], RZ ;  /* 0x000954ff01007387 */ /* 0x000fe80000100800 */
[----:B------:R-:W-:Y:S04]  /*5cb0*/  STL [R1+0x958], RZ ;  /* 0x000958ff01007387 */ /* 0x000fe80000100800 */
[----:B------:R-:W-:Y:S01]  /*5cc0*/  STL [R1+0x95c], RZ ;  /* 0x00095cff01007387 */ /* 0x000fe20000100800 */
[----:B0-----:R-:W-:-:S03]  /*5cd0*/  IMAD.SHL.U32 R27, R27, 0x20, RZ ;  /* 0x000000201b1b7824 */ /* 0x001fc600078e00ff */
[----:B------:R-:W-:Y:S04]  /*5ce0*/  STL [R1+0x970], RZ ;  /* 0x000970ff01007387 */ /* 0x000fe80000100800 */
[----:B------:R-:W-:Y:S04]  /*5cf0*/  STL [R1+0x974], RZ ;  /* 0x000974ff01007387 */ /* 0x000fe80000100800 */
[----:B------:R-:W-:Y:S04]  /*5d00*/  STL [R1+0x978], RZ ;  /* 0x000978ff01007387 */ /* 0x000fe80000100800 */
[----:B------:R-:W-:Y:S01]  /*5d10*/  STL [R1+0x97c], RZ ;  /* 0x00097cff01007387 */ /* 0x000fe20000100800 */
[----:B------:R-:W-:-:S03]  /*5d20*/  VIADD R0, R27, 0x20 ;  /* 0x000000201b007836 */ /* 0x000fc60000000000 */
[----:B------:R-:W-:Y:S04]  /*5d30*/  STL [R1+0x960], RZ ;  /* 0x000960ff01007387 */ /* 0x000fe80000100800 */
[----:B------:R-:W-:Y:S04]  /*5d40*/  STL [R1+0x964], RZ ;  /* 0x000964ff01007387 */ /* 0x000fe80000100800 */
[----:B------:R5:W-:Y:S04]  /*5d50*/  STS.U16 [R26+UR7+0x13900], R8 ;  /* 0x013900081a007988 */ /* 0x000be80008000407 */
[----:B------:R-:W-:Y:S04]  /*5d60*/  STL [R1+0x968], RZ ;  /* 0x000968ff01007387 */ /* 0x000fe80000100800 */
[----:B------:R-:W-:Y:S01]  /*5d70*/  STL [R1+0x96c], RZ ;  /* 0x00096cff01007387 */ /* 0x000fe20000100800 */
[----:B-----5:R-:W-:-:S03]  /*5d80*/  PRMT R8, R29, 0x7632, R8 ;  /* 0x000076321d087816 */ /* 0x020fc60000000008 */
[----:B------:R0:W-:Y:S01]  /*5d90*/  STS.U16 [R26+UR7+0x14900], R6 ;  /* 0x014900061a007988 */ /* 0x0001e20008000407 */
[----:B------:R-:W-:-:S03]  /*5da0*/  ISETP.GE.AND P0, PT, R0, 0x1, PT ;  /* 0x000000010000780c */ /* 0x000fc60003f06270 */
[----:B------:R2:W-:Y:S04]  /*5db0*/  STS.U16 [R26+UR7+0x14b00], R7 ;  /* 0x014b00071a007988 */ /* 0x0005e80008000407 */
[----:B------:R3:W-:Y:S01]  /*5dc0*/  STS.U16 [R26+UR7+0x14d00], R8 ;  /* 0x014d00081a007988 */ /* 0x0007e20008000407 */
[----:B0-----:R-:W-:-:S03]  /*5dd0*/  PRMT R6, R8, 0x7632, R6 ;  /* 0x0000763208067816 */ /* 0x001fc60000000006 */
[----:B------:R0:W-:Y:S01]  /*5de0*/  STS.U16 [R26+UR7+0x15700], R9 ;  /* 0x015700091a007988 */ /* 0x0001e20008000407 */
[----:B--2---:R-:W-:Y:S02]  /*5df0*/  PRMT R7, R9, 0x7632, R7 ;  /* 0x0000763209077816 */ /* 0x004fe40000000007 */
[----:B---3--:R-:W-:Y:S02]  /*5e00*/  PRMT R8, R10, 0x7632, R8 ;  /* 0x000076320a087816 */ /* 0x008fe40000000008 */
[----:B0-----:R-:W-:Y:S01]  /*5e10*/  PRMT R9, R15, 0x7632, R9 ;  /* 0x000076320f097816 */ /* 0x001fe20000000009 */
[----:B------:R0:W-:Y:S04]  /*5e20*/  STS.U16 [R26+UR7+0x15d00], R6 ;  /* 0x015d00061a007988 */ /* 0x0001e80008000407 */
[----:B------:R2:W-:Y:S04]  /*5e30*/  STS.U16 [R26+UR7+0x15f00], R7 ;  /* 0x015f00071a007988 */ /* 0x0005e80008000407 */
[----:B------:R3:W-:Y:S01]  /*5e40*/  STS.U16 [R26+UR7+0x16100], R8 ;  /* 0x016100081a007988 */ /* 0x0007e20008000407 */
[----:B0-----:R-:W-:-:S03]  /*5e50*/  PRMT R6, R18, 0x7632, R6 ;  /* 0x0000763212067816 */ /* 0x001fc60000000006 */
[----:B------:R0:W-:Y:S01]  /*5e60*/  STS.U16 [R26+UR7+0x16300], R13 ;  /* 0x0163000d1a007988 */ /* 0x0001e20008000407 */
[----:B--2---:R-:W-:-:S03]  /*5e70*/  PRMT R7, R19, 0x7632, R7 ;  /* 0x0000763213077816 */ /* 0x004fc60000000007 */
[----:B------:R2:W-:Y:S01]  /*5e80*/  STS.U16 [R26+UR7+0x16b00], R9 ;  /* 0x016b00091a007988 */ /* 0x0005e20008000407 */
[----:B---3--:R-:W-:Y:S02]  /*5e90*/  PRMT R8, R20, 0x7632, R8 ;  /* 0x0000763214087816 */ /* 0x008fe40000000008 */
[----:B0-----:R-:W-:Y:S02]  /*5ea0*/  PRMT R13, R21, 0x7632, R13 ;  /* 0x00007632150d7816 */ /* 0x001fe4000000000d */
[----:B--2---:R-:W-:Y:S01]  /*5eb0*/  PRMT R9, R23, 0x7632, R9 ;  /* 0x0000763217097816 */ /* 0x004fe20000000009 */
[----:B------:R-:W-:Y:S04]  /*5ec0*/  STS.U16 [R26+UR7+0x17100], R6 ;  /* 0x017100061a007988 */ /* 0x000fe80008000407 */
[----:B------:R-:W-:Y:S04]  /*5ed0*/  STS.U16 [R26+UR7+0x17300], R7 ;  /* 0x017300071a007988 */ /* 0x000fe80008000407 */
[----:B------:R1:W-:Y:S04]  /*5ee0*/  STS.U16 [R26+UR7+0x17500], R8 ;  /* 0x017500081a007988 */ /* 0x0003e80008000407 */
[----:B------:R0:W-:Y:S04]  /*5ef0*/  STS.U16 [R26+UR7+0x17700], R13 ;  /* 0x0177000d1a007988 */ /* 0x0001e80008000407 */
[----:B------:R0:W-:Y:S01]  /*5f00*/  STS.U16 [R26+UR7+0x17f00], R9 ;  /* 0x017f00091a007988 */ /* 0x0001e20008000407 */
[----:B-1----:R-:W-:Y:S01]  /*5f10*/  LOP3.LUT R8, R28, 0x7f, RZ, 0xc0, !PT ;  /* 0x0000007f1c087812 */ /* 0x002fe200078ec0ff */
[----:B------:R-:W-:Y:S06]  /*5f20*/  @!P0 BRA `(.L_x_0) ;  /* 0x0000060400888947 */ /* 0x000fec0003800000 */
[----:B------:R-:W1:Y:S01]  /*5f30*/  LDC.64 R2, c[0x0][0x3c0] ;  /* 0x0000f000ff027b82 */ /* 0x000e620000000a00 */
[----:B------:R-:W2:Y:S01]  /*5f40*/  LDCU.64 UR10, c[0x0][0x3d0] ;  /* 0x00007a00ff0a77ac */ /* 0x000ea20008000a00 */
[----:B------:R-:W-:Y:S01]  /*5f50*/  SHF.R.U32.HI R0, RZ, 0x2, R28 ;  /* 0x00000002ff007819 */ /* 0x000fe2000001161c */
[----:B------:R-:W3:Y:S03]  /*5f60*/  LDCU UR14, c[0x0][0x3d8] ;  /* 0x00007b00ff0e77ac */ /* 0x000ee60008000800 */
[----:B------:R-:W-:Y:S02]  /*5f70*/  SGXT.U32 R0, R0, 0x3 ;  /* 0x000000030000781a */ /* 0x000fe40000000000 */
[----:B0-----:R-:W0:Y:S01]  /*5f80*/  LDC R13, c[0x0][0x3c8] ;  /* 0x0000f200ff0d7b82 */ /* 0x001e220000000800 */
[----:B------:R-:W-:Y:S01]  /*5f90*/  UMOV UR4, URZ ;  /* 0x000000ff00047c82 */ /* 0x000fe20008000000 */
[----:B------:R-:W-:Y:S01]  /*5fa0*/  LOP3.LUT R11, R0, R27, RZ, 0xfc, !PT ;  /* 0x0000001b000b7212 */ /* 0x000fe200078efcff */
[----:B------:R-:W-:Y:S01]  /*5fb0*/  UMOV UR5, URZ ;  /* 0x000000ff00057c82 */ /* 0x000fe20008000000 */
[C-C-:B------:R-:W-:Y:S01]  /*5fc0*/  LOP3.LUT R10, R27.reuse, 0x8, R0.reuse, 0xfe, !PT ;  /* 0x000000081b0a7812 */ /* 0x140fe200078efe00 */
[----:B------:R-:W-:Y:S01]  /*5fd0*/  UMOV UR6, URZ ;  /* 0x000000ff00067c82 */ /* 0x000fe20008000000 */
[C-C-:B------:R-:W-:Y:S01]  /*5fe0*/  LOP3.LUT R9, R27.reuse, 0x10, R0.reuse, 0xfe, !PT ;  /* 0x000000101b097812 */ /* 0x140fe200078efe00 */
[----:B------:R-:W4:Y:S01]  /*5ff0*/  LDCU UR20, c[0x0][0x3d8] ;  /* 0x00007b00ff1477ac */ /* 0x000f220008000800 */
[----:B------:R-:W5:Y:S01]  /*6000*/  LDC.64 R6, c[0x0][0x388] ;  /* 0x0000e200ff067b82 */ /* 0x000f620000000a00 */
[----:B------:R-:W-:Y:S01]  /*6010*/  LOP3.LUT R0, R27, 0x18, R0, 0xfe, !PT ;  /* 0x000000181b007812 */ /* 0x000fe200078efe00 */
[----:B--2---:R-:W-:Y:S01]  /*6020*/  UIMAD UR8, UR9, UR10, URZ ;  /* 0x0000000a090872a4 */ /* 0x004fe2000f8e02ff */
[----:B------:R-:W-:Y:S01]  /*6030*/  IMAD R9, R8, UR11, RZ ;  /* 0x0000000b08097c24 */ /* 0x000fe2000f8e02ff */
[----:B------:R-:W2:Y:S04]  /*6040*/  LDCU UR11, c[0x0][0x3d4] ;  /* 0x00007a80ff0b77ac */ /* 0x000ea80008000800 */
[----:B------:R-:W2:Y:S01]  /*6050*/  LDC.64 R4, c[0x0][0x390] ;  /* 0x0000e400ff047b82 */ /* 0x000ea20000000a00 */
[----:B-1----:R-:W-:Y:S01]  /*6060*/  IMAD R2, R2, UR9, RZ ;  /* 0x0000000902027c24 */ /* 0x002fe2000f8e02ff */
[----:B------:R-:W-:Y:S01]  /*6070*/  USHF.R.S32.HI UR10, URZ, 0x1f, UR8 ;  /* 0x0000001fff0a7899 */ /* 0x000fe20008011408 */
[C---:B------:R-:W-:Y:S01]  /*6080*/  IMAD.SHL.U32 R21, R3.reuse, 0x2, RZ ;  /* 0x0000000203157824 */ /* 0x040fe200078e00ff */
[----:B------:R-:W1:Y:S01]  /*6090*/  LDCU UR15, c[0x0][0x3c4] ;  /* 0x00007880ff0f77ac */ /* 0x000e620008000800 */
[----:B------:R-:W-:-:S02]  /*60a0*/  IMAD.SHL.U32 R18, R3, 0x4, RZ ;  /* 0x0000000403127824 */ /* 0x000fc400078e00ff */
[C---:B------:R-:W-:Y:S01]  /*60b0*/  IMAD R14, R3.reuse, 0x6, RZ ;  /* 0x00000006030e7824 */ /* 0x040fe200078e02ff */
[----:B------:R-:W1:Y:S01]  /*60c0*/  LDCU UR16, c[0x0][0x3c4] ;  /* 0x00007880ff1077ac */ /* 0x000e620008000800 */
[----:B0-----:R-:W-:Y:S01]  /*60d0*/  IMAD R0, R8, R13, RZ ;  /* 0x0000000d08007224 */ /* 0x001fe200078e02ff */
[----:B------:R-:W-:Y:S01]  /*60e0*/  SHF.R.S32.HI R8, RZ, 0x1f, R9 ;  /* 0x0000001fff087819 */ /* 0x000fe20000011409 */
[C---:B------:R-:W-:Y:S02]  /*60f0*/  IMAD R12, R3.reuse, 0x7, RZ ;  /* 0x00000007030c7824 */ /* 0x040fe400078e02ff */
[C---:B------:R-:W-:Y:S02]  /*6100*/  IMAD.SHL.U32 R17, R3.reuse, 0x8, RZ ;  /* 0x0000000803117824 */ /* 0x040fe400078e00ff */
[----:B------:R-:W-:Y:S01]  /*6110*/  IMAD R20, R3, 0x9, RZ ;  /* 0x0000000903147824 */ /* 0x000fe200078e02ff */
[----:B-----5:R-:W-:Y:S01]  /*6120*/  IADD3 R11, P0, PT, R2, R6, RZ ;  /* 0x00000006020b7210 */ /* 0x020fe20007f1e0ff */
[----:B------:R-:W-:-:S02]  /*6130*/  IMAD R6, R13, 0x80, R0 ;  /* 0x000000800d067824 */ /* 0x000fc400078e0200 */
[----:B------:R-:W-:Y:S01]  /*6140*/  IMAD R15, R3, 0xa, RZ ;  /* 0x0000000a030f7824 */ /* 0x000fe200078e02ff */
[----:B------:R-:W-:Y:S01]  /*6150*/  LEA.HI.X.SX32 R7, R2, R7, 0x1, P0 ;  /* 0x0000000702077211 */ /* 0x000fe200000f0eff */
[----:B------:R-:W-:Y:S01]  /*6160*/  IMAD R2, R13, 0x80, R6 ;  /* 0x000000800d027824 */ /* 0x000fe200078e0206 */
[-C--:B------:R-:W-:Y:S01]  /*6170*/  IADD3 R28, P0, PT, R0, R11.reuse, RZ ;  /* 0x0000000b001c7210 */ /* 0x080fe20007f1e0ff */
[----:B------:R-:W-:Y:S01]  /*6180*/  IMAD R19, R3, 0xc, RZ ;  /* 0x0000000c03137824 */ /* 0x000fe200078e02ff */
[----:B--2---:R-:W-:Y:S01]  /*6190*/  IADD3 R10, P4, P5, R9, UR8, R4 ;  /* 0x00000008090a7c10 */ /* 0x004fe2000fd9e004 */
[----:B------:R-:W-:Y:S01]  /*61a0*/  IMAD R4, R13, 0x80, R2 ;  /* 0x000000800d047824 */ /* 0x000fe200078e0202 */
[-C--:B------:R-:W-:Y:S01]  /*61b0*/  IADD3 R26, P1, PT, R6, R11.reuse, RZ ;  /* 0x0000000b061a7210 */ /* 0x080fe20007f3e0ff */
[C---:B------:R-:W-:Y:S01]  /*61c0*/  IMAD R13, R3.reuse, 0x3, RZ ;  /* 0x00000003030d7824 */ /* 0x040fe200078e02ff */
[-C--:B------:R-:W-:Y:S01]  /*61d0*/  IADD3 R24, P2, PT, R2, R11.reuse, RZ ;  /* 0x0000000b02187210 */ /* 0x080fe20007f5e0ff */
[----:B------:R0:W-:Y:S01]  /*61e0*/  STL [R1+0x564], R10 ;  /* 0x0005640a01007387 */ /* 0x0001e20000100800 */
[----:B------:R-:W-:Y:S01]  /*61f0*/  IADD3 R22, P3, PT, R4, R11, RZ ;  /* 0x0000000b04167210 */ /* 0x000fe20007f7e0ff */
[C---:B------:R-:W-:Y:S01]  /*6200*/  IMAD R11, R3.reuse, 0x5, RZ ;  /* 0x00000005030b7824 */ /* 0x040fe200078e02ff */
[-C--:B------:R-:W-:Y:S01]  /*6210*/  LEA.HI.X.SX32 R27, R6, R7.reuse, 0x1, P1 ;  /* 0x00000007061b7211 */ /* 0x080fe200008f0eff */
[----:B------:R-:W-:Y:S01]  /*6220*/  STL [R1+0x618], R28 ;  /* 0x0006181c01007387 */ /* 0x000fe20000100800 */
[-C--:B------:R-:W-:Y:S01]  /*6230*/  LEA.HI.X.SX32 R23, R0, R7.reuse, 0x1, P0 ;  /* 0x0000000700177211 */ /* 0x080fe200000f0eff */
[C---:B------:R-:W-:Y:S01]  /*6240*/  IMAD R6, R3.reuse, 0xd, RZ ;  /* 0x0000000d03067824 */ /* 0x040fe200078e02ff */
[-C--:B------:R-:W-:Y:S01]  /*6250*/  LEA.HI.X.SX32 R25, R2, R7.reuse, 0x1, P2 ;  /* 0x0000000702197211 */ /* 0x080fe200010f0eff */
[----:B------:R-:W-:Y:S01]  /*6260*/  STL [R1+0x61c], R26 ;  /* 0x00061c1a01007387 */ /* 0x000fe20000100800 */
[----:B------:R-:W-:Y:S01]  /*6270*/  LEA.HI.X.SX32 R29, R4, R7, 0x1, P3 ;  /* 0x00000007041d7211 */ /* 0x000fe200018f0eff */
[C---:B------:R-:W-:Y:S01]  /*6280*/  IMAD R7, R3.reuse, 0xe, RZ ;  /* 0x0000000e03077824 */ /* 0x040fe200078e02ff */
[----:B------:R-:W-:Y:S01]  /*6290*/  IADD3.X R0, PT, PT, R8, UR10, R5, P4, P5 ;  /* 0x0000000a08007c10 */ /* 0x000fe2000a7ea405 */
[----:B------:R-:W-:Y:S01]  /*62a0*/  STL [R1+0x620], R24 ;  /* 0x0006201801007387 */ /* 0x000fe20000100800 */
[----:B0-----:R-:W-:Y:S01]  /*62b0*/  SHF.R.S32.HI R10, RZ, 0x1f, R3 ;  /* 0x0000001fff0a7819 */ /* 0x001fe20000011403 */
[C---:B------:R-:W-:Y:S01]  /*62c0*/  IMAD R8, R3.reuse, 0xb, RZ ;  /* 0x0000000b03087824 */ /* 0x040fe200078e02ff */
[-C--:B------:R-:W-:Y:S01]  /*62d0*/  IADD3 RZ, P0, PT, R28, R3.reuse, RZ ;  /* 0x000000031cff7210 */ /* 0x080fe20007f1e0ff */
[----:B------:R-:W-:Y:S01]  /*62e0*/  STL [R1+0x628], R22 ;  /* 0x0006281601007387 */ /* 0x000fe20000100800 */
[-C--:B------:R-:W-:Y:S01]  /*62f0*/  IADD3 RZ, P3, PT, R26, R3.reuse, RZ ;  /* 0x000000031aff7210 */ /* 0x080fe20007f7e0ff */
[----:B------:R-:W-:Y:S01]  /*6300*/  IMAD R9, R3, 0xf, RZ ;  /* 0x0000000f03097824 */ /* 0x000fe200078e02ff */
[----:B------:R-:W-:Y:S01]  /*6310*/  IADD3 RZ, P1, PT, R24, R3, RZ ;  /* 0x0000000318ff7210 */ /* 0x000fe20007f3e0ff */
[----:B------:R-:W-:Y:S01]  /*6320*/  STL [R1+0xa60], R27 ;  /* 0x000a601b01007387 */ /* 0x000fe20000100800 */
[----:B------:R-:W-:Y:S01]  /*6330*/  IADD3 RZ, P2, PT, R21, R28, RZ ;  /* 0x0000001c15ff7210 */ /* 0x000fe20007f5e0ff */
[----:B------:R-:W-:Y:S01]  /*6340*/  IMAD.SHL.U32 R16, R3, 0x10, RZ ;  /* 0x0000001003107824 */ /* 0x000fe200078e00ff */
[C---:B------:R-:W-:Y:S01]  /*6350*/  IADD3 RZ, P5, PT, R21.reuse, R26, RZ ;  /* 0x0000001a15ff7210 */ /* 0x040fe20007fbe0ff */
[----:B------:R-:W-:Y:S01]  /*6360*/  STL [R1+0xa5c], R23 ;  /* 0x000a5c1701007387 */ /* 0x000fe20000100800 */
[----:B------:R-:W-:Y:S01]  /*6370*/  IADD3 RZ, P6, PT, R21, R24, RZ ;  /* 0x0000001815ff7210 */ /* 0x000fe20007fde0ff */
[----:B------:R-:W-:Y:S01]  /*6380*/  IMAD R5, R3, 0x11, RZ ;  /* 0x0000001103057824 */ /* 0x000fe200078e02ff */
[----:B------:R-:W-:Y:S01]  /*6390*/  IADD3 RZ, P4, PT, R21, R22, RZ ;  /* 0x0000001615ff7210 */ /* 0x000fe20007f9e0ff */
[----:B------:R-:W-:Y:S01]  /*63a0*/  STL [R1+0xa64], R25 ;  /* 0x000a641901007387 */ /* 0x000fe20000100800 */
[----:B------:R-:W-:Y:S01]  /*63b0*/  SHF.R.S32.HI R21, RZ, 0x1f, R21 ;  /* 0x0000001fff157819 */ /* 0x000fe20000011415 */
[C---:B------:R-:W-:Y:S01]  /*63c0*/  IMAD R4, R3.reuse, 0x12, RZ ;  /* 0x0000001203047824 */ /* 0x040fe200078e02ff */
[----:B------:R-:W0:Y:S01]  /*63d0*/  LDCU UR10, c[0x0][0x3a8] ;  /* 0x00007500ff0a77ac */ /* 0x000e220008000800 */
[----:B------:R-:W-:Y:S01]  /*63e0*/  STL [R1+0xa68], R29 ;  /* 0x000a681d01007387 */ /* 0x000fe20000100800 */
[----:B------:R-:W-:-:S03]  /*63f0*/  IMAD R2, R3, 0x13, RZ ;  /* 0x0000001303027824 */ /* 0x000fc600078e02ff */
[----:B------:R2:W-:Y:S04]  /*6400*/  STL [R1+0x624], R0 ;  /* 0x0006240001007387 */ /* 0x0005e80000100800 */
[----:B------:R5:W-:Y:S01]  /*6410*/  STL [R1+0x2a20], R29 ;  /* 0x002a201d01007387 */ /* 0x000be20000100800 */
[----:B--2---:R-:W-:Y:S02]  /*6420*/  IMAD R0, R3, 0x14, RZ ;  /* 0x0000001403007824 */ /* 0x004fe400078e02ff */
[----:B-----5:R-:W-:Y:S01]  /*6430*/  IMAD.X R29, R10, 0x1, R23, P0 ;  /* 0x000000010a1d7824 */ /* 0x020fe200000e0617 */
[----:B------:R-:W-:-:S04]  /*6440*/  IADD3 RZ, P0, PT, R13, R28, RZ ;  /* 0x0000001c0dff7210 */ /* 0x000fc80007f1e0ff */
[----:B------:R2:W-:Y:S02]  /*6450*/  STL [R1+0x2924], R29 ;  /* 0x0029241d01007387 */ /* 0x0005e40000100800 */
[----:B--2---:R-:W-:Y:S01]  /*6460*/  IMAD.X R29, R10, 0x1, R27, P3 ;  /* 0x000000010a1d7824 */ /* 0x004fe200018e061b */
[----:B------:R-:W-:-:S04]  /*6470*/  IADD3 RZ, P3, PT, R22, R3, RZ ;  /* 0x0000000316ff7210 */ /* 0x000fc80007f7e0ff */
[----:B------:R2:W-:Y:S02]  /*6480*/  STL [R1+0x2928], R29 ;  /* 0x0029281d01007387 */ /* 0x0005e40000100800 */
[----:B--2---:R-:W-:-:S05]  /*6490*/  IMAD.X R29, R10, 0x1, R25, P1 ;  /* 0x000000010a1d7824 */ /* 0x004fca00008e0619 */
[----:B------:R2:W-:Y:S04]  /*64a0*/  STL [R1+0x292c], R29 ;  /* 0x00292c1d01007387 */ /* 0x0005e80000100800 */
[----:B--2---:R-:W2:Y:S01]  /*64b0*/  LDL.LU R29, [R1+0x2a20] ;  /* 0x002a2000011d7983 */ /* 0x004ea20000300800 */
[C---:B------:R-:W-:Y:S01]  /*64c0*/  IADD3 RZ, P1, PT, R13.reuse, R26, RZ ;  /* 0x0000001a0dff7210 */ /* 0x040fe20007f3e0ff */
[----:B--2---:R-:W-:Y:S01]  /*64d0*/  IMAD.X R10, R10, 0x1, R29, P3 ;  /* 0x000000010a0a7824 */ /* 0x004fe200018e061d */
[----:B------:R-:W-:-:S04]  /*64e0*/  IADD3 RZ, P3, PT, R13, R24, RZ ;  /* 0x000000180dff7210 */ /* 0x000fc80007f7e0ff */
[----:B------:R2:W-:Y:S02]  /*64f0*/  STL [R1+0x291c], R10 ;  /* 0x00291c0a01007387 */ /* 0x0005e40000100800 */
[----:B--2---:R-:W-:Y:S01]  /*6500*/  IMAD.X R10, R21, 0x1, R23, P2 ;  /* 0x00000001150a7824 */ /* 0x004fe200010e0617 */
[----:B------:R-:W-:Y:S02]  /*6510*/  IADD3 RZ, P2, PT, R13, R22, RZ ;  /* 0x000000160dff7210 */ /* 0x000fe40007f5e0ff */
[----:B------:R-:W-:Y:S02]  /*6520*/  SHF.R.S32.HI R13, RZ, 0x1f, R13 ;  /* 0x0000001fff0d7819 */ /* 0x000fe4000001140d */
[----:B------:R2:W-:Y:S02]  /*6530*/  STL [R1+0x2920], R10 ;  /* 0x0029200a01007387 */ /* 0x0005e40000100800 */
[----:B--2---:R-:W-:Y:S01]  /*6540*/  IMAD.X R10, R21, 0x1, R27, P5 ;  /* 0x00000001150a7824 */ /* 0x004fe200028e061b */
[----:B------:R-:W-:-:S04]  /*6550*/  IADD3 RZ, P5, PT, R18, R28, RZ ;  /* 0x0000001c12ff7210 */ /* 0x000fc80007fbe0ff */
[----:B------:R2:W-:Y:S02]  /*6560*/  STL [R1+0x2914], R10 ;  /* 0x0029140a01007387 */ /* 0x0005e40000100800 */
[C---:B--2---:R-:W-:Y:S01]  /*6570*/  IMAD.X R10, R21.reuse, 0x1, R25, P6 ;  /* 0x00000001150a7824 */ /* 0x044fe200030e0619 */
[C---:B------:R-:W-:Y:S01]  /*6580*/  IADD3 RZ, P6, PT, R18.reuse, R26, RZ ;  /* 0x0000001a12ff7210 */ /* 0x040fe20007fde0ff */
[----:B------:R-:W-:Y:S01]  /*6590*/  IMAD.X R21, R21, 0x1, R29, P4 ;  /* 0x0000000115157824 */ /* 0x000fe200020e061d */
[C---:B------:R-:W-:Y:S02]  /*65a0*/  IADD3 RZ, P4, PT, R18.reuse, R24, RZ ;  /* 0x0000001812ff7210 */ /* 0x040fe40007f9e0ff */
[----:B------:R2:W-:Y:S04]  /*65b0*/  STL [R1+0x2918], R10 ;  /* 0x0029180a01007387 */ /* 0x0005e80000100800 */
[----:B------:R5:W-:Y:S01]  /*65c0*/  STL [R1+0x290c], R21 ;  /* 0x00290c1501007387 */ /* 0x000be20000100800 */
[----:B--2---:R-:W-:Y:S01]  /*65d0*/  IMAD.X R10, R13, 0x1, R23, P0 ;  /* 0x000000010d0a7824 */ /* 0x004fe200000e0617 */
[----:B------:R-:W-:-:S02]  /*65e0*/  IADD3 RZ, P0, PT, R18, R22, RZ ;  /* 0x0000001612ff7210 */ /* 0x000fc40007f1e0ff */
[----:B------:R-:W-:Y:S01]  /*65f0*/  SHF.R.S32.HI R18, RZ, 0x1f, R18 ;  /* 0x0000001fff127819 */ /* 0x000fe20000011412 */
[----:B-----5:R-:W-:Y:S01]  /*6600*/  IMAD.X R21, R13, 0x1, R27, P1 ;  /* 0x000000010d157824 */ /* 0x020fe200008e061b */
[----:B------:R2:W-:Y:S01]  /*6610*/  STL [R1+0x2910], R10 ;  /* 0x0029100a01007387 */ /* 0x0005e20000100800 */
[----:B------:R-:W-:-:S03]  /*6620*/  IADD3 RZ, P1, PT, R11, R28, RZ ;  /* 0x0000001c0bff7210 */ /* 0x000fc60007f3e0ff */
[----:B------:R5:W-:Y:S01]  /*6630*/  STL [R1+0x2904], R21 ;  /* 0x0029041501007387 */ /* 0x000be20000100800 */
[----:B--2---:R-:W-:Y:S01]  /*6640*/  IMAD.X R10, R13, 0x1, R25, P3 ;  /* 0x000000010d0a7824 */ /* 0x004fe200018e0619 */
[----:B------:R-:W-:Y:S01]  /*6650*/  IADD3 RZ, P3, PT, R11, R26, RZ ;  /* 0x0000001a0bff7210 */ /* 0x000fe20007f7e0ff */
[----:B------:R-:W-:Y:S01]  /*6660*/  IMAD.X R13, R13, 0x1, R29, P2 ;  /* 0x000000010d0d7824 */ /* 0x000fe200010e061d */
[----:B------:R-:W-:Y:S01]  /*6670*/  IADD3 RZ, P2, PT, R11, R24, RZ ;  /* 0x000000180bff7210 */ /* 0x000fe20007f5e0ff */
[----:B-----5:R-:W-:Y:S01]  /*6680*/  IMAD R21, R3, 0x76, RZ ;  /* 0x0000007603157824 */ /* 0x020fe200078e02ff */
        /* <DEDUP_REMOVED lines=11> */
[----:B-----5:R-:W-:-:S03]  /*6740*/  IMAD.X R13, R18, 0x1, R29, P0 ;  /* 0x00000001120d7824 */ /* 0x020fc600000e061d */
[----:B------:R2:W-:Y:S01]  /*6750*/  STL [R1+0x28f8], R10 ;  /* 0x0028f80a01007387 */ /* 0x0005e20000100800 */
[C---:B------:R-:W-:Y:S01]  /*6760*/  IADD3 RZ, P0, PT, R14.reuse, R24, RZ ;  /* 0x000000180eff7210 */ /* 0x040fe20007f1e0ff */
[----:B------:R-:W-:Y:S02]  /*6770*/  IMAD R18, R3, 0x73, RZ ;  /* 0x0000007303127824 */ /* 0x000fe400078e02ff */
[----:B------:R5:W-:Y:S01]  /*6780*/  STL [R1+0x28ec], R13 ;  /* 0x0028ec0d01007387 */ /* 0x000be20000100800 */
[C---:B--2---:R-:W-:Y:S01]  /*6790*/  IMAD.X R10, R11.reuse, 0x1, R23, P1 ;  /* 0x000000010b0a7824 */ /* 0x044fe200008e0617 */
[----:B------:R-:W-:Y:S02]  /*67a0*/  IADD3 RZ, P1, PT, R14, R22, RZ ;  /* 0x000000160eff7210 */ /* 0x000fe40007f3e0ff */
[----:B------:R-:W-:Y:S01]  /*67b0*/  SHF.R.S32.HI R14, RZ, 0x1f, R14 ;  /* 0x0000001fff0e7819 */ /* 0x000fe2000001140e */
[----:B-----5:R-:W-:Y:S01]  /*67c0*/  IMAD.X R13, R11, 0x1, R27, P3 ;  /* 0x000000010b0d7824 */ /* 0x020fe200018e061b */
[----:B------:R2:W-:Y:S01]  /*67d0*/  STL [R1+0x28f0], R10 ;  /* 0x0028f00a01007387 */ /* 0x0005e20000100800 */
[----:B------:R-:W-:-:S03]  /*67e0*/  IADD3 RZ, P3, PT, R12, R28, RZ ;  /* 0x0000001c0cff7210 */ /* 0x000fc60007f7e0ff */
[----:B------:R5:W-:Y:S01]  /*67f0*/  STL [R1+0x28e4], R13 ;  /* 0x0028e40d01007387 */ /* 0x000be20000100800 */
[C---:B--2---:R-:W-:Y:S01]  /*6800*/  IMAD.X R10, R11.reuse, 0x1, R25, P2 ;  /* 0x000000010b0a7824 */ /* 0x044fe200010e0619 */
[C---:B------:R-:W-:Y:S01]  /*6810*/  IADD3 RZ, P2, PT, R12.reuse, R26, RZ ;  /* 0x0000001a0cff7210 */ /* 0x040fe20007f5e0ff */
        /* <DEDUP_REMOVED lines=12> */
[C---:B--2---:R-:W-:Y:S01]  /*68e0*/  IMAD.X R10, R14.reuse, 0x1, R25, P0 ;  /* 0x000000010e0a7824 */ /* 0x044fe200000e0619 */
[----:B------:R-:W-:Y:S01]  /*68f0*/  IADD3 RZ, P0, PT, R17, R26, RZ ;  /* 0x0000001a11ff7210 */ /* 0x000fe20007f1e0ff */
[----:B-----5:R-:W-:-:S03]  /*6900*/  IMAD.X R11, R14, 0x1, R29, P1 ;  /* 0x000000010e0b7824 */ /* 0x020fc600008e061d */
[----:B------:R2:W-:Y:S01]  /*6910*/  STL [R1+0x28d8], R10 ;  /* 0x0028d80a01007387 */ /* 0x0005e20000100800 */
[----:B------:R-:W-:Y:S01]  /*6920*/  IADD3 RZ, P1, PT, R17, R24, RZ ;  /* 0x0000001811ff7210 */ /* 0x000fe20007f3e0ff */
        /* <DEDUP_REMOVED lines=63> */
[----:B------:R-:W-:Y:S01]  /*6d20*/  IADD3 RZ, P4, PT, R6, R26, RZ ;  /* 0x0000001a06ff7210 */ /* 0x000fe20007f9e0ff */
[----:B--2---:R-:W-:Y:S01]  /*6d30*/  IMAD.X R10, R8, 0x1, R27, P6 ;  /* 0x00000001080a7824 */ /* 0x004fe200030e061b */
[----:B------:R-:W-:-:S04]  /*6d40*/  IADD3 RZ, P6, PT, R6, R28, RZ ;  /* 0x0000001c06ff7210 */ /* 0x000fc80007fde0ff */
[----:B------:R2:W-:Y:S04]  /*6d50*/  STL [R1+0x287c], R10 ;  /* 0x00287c0a01007387 */ /* 0x0005e80000100800 */
[----:B------:R5:W-:Y:S01]  /*6d60*/  STL [R1+0x2880], R11 ;  /* 0x0028800b01007387 */ /* 0x000be20000100800 */
[----:B--2---:R-:W-:Y:S01]  /*6d70*/  IMAD.X R10, R8, 0x1, R29, P0 ;  /* 0x00000001080a7824 */ /* 0x004fe200000e061d */
[C---:B------:R-:W-:Y:S01]  /*6d80*/  IADD3 RZ, P0, PT, R6.reuse, R24, RZ ;  /* 0x0000001806ff7210 */ /* 0x040fe20007f1e0ff */
[----:B------:R-:W-:Y:S01]  /*6d90*/  IMAD.X R8, R19, 0x1, R23, P1 ;  /* 0x0000000113087824 */ /* 0x000fe200008e0617 */
[----:B------:R-:W-:Y:S01]  /*6da0*/  IADD3 RZ, P1, PT, R6, R22, RZ ;  /* 0x0000001606ff7210 */ /* 0x000fe20007f3e0ff */
[----:B-----5:R-:W-:Y:S01]  /*6db0*/  IMAD R11, R3, 0x6c, RZ ;  /* 0x0000006c030b7824 */ /* 0x020fe200078e02ff */
[----:B------:R2:W-:Y:S01]  /*6dc0*/  STL [R1+0x2884], R10 ;  /* 0x0028840a01007387 */ /* 0x0005e20000100800 */
[----:B------:R-:W-:-:S03]  /*6dd0*/  SHF.R.S32.HI R6, RZ, 0x1f, R6 ;  /* 0x0000001fff067819 */ /* 0x000fc60000011406 */
[----:B------:R5:W-:Y:S01]  /*6de0*/  STL [R1+0x2888], R8 ;  /* 0x0028880801007387 */ /* 0x000be20000100800 */
[----:B--2---:R-:W-:Y:S01]  /*6df0*/  IMAD.X R10, R19, 0x1, R27, P3 ;  /* 0x00000001130a7824 */ /* 0x004fe200018e061b */
[----:B------:R-:W-:Y:S01]  /*6e00*/  IADD3 RZ, P3, PT, R7, R28, RZ ;  /* 0x0000001c07ff7210 */ /* 0x000fe20007f7e0ff */
[----:B-----5:R-:W-:-:S03]  /*6e10*/  IMAD.X R8, R19, 0x1, R25, P2 ;  /* 0x0000000113087824 */ /* 0x020fc600010e0619 */
[----:B------:R2:W-:Y:S01]  /*6e20*/  STL [R1+0x286c], R10 ;  /* 0x00286c0a01007387 */ /* 0x0005e20000100800 */
[----:B------:R-:W-:-:S03]  /*6e30*/  IADD3 RZ, P2, PT, R7, R26, RZ ;  /* 0x0000001a07ff7210 */ /* 0x000fc60007f5e0ff */
[----:B------:R5:W-:Y:S01]  /*6e40*/  STL [R1+0x2870], R8 ;  /* 0x0028700801007387 */ /* 0x000be20000100800 */
[----:B--2---:R-:W-:Y:S01]  /*6e50*/  IMAD.X R10, R19, 0x1, R29, P5 ;  /* 0x00000001130a7824 */ /* 0x004fe200028e061d */
[----:B------:R-:W-:Y:S01]  /*6e60*/  IADD3 RZ, P5, PT, R7, R24, RZ ;  /* 0x0000001807ff7210 */ /* 0x000fe20007fbe0ff */
[----:B------:R-:W-:Y:S02]  /*6e70*/  IMAD R19, R3, 0x74, RZ ;  /* 0x0000007403137824 */ /* 0x000fe400078e02ff */
[C---:B-----5:R-:W-:Y:S01]  /*6e80*/  IMAD.X R8, R6.reuse, 0x1, R23, P6 ;  /* 0x0000000106087824 */ /* 0x060fe200030e0617 */
[----:B------:R2:W-:Y:S01]  /*6e90*/  STL [R1+0x2874], R10 ;  /* 0x0028740a01007387 */ /* 0x0005e20000100800 */
[----:B------:R-:W-:Y:S02]  /*6ea0*/  IADD3 RZ, P6, PT, R7, R22, RZ ;  /* 0x0000001607ff7210 */ /* 0x000fe40007fde0ff */
[----:B------:R-:W-:Y:S01]  /*6eb0*/  SHF.R.S32.HI R7, RZ, 0x1f, R7 ;  /* 0x0000001fff077819 */ /* 0x000fe20000011407 */
[----:B------:R5:W-:Y:S01]  /*6ec0*/  STL [R1+0x2878], R8 ;  /* 0x0028780801007387 */ /* 0x000be20000100800 */
[C---:B--2---:R-:W-:Y:S01]  /*6ed0*/  IMAD.X R10, R6.reuse, 0x1, R25, P0 ;  /* 0x00000001060a7824 */ /* 0x044fe200000e0619 */
[C---:B------:R-:W-:Y:S01]  /*6ee0*/  IADD3 RZ, P0, PT, R9.reuse, R26, RZ ;  /* 0x0000001a09ff7210 */ /* 0x040fe20007f1e0ff */
[----:B-----5:R-:W-:Y:S01]  /*6ef0*/  IMAD.X R8, R6, 0x1, R27, P4 ;  /* 0x0000000106087824 */ /* 0x020fe200020e061b */
[----:B------:R-:W-:-:S04]  /*6f00*/  IADD3 RZ, P4, PT, R9, R28, RZ ;  /* 0x0000001c09ff7210 */ /* 0x000fc80007f9e0ff */
[----:B------:R2:W-:Y:S04]  /*6f10*/  STL [R1+0x285c], R8 ;  /* 0x00285c0801007387 */ /* 0x0005e80000100800 */
[----:B------:R5:W-:Y:S01]  /*6f20*/  STL [R1+0x2860], R10 ;  /* 0x0028600a01007387 */ /* 0x000be20000100800 */
[----:B--2---:R-:W-:Y:S01]  /*6f30*/  IMAD.X R8, R6, 0x1, R29, P1 ;  /* 0x0000000106087824 */ /* 0x004fe200008e061d */
[----:B------:R-:W-:Y:S01]  /*6f40*/  IADD3 RZ, P1, PT, R9, R24, RZ ;  /* 0x0000001809ff7210 */ /* 0x000fe20007f3e0ff */
[----:B------:R-:W-:Y:S01]  /*6f50*/  IMAD.X R6, R7, 0x1, R23, P3 ;  /* 0x0000000107067824 */ /* 0x000fe200018e0617 */
[----:B------:R-:W-:Y:S01]  /*6f60*/  IADD3 RZ, P3, PT, R9, R22, RZ ;  /* 0x0000001609ff7210 */ /* 0x000fe20007f7e0ff */
[----:B-----5:R-:W-:Y:S01]  /*6f70*/  IMAD R10, R3, 0x6b, RZ ;  /* 0x0000006b030a7824 */ /* 0x020fe200078e02ff */
[----:B------:R2:W-:Y:S01]  /*6f80*/  STL [R1+0x2864], R8 ;  /* 0x0028640801007387 */ /* 0x0005e20000100800 */
[----:B------:R-:W-:-:S03]  /*6f90*/  SHF.R.S32.HI R9, RZ, 0x1f, R9 ;  /* 0x0000001fff097819 */ /* 0x000fc60000011409 */
        /* <DEDUP_REMOVED lines=8> */
[C---:B------:R-:W-:Y:S01]  /*7020*/  IADD3 RZ, P6, PT, R16.reuse, R24, RZ ;  /* 0x0000001810ff7210 */ /* 0x040fe20007fde0ff */
[C---:B------:R-:W-:Y:S01]  /*7030*/  IMAD.X R7, R9.reuse, 0x1, R23, P4 ;  /* 0x0000000109077824 */ /* 0x040fe200020e0617 */
[----:B------:R-:W-:Y:S01]  /*7040*/  IADD3 RZ, P4, PT, R16, R22, RZ ;  /* 0x0000001610ff7210 */ /* 0x000fe20007f9e0ff */
[----:B-----5:R-:W-:Y:S01]  /*7050*/  IMAD.X R8, R9, 0x1, R27, P0 ;  /* 0x0000000109087824 */ /* 0x020fe200000e061b */
[----:B------:R2:W-:Y:S01]  /*7060*/  STL [R1+0x2854], R6 ;  /* 0x0028540601007387 */ /* 0x0005e20000100800 */
[----:B------:R-:W-:-:S03]  /*7070*/  IADD3 RZ, P0, PT, R5, R28, RZ ;  /* 0x0000001c05ff7210 */ /* 0x000fc60007f1e0ff */
[----:B------:R5:W-:Y:S04]  /*7080*/  STL [R1+0x2858], R7 ;  /* 0x0028580701007387 */ /* 0x000be80000100800 */
[----:B------:R0:W-:Y:S01]  /*7090*/  STL [R1+0x283c], R8 ;  /* 0x00283c0801007387 */ /* 0x0001e20000100800 */
[----:B--2---:R-:W-:Y:S01]  /*70a0*/  SHF.R.S32.HI R6, RZ, 0x1f, R16 ;  /* 0x0000001fff067819 */ /* 0x004fe20000011410 */
[----:B------:R-:W-:Y:S02]  /*70b0*/  IMAD R16, R3, 0x71, RZ ;  /* 0x0000007103107824 */ /* 0x000fe400078e02ff */
[----:B-----5:R-:W-:Y:S02]  /*70c0*/  IMAD.X R7, R9, 0x1, R25, P1 ;  /* 0x0000000109077824 */ /* 0x020fe400008e0619 */
[----:B------:R-:W-:Y:S01]  /*70d0*/  STL [R1+0x144], R6 ;  /* 0x0001440601007387 */ /* 0x000fe20000100800 */
[----:B------:R-:W-:Y:S01]  /*70e0*/  IADD3 RZ, P1, PT, R5, R26, RZ ;  /* 0x0000001a05ff7210 */ /* 0x000fe20007f3e0ff */
[----:B0-----:R-:W-:-:S02]  /*70f0*/  IMAD.X R8, R6, 0x1, R23, P2 ;  /* 0x0000000106087824 */ /* 0x001fc400010e0617 */
[----:B------:R0:W-:Y:S01]  /*7100*/  STL [R1+0x2840], R7 ;  /* 0x0028400701007387 */ /* 0x0001e20000100800 */
[----:B------:R-:W-:Y:S01]  /*7110*/  IADD3 RZ, P2, PT, R5, R22, RZ ;  /* 0x0000001605ff7210 */ /* 0x000fe20007f5e0ff */
[----:B0-----:R-:W-:Y:S01]  /*7120*/  IMAD.X R7, R9, 0x1, R29, P3 ;  /* 0x0000000109077824 */ /* 0x001fe200018e061d */
[----:B------:R-:W-:Y:S01]  /*7130*/  IADD3 RZ, P3, PT, R5, R24, RZ ;  /* 0x0000001805ff7210 */ /* 0x000fe20007f7e0ff */
[C---:B------:R-:W-:Y:S02]  /*7140*/  IMAD R9, R3.reuse, 0x6a, RZ ;  /* 0x0000006a03097824 */ /* 0x040fe400078e02ff */
[----:B------:R-:W-:Y:S01]  /*7150*/  IMAD R29, R3, 0x7e, RZ ;  /* 0x0000007e031d7824 */ /* 0x000fe200078e02ff */
[----:B------:R0:W-:Y:S04]  /*7160*/  STL [R1+0x2844], R7 ;  /* 0x0028440701007387 */ /* 0x0001e80000100800 */
[----:B------:R2:W-:Y:S01]  /*7170*/  STL [R1+0x2848], R8 ;  /* 0x0028480801007387 */ /* 0x0005e20000100800 */
[----:B0-----:R-:W-:Y:S01]  /*7180*/  SHF.R.S32.HI R7, RZ, 0x1f, R5 ;  /* 0x0000001fff077819 */ /* 0x001fe20000011405 */
[----:B------:R-:W-:Y:S01]  /*7190*/  IMAD.X R5, R6, 0x1, R25, P6 ;  /* 0x0000000106057824 */ /* 0x000fe200030e0619 */
[----:B------:R-:W-:Y:S01]  /*71a0*/  IADD3 RZ, P6, PT, R4, R26, RZ ;  /* 0x0000001a04ff7210 */ /* 0x000fe20007fde0ff */
[----:B--2---:R-:W-:Y:S01]  /*71b0*/  IMAD.X R8, R6, 0x1, R27, P5 ;  /* 0x0000000106087824 */ /* 0x004fe200028e061b */
[C---:B------:R-:W-:Y:S01]  /*71c0*/  IADD3 RZ, P5, PT, R4.reuse, R28, RZ ;  /* 0x0000001c04ff7210 */ /* 0x040fe20007fbe0ff */
[----:B------:R-:W-:Y:S01]  /*71d0*/  IMAD.X R6, R7, 0x1, R23, P0 ;  /* 0x0000000107067824 */ /* 0x000fe200000e0617 */
[----:B------:R-:W-:-:S02]  /*71e0*/  IADD3 RZ, P0, PT, R4, R24, RZ ;  /* 0x0000001804ff7210 */ /* 0x000fc40007f1e0ff */
[----:B------:R0:W-:Y:S04]  /*71f0*/  STL [R1+0x282c], R8 ;  /* 0x00282c0801007387 */ /* 0x0001e80000100800 */
[----:B------:R-:W-:Y:S04]  /*7200*/  STL [R1+0x140], R7 ;  /* 0x0001400701007387 */ /* 0x000fe80000100800 */
[----:B------:R2:W-:Y:S01]  /*7210*/  STL [R1+0x2830], R5 ;  /* 0x0028300501007387 */ /* 0x0005e20000100800 */
[----:B0-----:R-:W-:-:S03]  /*7220*/  IMAD R8, R3, 0x69, RZ ;  /* 0x0000006903087824 */ /* 0x001fc600078e02ff */
[----:B------:R0:W-:Y:S01]  /*7230*/  STL [R1+0x2834], R6 ;  /* 0x0028340601007387 */ /* 0x0001e20000100800 */
[C---:B--2---:R-:W-:Y:S01]  /*7240*/  IMAD.X R5, R7.reuse, 0x1, R27, P1 ;  /* 0x0000000107057824 */ /* 0x044fe200008e061b */
[----:B------:R-:W-:Y:S02]  /*7250*/  IADD3 RZ, P1, PT, R4, R22, RZ ;  /* 0x0000001604ff7210 */ /* 0x000fe40007f3e0ff */
[----:B0-----:R-:W-:Y:S01]  /*7260*/  SHF.R.S32.HI R6, RZ, 0x1f, R4 ;  /* 0x0000001fff067819 */ /* 0x001fe20000011404 */
[----:B------:R-:W-:Y:S01]  /*7270*/  IMAD.X R4, R7, 0x1, R25, P3 ;  /* 0x0000000107047824 */ /* 0x000fe200018e0619 */
[----:B------:R0:W-:Y:S01]  /*7280*/  STL [R1+0x2838], R5 ;  /* 0x0028380501007387 */ /* 0x0001e20000100800 */
[----:B------:R-:W-:Y:S02]  /*7290*/  IADD3 RZ, P3, PT, R2, R28, RZ ;  /* 0x0000001c02ff7210 */ /* 0x000fe40007f7e0ff */
[----:B------:R-:W-:Y:S01]  /*72a0*/  IMAD.X R7, R6, 0x1, R27, P6 ;  /* 0x0000000106077824 */ /* 0x000fe200030e061b */
[----:B------:R-:W-:Y:S01]  /*72b0*/  STL [R1+0x13c], R6 ;  /* 0x00013c0601007387 */ /* 0x000fe20000100800 */
[----:B------:R-:W-:-:S03]  /*72c0*/  IADD3 RZ, P6, PT, R2, R24, RZ ;  /* 0x0000001802ff7210 */ /* 0x000fc60007fde0ff */
[----:B------:R2:W-:Y:S01]  /*72d0*/  STL [R1+0x281c], R4 ;  /* 0x00281c0401007387 */ /* 0x0005e20000100800 */
[----:B0-----:R-:W-:-:S05]  /*72e0*/  SHF.R.S32.HI R5, RZ, 0x1f, R2 ;  /* 0x0000001fff057819 */ /* 0x001fca0000011402 */
[----:B------:R-:W-:Y:S01]  /*72f0*/  STL [R1+0x138], R5 ;  /* 0x0001380501007387 */ /* 0x000fe20000100800 */
[----:B--2---:R-:W-:Y:S01]  /*7300*/  IMAD.X R4, R6, 0x1, R23, P5 ;  /* 0x0000000106047824 */ /* 0x004fe200028e0617 */
[----:B------:R-:W-:-:S04]  /*7310*/  IADD3 RZ, P5, PT, R2, R26, RZ ;  /* 0x0000001a02ff7210 */ /* 0x000fc80007fbe0ff */
[----:B------:R0:W-:Y:S04]  /*7320*/  STL [R1+0x2820], R4 ;  /* 0x0028200401007387 */ /* 0x0001e80000100800 */
[----:B------:R2:W-:Y:S01]  /*7330*/  STL [R1+0x2824], R7 ;  /* 0x0028240701007387 */ /* 0x0005e20000100800 */
[----:B0-----:R-:W-:Y:S01]  /*7340*/  IMAD.X R4, R6, 0x1, R25, P0 ;  /* 0x0000000106047824 */ /* 0x001fe200000e0619 */
[----:B------:R-:W-:Y:S01]  /*7350*/  IADD3 RZ, P0, PT, R2, R22, RZ ;  /* 0x0000001602ff7210 */ /* 0x000fe20007f1e0ff */
[C---:B------:R-:W-:Y:S01]  /*7360*/  IMAD.X R6, R5.reuse, 0x1, R23, P3 ;  /* 0x0000000105067824 */ /* 0x040fe200018e0617 */
[C---:B------:R-:W-:Y:S01]  /*7370*/  IADD3 RZ, P3, PT, R0.reuse, R28, RZ ;  /* 0x0000001c00ff7210 */ /* 0x040fe20007f7e0ff */
[C---:B------:R-:W-:Y:S01]  /*7380*/  IMAD.X R2, R5.reuse, 0x1, R27, P5 ;  /* 0x0000000105027824 */ /* 0x040fe200028e061b */
[----:B------:R0:W-:Y:S01]  /*7390*/  STL [R1+0x2828], R4 ;  /* 0x0028280401007387 */ /* 0x0001e20000100800 */
[----:B------:R-:W-:Y:S01]  /*73a0*/  IMAD.X R5, R5, 0x1, R25, P6 ;  /* 0x0000000105057824 */ /* 0x000fe200030e0619 */
[C---:B------:R-:W-:Y:S01]  /*73b0*/  IADD3 RZ, P5, PT, R0.reuse, R26, RZ ;  /* 0x0000001a00ff7210 */ /* 0x040fe20007fbe0ff */
[C---:B--2---:R-:W-:Y:S01]  /*73c0*/  IMAD R7, R3.reuse, 0x68, RZ ;  /* 0x0000006803077824 */ /* 0x044fe200078e02ff */
[----:B------:R2:W-:Y:S01]  /*73d0*/  STL [R1+0x280c], R6 ;  /* 0x00280c0601007387 */ /* 0x0005e20000100800 */
[----:B------:R-:W-:Y:S01]  /*73e0*/  IADD3 RZ, P6, PT, R0, R24, RZ ;  /* 0x0000001800ff7210 */ /* 0x000fe20007fde0ff */
[----:B------:R-:W-:-:S02]  /*73f0*/  IMAD R24, R3, 0x79, RZ ;  /* 0x0000007903187824 */ /* 0x000fc400078e02ff */
[C---:B------:R-:W-:Y:S01]  /*7400*/  IMAD R25, R3.reuse, 0x7a, RZ ;  /* 0x0000007a03197824 */ /* 0x040fe200078e02ff */
[----:B0-----:R-:W-:Y:S01]  /*7410*/  SHF.R.S32.HI R4, RZ, 0x1f, R0 ;  /* 0x0000001fff047819 */ /* 0x001fe20000011400 */
[C---:B------:R-:W-:Y:S02]  /*7420*/  IMAD R26, R3.reuse, 0x7b, RZ ;  /* 0x0000007b031a7824 */ /* 0x040fe400078e02ff */
[C---:B------:R-:W-:Y:S02]  /*7430*/  IMAD R27, R3.reuse, 0x7c, RZ ;  /* 0x0000007c031b7824 */ /* 0x040fe400078e02ff */
[----:B------:R-:W-:Y:S01]  /*7440*/  STL [R1+0x148], R4 ;  /* 0x0001480401007387 */ /* 0x000fe20000100800 */
[C---:B--2---:R-:W-:Y:S02]  /*7450*/  IMAD R6, R3.reuse, 0x67, RZ ;  /* 0x0000006703067824 */ /* 0x044fe400078e02ff */
[C---:B------:R-:W-:Y:S01]  /*7460*/  IMAD R28, R3.reuse, 0x7d, RZ ;  /* 0x0000007d031c7824 */ /* 0x040fe200078e02ff */
[----:B------:R0:W-:Y:S04]  /*7470*/  STL [R1+0x2810], R2 ;  /* 0x0028100201007387 */ /* 0x0001e80000100800 */
[----:B------:R2:W-:Y:S01]  /*7480*/  STL [R1+0x2814], R5 ;  /* 0x0028140501007387 */ /* 0x0005e20000100800 */
[----:B0-----:R-:W-:Y:S01]  /*7490*/  IMAD.X R2, R4, 0x1, R23, P3 ;  /* 0x0000000104027824 */ /* 0x001fe200018e0617 */
[----:B------:R-:W-:Y:S01]  /*74a0*/  IADD3 RZ, P3, PT, R0, R22, RZ ;  /* 0x0000001600ff7210 */ /* 0x000fe20007f7e0ff */
[----:B------:R-:W-:-:S02]  /*74b0*/  IMAD R0, R3, 0x15, RZ ;  /* 0x0000001503007824 */ /* 0x000fc400078e02ff */
[C---:B------:R-:W-:Y:S01]  /*74c0*/  IMAD R4, R3.reuse, 0x16, RZ ;  /* 0x0000001603047824 */ /* 0x040fe200078e02ff */
[----:B------:R0:W-:Y:S01]  /*74d0*/  STL [R1+0x2818], R2 ;  /* 0x0028180201007387 */ /* 0x0001e20000100800 */
[C---:B--2---:R-:W-:Y:S02]  /*74e0*/  IMAD R5, R3.reuse, 0x66, RZ ;  /* 0x0000006603057824 */ /* 0x044fe400078e02ff */
[C---:B------:R-:W-:Y:S01]  /*74f0*/  IMAD R22, R3.reuse, 0x77, RZ ;  /* 0x0000007703167824 */ /* 0x040fe200078e02ff */
[----:B------:R2:W-:Y:S01]  /*7500*/  STL [R1+0x134], R0 ;  /* 0x0001340001007387 */ /* 0x0005e20000100800 */
[----:B------:R-:W-:-:S03]  /*7510*/  IMAD R23, R3, 0x78, RZ ;  /* 0x0000007803177824 */ /* 0x000fc600078e02ff */
[----:B------:R5:W-:Y:S01]  /*7520*/  STL [R1+0x130], R4 ;  /* 0x0001300401007387 */ /* 0x000be20000100800 */
[C---:B0-----:R-:W-:Y:S02]  /*7530*/  IMAD R2, R3.reuse, 0x17, RZ ;  /* 0x0000001703027824 */ /* 0x041fe400078e02ff */
[----:B--2---:R-:W-:-:S03]  /*7540*/  IMAD R0, R3, 0x18, RZ ;  /* 0x0000001803007824 */ /* 0x004fc600078e02ff */
[----:B------:R0:W-:Y:S01]  /*7550*/  STL [R1+0x12c], R2 ;  /* 0x00012c0201007387 */ /* 0x0001e20000100800 */
[----:B-----5:R-:W-:-:S03]  /*7560*/  IMAD R4, R3, 0x19, RZ ;  /* 0x0000001903047824 */ /* 0x020fc600078e02ff */
[----:B------:R2:W-:Y:S04]  /*7570*/  STL [R1+0x128], R0 ;  /* 0x0001280001007387 */ /* 0x0005e80000100800 */
        /* <DEDUP_REMOVED lines=13> */
[C---:B0-----:R-:W-:Y:S02]  /*7650*/  IMAD.SHL.U32 R2, R3.reuse, 0x20, RZ ;  /* 0x0000002003027824 */ /* 0x041fe400078e00ff */
        /* <DEDUP_REMOVED lines=62> */
[----:B-----5:R-:W-:-:S03]  /*7a40*/  IMAD.SHL.U32 R4, R3, 0x40, RZ ;  /* 0x0000004003047824 */ /* 0x020fc600078e00ff */
        /* <DEDUP_REMOVED lines=69> */
[C---:B--2---:R-:W-:Y:S02]  /*7ea0*/  IMAD R0, R3.reuse, 0x63, RZ ;  /* 0x0000006303007824 */ /* 0x044fe400078e02ff */
[----:B-----5:R-:W-:-:S03]  /*7eb0*/  IMAD R4, R3, 0x65, RZ ;  /* 0x0000006503047824 */ /* 0x020fc600078e02ff */
[----:B------:R-:W-:Y:S04]  /*7ec0*/  STL [R1+0x2a0c], R0 ;  /* 0x002a0c0001007387 */ /* 0x000fe80000100800 */
[----:B------:R0:W-:Y:S02]  /*7ed0*/  STL [R1], R2 ;  /* 0x0000000201007387 */ /* 0x0001e40000100800 */
[C---:B0-----:R-:W-:Y:S02]  /*7ee0*/  IMAD R2, R3.reuse, 0x64, RZ ;  /* 0x0000006403027824 */ /* 0x041fe400078e02ff */
[----:B------:R-:W-:-:S03]  /*7ef0*/  IMAD R3, R3, 0x7f, RZ ;  /* 0x0000007f03037824 */ /* 0x000fc600078e02ff */
[----:B------:R-:W-:Y:S04]  /*7f00*/  STL [R1+0x2a04], R2 ;  /* 0x002a040201007387 */ /* 0x000fe80000100800 */
[----:B------:R-:W-:Y:S04]  /*7f10*/  STL [R1+0x2a08], R4 ;  /* 0x002a080401007387 */ /* 0x000fe80000100800 */
[----:B------:R-:W-:Y:S04]  /*7f20*/  STL [R1+0x2a00], R5 ;  /* 0x002a000501007387 */ /* 0x000fe80000100800 */
[----:B------:R-:W-:Y:S04]  /*7f30*/  STL [R1+0x29fc], R6 ;  /* 0x0029fc0601007387 */ /* 0x000fe80000100800 */
[----:B------:R0:W-:Y:S04]  /*7f40*/  STL [R1+0x29f4], R7 ;  /* 0x0029f40701007387 */ /* 0x0001e80000100800 */
[----:B------:R-:W-:Y:S04]  /*7f50*/  STL [R1+0x29f8], R8 ;  /* 0x0029f80801007387 */ /* 0x000fe80000100800 */
[----:B------:R-:W-:Y:S04]  /*7f60*/  STL [R1+0x29ec], R9 ;  /* 0x0029ec0901007387 */ /* 0x000fe80000100800 */
[----:B------:R-:W-:Y:S04]  /*7f70*/  STL [R1+0x29f0], R10 ;  /* 0x0029f00a01007387 */ /* 0x000fe80000100800 */
[----:B------:R-:W-:Y:S04]  /*7f80*/  STL [R1+0x29e4], R11 ;  /* 0x0029e40b01007387 */ /* 0x000fe80000100800 */
[----:B------:R-:W-:Y:S04]  /*7f90*/  STL [R1+0x29e8], R12 ;  /* 0x0029e80c01007387 */ /* 0x000fe80000100800 */
[----:B------:R-:W-:Y:S04]  /*7fa0*/  STL [R1+0x2a10], R13 ;  /* 0x002a100d01007387 */ /* 0x000fe80000100800 */
[----:B------:R2:W-:Y:S04]  /*7fb0*/  STL [R1+0x2a14], R14 ;  /* 0x002a140e01007387 */ /* 0x0005e80000100800 */
[----:B------:R-:W-:Y:S04]  /*7fc0*/  STL [R1+0x2a18], R15 ;  /* 0x002a180f01007387 */ /* 0x000fe80000100800 */
[----:B------:R5:W-:Y:S04]  /*7fd0*/  STL [R1+0x2a1c], R16 ;  /* 0x002a1c1001007387 */ /* 0x000be80000100800 */
[----:B------:R-:W3:Y:S04]  /*7fe0*/  LDL R0, [R1+0x134] ;  /* 0x0001340001007983 */ /* 0x000ee80000100800 */
[----:B0-----:R-:W5:Y:S04]  /*7ff0*/  LDL R7, [R1+0xa60] ;  /* 0x000a600001077983 */ /* 0x001f680000100800 */
[----:B--2---:R-:W5:Y:S04]  /*8000*/  LDL R14, [R1+0x148] ;  /* 0x00014800010e7983 */ /* 0x004f680000100800 */
[----:B------:R-:W2:Y:S04]  /*8010*/  LDL R11, [R1+0x618] ;  /* 0x00061800010b7983 */ /* 0x000ea80000100800 */
[----:B------:R-:W4:Y:S04]  /*8020*/  LDL R6, [R1+0xa64] ;  /* 0x000a640001067983 */ /* 0x000f280000100800 */
[----:B------:R-:W4:Y:S04]  /*8030*/  LDL R12, [R1+0x61c] ;  /* 0x00061c00010c7983 */ /* 0x000f280000100800 */
[----:B------:R-:W4:Y:S04]  /*8040*/  LDL R8, [R1+0xa5c] ;  /* 0x000a5c0001087983 */ /* 0x000f280000100800 */
[----:B------:R-:W4:Y:S04]  /*8050*/  LDL R9, [R1+0x620] ;  /* 0x0006200001097983 */ /* 0x000f280000100800 */
[----:B------:R-:W4:Y:S04]  /*8060*/  LDL R13, [R1+0x130] ;  /* 0x00013000010d7983 */ /* 0x000f280000100800 */
[----:B------:R-:W4:Y:S04]  /*8070*/  LDL R2, [R1+0x12c] ;  /* 0x00012c0001027983 */ /* 0x000f280000100800 */
[----:B------:R-:W4:Y:S04]  /*8080*/  LDL R5, [R1+0x128] ;  /* 0x0001280001057983 */ /* 0x000f280000100800 */
[----:B------:R-:W4:Y:S01]  /*8090*/  LDL R10, [R1+0x124] ;  /* 0x00012400010a7983 */ /* 0x000f220000100800 */
[----:B---3--:R-:W-:Y:S01]  /*80a0*/  SHF.R.S32.HI R4, RZ, 0x1f, R0 ;  /* 0x0000001fff047819 */ /* 0x008fe20000011400 */
[----:B-----5:R-:W-:-:S04]  /*80b0*/  IMAD.X R16, R14, 0x1, R7, P5 ;  /* 0x000000010e107824 */ /* 0x020fc800028e0607 */
[----:B------:R-:W-:Y:S01]  /*80c0*/  STL [R1+0x14c], R4 ;  /* 0x00014c0401007387 */ /* 0x000fe20000100800 */
[----:B--2---:R-:W-:-:S03]  /*80d0*/  IADD3 R15, P5, PT, R0, R11, RZ ;  /* 0x0000000b000f7210 */ /* 0x004fc60007fbe0ff */
[----:B------:R4:W-:Y:S04]  /*80e0*/  STL [R1+0xe08], R16 ;  /* 0x000e081001007387 */ /* 0x0009e80000100800 */
[----:B------:R0:W-:Y:S01]  /*80f0*/  STL [R1+0xe14], R15 ;  /* 0x000e140f01007387 */ /* 0x0001e20000100800 */
[----:B----4-:R-:W-:Y:S01]  /*8100*/  IMAD.X R16, R14, 0x1, R6, P6 ;  /* 0x000000010e107824 */ /* 0x010fe200030e0606 */
[----:B------:R-:W-:Y:S01]  /*8110*/  IADD3 R14, P6, PT, R0, R12, RZ ;  /* 0x0000000c000e7210 */ /* 0x000fe20007fde0ff */
[----:B0-----:R-:W-:Y:S01]  /*8120*/  IMAD.X R15, R4, 0x1, R8, P5 ;  /* 0x00000001040f7824 */ /* 0x001fe200028e0608 */
[----:B------:R-:W-:Y:S02]  /*8130*/  IADD3 R0, P5, PT, R0, R9, RZ ;  /* 0x0000000900007210 */ /* 0x000fe40007fbe0ff */
[----:B------:R-:W-:Y:S04]  /*8140*/  STL [R1+0xe0c], R16 ;  /* 0x000e0c1001007387 */ /* 0x000fe80000100800 */
[----:B------:R-:W-:Y:S04]  /*8150*/  STL [R1+0xe1c], R14 ;  /* 0x000e1c0e01007387 */ /* 0x000fe80000100800 */
[----:B------:R-:W-:Y:S04]  /*8160*/  STL [R1+0xe10], R15 ;  /* 0x000e100f01007387 */ /* 0x000fe80000100800 */
[----:B------:R0:W-:Y:S04]  /*8170*/  STL [R1+0xe24], R0 ;  /* 0x000e240001007387 */ /* 0x0001e80000100800 */
[----:B0-----:R-:W2:Y:S01]  /*8180*/  LDL R0, [R1+0x120] ;  /* 0x0001200001007983 */ /* 0x001ea20000100800 */
[----:B------:R-:W-:Y:S01]  /*8190*/  IMAD.X R16, R4, 0x1, R7, P6 ;  /* 0x0000000104107824 */ /* 0x000fe200030e0607 */
[----:B------:R-:W-:-:S02]  /*81a0*/  SHF.R.S32.HI R14, RZ, 0x1f, R13 ;  /* 0x0000001fff0e7819 */ /* 0x000fc4000001140d */
[C---:B------:R-:W-:Y:S02]  /*81b0*/  IADD3 R15, P6, PT, R13.reuse, R11, RZ ;  /* 0x0000000b0d0f7210 */ /* 0x040fe40007fde0ff */
[----:B------:R0:W-:Y:S04]  /*81c0*/  STL [R1+0xe18], R16 ;  /* 0x000e181001007387 */ /* 0x0001e80000100800 */
[----:B------:R-:W-:Y:S04]  /*81d0*/  STL [R1+0x150], R14 ;  /* 0x0001500e01007387 */ /* 0x000fe80000100800 */
[----:B------:R3:W-:Y:S01]  /*81e0*/  STL [R1+0xe2c], R15 ;  /* 0x000e2c0f01007387 */ /* 0x0007e20000100800 */
[----:B0-----:R-:W-:Y:S01]  /*81f0*/  IMAD.X R16, R4, 0x1, R6, P5 ;  /* 0x0000000104107824 */ /* 0x001fe200028e0606 */
[----:B---3--:R-:W-:-:S04]  /*8200*/  IADD3 R15, P5, PT, R13, R12, RZ ;  /* 0x0000000c0d0f7210 */ /* 0x008fc80007fbe0ff */
[----:B------:R0:W-:Y:S04]  /*8210*/  STL [R1+0xe20], R16 ;  /* 0x000e201001007387 */ /* 0x0001e80000100800 */
[----:B------:R3:W-:Y:S01]  /*8220*/  STL [R1+0xe34], R15 ;  /* 0x000e340f01007387 */ /* 0x0007e20000100800 */
[----:B0-----:R-:W-:Y:S01]  /*8230*/  IMAD.X R16, R14, 0x1, R8, P6 ;  /* 0x000000010e107824 */ /* 0x001fe200030e0608 */
[----:B---3--:R-:W-:Y:S02]  /*8240*/  IADD3 R15, P6, PT, R13, R9, RZ ;  /* 0x000000090d0f7210 */ /* 0x008fe40007fde0ff */
[----:B------:R-:W3:Y:S01]  /*8250*/  LDL R13, [R1+0x11c] ;  /* 0x00011c00010d7983 */ /* 0x000ee20000100800 */
[----:B------:R-:W-:-:S03]  /*8260*/  SHF.R.S32.HI R4, RZ, 0x1f, R2 ;  /* 0x0000001fff047819 */ /* 0x000fc60000011402 */
[----:B------:R0:W-:Y:S04]  /*8270*/  STL [R1+0xe28], R16 ;  /* 0x000e281001007387 */ /* 0x0001e80000100800 */
[----:B------:R-:W-:Y:S04]  /*8280*/  STL [R1+0x154], R4 ;  /* 0x0001540401007387 */ /* 0x000fe80000100800 */
[----:B------:R4:W-:Y:S01]  /*8290*/  STL [R1+0xe3c], R15 ;  /* 0x000e3c0f01007387 */ /* 0x0009e20000100800 */
[----:B0-----:R-:W-:-:S05]  /*82a0*/  IMAD.X R16, R14, 0x1, R7, P5 ;  /* 0x000000010e107824 */ /* 0x001fca00028e0607 */
[----:B------:R0:W-:Y:S01]  /*82b0*/  STL [R1+0xe30], R16 ;  /* 0x000e301001007387 */ /* 0x0001e20000100800 */
[----:B----4-:R-:W-:-:S05]  /*82c0*/  IADD3 R15, P5, PT, R2, R11, RZ ;  /* 0x0000000b020f7210 */ /* 0x010fca0007fbe0ff */
[----:B------:R4:W-:Y:S01]  /*82d0*/  STL [R1+0xe44], R15 ;  /* 0x000e440f01007387 */ /* 0x0009e20000100800 */
[----:B0-----:R-:W-:Y:S01]  /*82e0*/  IMAD.X R16, R14, 0x1, R6, P6 ;  /* 0x000000010e107824 */ /* 0x001fe200030e0606 */
[----:B------:R-:W-:-:S04]  /*82f0*/  IADD3 R14, P6, PT, R2, R12, RZ ;  /* 0x0000000c020e7210 */ /* 0x000fc80007fde0ff */
[----:B------:R0:W-:Y:S01]  /*8300*/  STL [R1+0xe38], R16 ;  /* 0x000e381001007387 */ /* 0x0001e20000100800 */
[----:B----4-:R-:W-:Y:S01]  /*8310*/  IMAD.X R15, R4, 0x1, R8, P5 ;  /* 0x00000001040f7824 */ /* 0x010fe200028e0608 */
[----:B------:R-:W-:Y:S02]  /*8320*/  IADD3 R2, P5, PT, R2, R9, RZ ;  /* 0x0000000902027210 */ /* 0x000fe40007fbe0ff */
[----:B------:R4:W-:Y:S04]  /*8330*/  STL [R1+0xe4c], R14 ;  /* 0x000e4c0e01007387 */ /* 0x0009e80000100800 */
[----:B------:R5:W-:Y:S01]  /*8340*/  STL [R1+0xe40], R15 ;  /* 0x000e400f01007387 */ /* 0x000be20000100800 */
[----:B0-----:R-:W-:-:S03]  /*8350*/  IMAD.X R16, R4, 0x1, R7, P6 ;  /* 0x0000000104107824 */ /* 0x001fc600030e0607 */
[----:B------:R0:W-:Y:S01]  /*8360*/  STL [R1+0xe54], R2 ;  /* 0x000e540201007387 */ /* 0x0001e20000100800 */
[----:B----4-:R-:W-:Y:S02]  /*8370*/  SHF.R.S32.HI R14, RZ, 0x1f, R5 ;  /* 0x0000001fff0e7819 */ /* 0x010fe40000011405 */
[C---:B-----5:R-:W-:Y:S01]  /*8380*/  IADD3 R15, P6, PT, R5.reuse, R11, RZ ;  /* 0x0000000b050f7210 */ /* 0x060fe20007fde0ff */
[----:B0-----:R-:W4:Y:S04]  /*8390*/  LDL R2, [R1+0x118] ;  /* 0x0001180001027983 */ /* 0x001f280000100800 */
[----:B------:R0:W-:Y:S04]  /*83a0*/  STL [R1+0xe48], R16 ;  /* 0x000e481001007387 */ /* 0x0001e80000100800 */
[----:B------:R-:W-:Y:S04]  /*83b0*/  STL [R1+0x158], R14 ;  /* 0x0001580e01007387 */ /* 0x000fe80000100800 */
[----:B------:R5:W-:Y:S01]  /*83c0*/  STL [R1+0xe5c], R15 ;  /* 0x000e5c0f01007387 */ /* 0x000be20000100800 */
[----:B0-----:R-:W-:Y:S01]  /*83d0*/  IMAD.X R16, R4, 0x1, R6, P5 ;  /* 0x0000000104107824 */ /* 0x001fe200028e0606 */
[----:B-----5:R-:W-:-:S04]  /*83e0*/  IADD3 R15, P5, PT, R5, R12, RZ ;  /* 0x0000000c050f7210 */ /* 0x020fc80007fbe0ff */
[----:B------:R0:W-:Y:S04]  /*83f0*/  STL [R1+0xe50], R16 ;  /* 0x000e501001007387 */ /* 0x0001e80000100800 */
[----:B------:R5:W-:Y:S01]  /*8400*/  STL [R1+0xe64], R15 ;  /* 0x000e640f01007387 */ /* 0x000be20000100800 */
[----:B0-----:R-:W-:Y:S01]  /*8410*/  IMAD.X R16, R14, 0x1, R8, P6 ;  /* 0x000000010e107824 */ /* 0x001fe200030e0608 */
[----:B-----5:R-:W-:Y:S02]  /*8420*/  IADD3 R15, P6, PT, R5, R9, RZ ;  /* 0x00000009050f7210 */ /* 0x020fe40007fde0ff */
[----:B------:R-:W5:Y:S01]  /*8430*/  LDL R5, [R1+0x114] ;  /* 0x0001140001057983 */ /* 0x000f620000100800 */
[----:B------:R-:W-:-:S03]  /*8440*/  SHF.R.S32.HI R4, RZ, 0x1f, R10 ;  /* 0x0000001fff047819 */ /* 0x000fc6000001140a */
[----:B------:R0:W-:Y:S04]  /*8450*/  STL [R1+0xe58], R16 ;  /* 0x000e581001007387 */ /* 0x0001e80000100800 */
[----:B------:R-:W-:Y:S04]  /*8460*/  STL [R1+0x15c], R4 ;  /* 0x00015c0401007387 */ /* 0x000fe80000100800 */
[----:B------:R1:W-:Y:S01]  /*8470*/  STL [R1+0xe6c], R15 ;  /* 0x000e6c0f01007387 */ /* 0x0003e20000100800 */
[----:B0-----:R-:W-:-:S05]  /*8480*/  IMAD.X R16, R14, 0x1, R7, P5 ;  /* 0x000000010e107824 */ /* 0x001fca00028e0607 */
[----:B------:R0:W-:Y:S01]  /*8490*/  STL [R1+0xe60], R16 ;  /* 0x000e601001007387 */ /* 0x0001e20000100800 */
[----:B-1----:R-:W-:-:S05]  /*84a0*/  IADD3 R15, P5, PT, R10, R11, RZ ;  /* 0x0000000b0a0f7210 */ /* 0x002fca0007fbe0ff */
[----:B------:R1:W-:Y:S01]  /*84b0*/  STL [R1+0xe74], R15 ;  /* 0x000e740f01007387 */ /* 0x0003e20000100800 */
[----:B0-----:R-:W-:Y:S01]  /*84c0*/  IMAD.X R16, R14, 0x1, R6, P6 ;  /* 0x000000010e107824 */ /* 0x001fe200030e0606 */
[----:B------:R-:W-:-:S04]  /*84d0*/  IADD3 R14, P6, PT, R10, R12, RZ ;  /* 0x0000000c0a0e7210 */ /* 0x000fc80007fde0ff */
[----:B------:R-:W-:Y:S01]  /*84e0*/  STL [R1+0xe68], R16 ;  /* 0x000e681001007387 */ /* 0x000fe20000100800 */
[----:B-1----:R-:W-:Y:S01]  /*84f0*/  IMAD.X R15, R4, 0x1, R8, P5 ;  /* 0x00000001040f7824 */ /* 0x002fe200028e0608 */
[----:B------:R-:W-:Y:S02]  /*8500*/  IADD3 R10, P5, PT, R10, R9, RZ ;  /* 0x000000090a0a7210 */ /* 0x000fe40007fbe0ff */
[----:B------:R-:W-:Y:S04]  /*8510*/  STL [R1+0xe7c], R14 ;  /* 0x000e7c0e01007387 */ /* 0x000fe80000100800 */
[----:B------:R-:W-:Y:S04]  /*8520*/  STL [R1+0xe70], R15 ;  /* 0x000e700f01007387 */ /* 0x000fe80000100800 */
[----:B------:R0:W-:Y:S04]  /*8530*/  STL [R1+0xe84], R10 ;  /* 0x000e840a01007387 */ /* 0x0001e80000100800 */
[----:B0-----:R-:W5:Y:S01]  /*8540*/  LDL R10, [R1+0x110] ;  /* 0x00011000010a7983 */ /* 0x001f620000100800 */
[----:B------:R-:W-:-:S05]  /*8550*/  IMAD.X R16, R4, 0x1, R7, P6 ;  /* 0x0000000104107824 */ /* 0x000fca00030e0607 */
[----:B------:R0:W-:Y:S02]  /*8560*/  STL [R1+0xe78], R16 ;  /* 0x000e781001007387 */ /* 0x0001e40000100800 */
[----:B0-----:R-:W-:Y:S01]  /*8570*/  IMAD.X R16, R4, 0x1, R6, P5 ;  /* 0x0000000104107824 */ /* 0x001fe200028e0606 */
[----:B--2---:R-:W-:Y:S02]  /*8580*/  SHF.R.S32.HI R14, RZ, 0x1f, R0 ;  /* 0x0000001fff0e7819 */ /* 0x004fe40000011400 */
[----:B------:R-:W-:-:S03]  /*8590*/  IADD3 R15, P6, PT, R0, R11, RZ ;  /* 0x0000000b000f7210 */ /* 0x000fc60007fde0ff */
[----:B------:R-:W-:Y:S04]  /*85a0*/  STL [R1+0x160], R14 ;  /* 0x0001600e01007387 */ /* 0x000fe80000100800 */
[----:B------:R0:W-:Y:S04]  /*85b0*/  STL [R1+0xe8c], R15 ;  /* 0x000e8c0f01007387 */ /* 0x0001e80000100800 */
[----:B------:R1:W-:Y:S01]  /*85c0*/  STL [R1+0xe80], R16 ;  /* 0x000e801001007387 */ /* 0x0003e20000100800 */
[----:B0-----:R-:W-:Y:S01]  /*85d0*/  IADD3 R15, P5, PT, R0, R12, RZ ;  /* 0x0000000c000f7210 */ /* 0x001fe20007fbe0ff */
[----:B-1----:R-:W-:-:S04]  /*85e0*/  IMAD.X R16, R14, 0x1, R8, P6 ;  /* 0x000000010e107824 */ /* 0x002fc800030e0608 */
[----:B------:R0:W-:Y:S02]  /*85f0*/  STL [R1+0xe94], R15 ;  /* 0x000e940f01007387 */ /* 0x0001e40000100800 */
[----:B0-----:R-:W-:Y:S02]  /*8600*/  IADD3 R15, P6, PT, R0, R9, RZ ;  /* 0x00000009000f7210 */ /* 0x001fe40007fde0ff */
[----:B------:R-:W2:Y:S01]  /*8610*/  LDL R0, [R1+0x10c] ;  /* 0x00010c0001007983 */ /* 0x000ea20000100800 */
[----:B---3--:R-:W-:-:S03]  /*8620*/  SHF.R.S32.HI R4, RZ, 0x1f, R13 ;  /* 0x0000001fff047819 */ /* 0x008fc6000001140d */
        /* <DEDUP_REMOVED lines=10> */
[C---:B-1----:R-:W-:Y:S01]  /*86d0*/  IMAD.X R15, R4.reuse, 0x1, R8, P5 ;  /* 0x00000001040f7824 */ /* 0x042fe200028e0608 */
[----:B------:R-:W-:Y:S02]  /*86e0*/  IADD3 R13, P5, PT, R13, R9, RZ ;  /* 0x000000090d0d7210 */ /* 0x000fe40007fbe0ff */
[----:B------:R-:W-:Y:S04]  /*86f0*/  STL [R1+0xeac], R14 ;  /* 0x000eac0e01007387 */ /* 0x000fe80000100800 */
[----:B------:R-:W-:Y:S04]  /*8700*/  STL [R1+0xea0], R15 ;  /* 0x000ea00f01007387 */ /* 0x000fe80000100800 */
[----:B------:R0:W-:Y:S04]  /*8710*/  STL [R1+0xeb4], R13 ;  /* 0x000eb40d01007387 */ /* 0x0001e80000100800 */
[----:B0-----:R-:W3:Y:S01]  /*8720*/  LDL R13, [R1+0x108] ;  /* 0x00010800010d7983 */ /* 0x001ee20000100800 */
[----:B------:R-:W-:Y:S01]  /*8730*/  IMAD.X R16, R4, 0x1, R7, P6 ;  /* 0x0000000104107824 */ /* 0x000fe200030e0607 */
[----:B----4-:R-:W-:-:S02]  /*8740*/  SHF.R.S32.HI R14, RZ, 0x1f, R2 ;  /* 0x0000001fff0e7819 */ /* 0x010fc40000011402 */
[----:B------:R-:W-:Y:S02]  /*8750*/  IADD3 R15, P6, PT, R2, R11, RZ ;  /* 0x0000000b020f7210 */ /* 0x000fe40007fde0ff */
        /* <DEDUP_REMOVED lines=8> */
[----:B-1----:R-:W-:Y:S02]  /*87e0*/  IADD3 R15, P6, PT, R2, R9, RZ ;  /* 0x00000009020f7210 */ /* 0x002fe40007fde0ff */
[----:B------:R-:W4:Y:S01]  /*87f0*/  LDL R2, [R1+0x104] ;  /* 0x0001040001027983 */ /* 0x000f220000100800 */
[----:B-----5:R-:W-:-:S03]  /*8800*/  SHF.R.S32.HI R4, RZ, 0x1f, R5 ;  /* 0x0000001fff047819 */ /* 0x020fc60000011405 */
        /* <DEDUP_REMOVED lines=9> */
[----:B------:R0:W-:Y:S01]  /*88a0*/  STL [R1+0xec8], R16 ;  /* 0x000ec81001007387 */ /* 0x0001e20000100800 */
[C---:B-1----:R-:W-:Y:S01]  /*88b0*/  IMAD.X R15, R4.reuse, 0x1, R8, P5 ;  /* 0x00000001040f7824 */ /* 0x042fe200028e0608 */
[----:B------:R-:W-:Y:S02]  /*88c0*/  IADD3 R5, P5, PT, R5, R9, RZ ;  /* 0x0000000905057210 */ /* 0x000fe40007fbe0ff */
[----:B------:R-:W-:Y:S04]  /*88d0*/  STL [R1+0xedc], R14 ;  /* 0x000edc0e01007387 */ /* 0x000fe80000100800 */
[----:B------:R-:W-:Y:S04]  /*88e0*/  STL [R1+0xed0], R15 ;  /* 0x000ed00f01007387 */ /* 0x000fe80000100800 */
[----:B------:R1:W-:Y:S01]  /*88f0*/  STL [R1+0xee4], R5 ;  /* 0x000ee40501007387 */ /* 0x0003e20000100800 */
[----:B0-----:R-:W-:-:S03]  /*8900*/  IMAD.X R16, R4, 0x1, R7, P6 ;  /* 0x0000000104107824 */ /* 0x001fc600030e0607 */
[----:B-1----:R-:W5:Y:S01]  /*8910*/  LDL R5, [R1+0x100] ;  /* 0x0001000001057983 */ /* 0x002f620000100800 */
[----:B------:R-:W-:Y:S02]  /*8920*/  SHF.R.S32.HI R14, RZ, 0x1f, R10 ;  /* 0x0000001fff0e7819 */ /* 0x000fe4000001140a */
[----:B------:R-:W-:Y:S01]  /*8930*/  IADD3 R15, P6, PT, R10, R11, RZ ;  /* 0x0000000b0a0f7210 */ /* 0x000fe20007fde0ff */
[----:B------:R0:W-:Y:S04]  /*8940*/  STL [R1+0xed8], R16 ;  /* 0x000ed81001007387 */ /* 0x0001e80000100800 */
[----:B------:R-:W-:Y:S04]  /*8950*/  STL [R1+0x170], R14 ;  /* 0x0001700e01007387 */ /* 0x000fe80000100800 */
[----:B------:R1:W-:Y:S01]  /*8960*/  STL [R1+0xeec], R15 ;  /* 0x000eec0f01007387 */ /* 0x0003e20000100800 */
[----:B0-----:R-:W-:Y:S01]  /*8970*/  IMAD.X R16, R4, 0x1, R6, P5 ;  /* 0x0000000104107824 */ /* 0x001fe200028e0606 */
[----:B-1----:R-:W-:-:S04]  /*8980*/  IADD3 R15, P5, PT, R10, R12, RZ ;  /* 0x0000000c0a0f7210 */ /* 0x002fc80007fbe0ff */
[----:B------:R0:W-:Y:S04]  /*8990*/  STL [R1+0xee0], R16 ;  /* 0x000ee01001007387 */ /* 0x0001e80000100800 */
[----:B------:R1:W-:Y:S01]  /*89a0*/  STL [R1+0xef4], R15 ;  /* 0x000ef40f01007387 */ /* 0x0003e20000100800 */
[----:B0-----:R-:W-:Y:S01]  /*89b0*/  IMAD.X R16, R14, 0x1, R8, P6 ;  /* 0x000000010e107824 */ /* 0x001fe200030e0608 */
[----:B-1----:R-:W-:Y:S02]  /*89c0*/  IADD3 R15, P6, PT, R10, R9, RZ ;  /* 0x000000090a0f7210 */ /* 0x002fe40007fde0ff */
[----:B------:R-:W5:Y:S04]  /*89d0*/  LDL R10, [R1+0xfc] ;  /* 0x0000fc00010a7983 */ /* 0x000f680000100800 */
[----:B------:R0:W-:Y:S02]  /*89e0*/  STL [R1+0xee8], R16 ;  /* 0x000ee81001007387 */ /* 0x0001e40000100800 */
[----:B0-----:R-:W-:Y:S01]  /*89f0*/  IMAD.X R16, R14, 0x1, R7, P5 ;  /* 0x000000010e107824 */ /* 0x001fe200028e0607 */
[----:B--2---:R-:W-:-:S05]  /*8a00*/  SHF.R.S32.HI R4, RZ, 0x1f, R0 ;  /* 0x0000001fff047819 */ /* 0x004fca0000011400 */
[----:B------:R-:W-:Y:S04]  /*8a10*/  STL [R1+0x174], R4 ;  /* 0x0001740401007387 */ /* 0x000fe80000100800 */
[----:B------:R0:W-:Y:S04]  /*8a20*/  STL [R1+0xefc], R15 ;  /* 0x000efc0f01007387 */ /* 0x0001e80000100800 */
[----:B------:R1:W-:Y:S01]  /*8a30*/  STL [R1+0xef0], R16 ;  /* 0x000ef01001007387 */ /* 0x0003e20000100800 */
[----:B0-----:R-:W-:Y:S01]  /*8a40*/  IADD3 R15, P5, PT, R0, R11, RZ ;  /* 0x0000000b000f7210 */ /* 0x001fe20007fbe0ff */
[----:B-1----:R-:W-:Y:S01]  /*8a50*/  IMAD.X R16, R14, 0x1, R6, P6 ;  /* 0x000000010e107824 */ /* 0x002fe200030e0606 */
[----:B------:R-:W-:-:S03]  /*8a60*/  IADD3 R14, P6, PT, R0, R12, RZ ;  /* 0x0000000c000e7210 */ /* 0x000fc60007fde0ff */
[----:B------:R0:W-:Y:S04]  /*8a70*/  STL [R1+0xf04], R15 ;  /* 0x000f040f01007387 */ /* 0x0001e80000100800 */
[----:B------:R-:W-:Y:S01]  /*8a80*/  STL [R1+0xef8], R16 ;  /* 0x000ef81001007387 */ /* 0x000fe20000100800 */
[----:B0-----:R-:W-:Y:S01]  /*8a90*/  IMAD.X R15, R4, 0x1, R8, P5 ;  /* 0x00000001040f7824 */ /* 0x001fe200028e0608 */
[----:B------:R-:W-:Y:S02]  /*8aa0*/  IADD3 R0, P5, PT, R0, R9, RZ ;  /* 0x0000000900007210 */ /* 0x000fe40007fbe0ff */
[----:B------:R-:W-:Y:S04]  /*8ab0*/  STL [R1+0xf0c], R14 ;  /* 0x000f0c0e01007387 */ /* 0x000fe80000100800 */
[----:B------:R-:W-:Y:S04]  /*8ac0*/  STL [R1+0xf00], R15 ;  /* 0x000f000f01007387 */ /* 0x000fe80000100800 */
[----:B------:R0:W-:Y:S04]  /*8ad0*/  STL [R1+0xf14], R0 ;  /* 0x000f140001007387 */ /* 0x0001e80000100800 */
[----:B0-----:R-:W2:Y:S01]  /*8ae0*/  LDL R0, [R1+0xf8] ;  /* 0x0000f80001007983 */ /* 0x001ea20000100800 */
[----:B------:R-:W-:Y:S01]  /*8af0*/  IMAD.X R16, R4, 0x1, R7, P6 ;  /* 0x0000000104107824 */ /* 0x000fe200030e0607 */
[----:B---3--:R-:W-:-:S02]  /*8b00*/  SHF.R.S32.HI R14, RZ, 0x1f, R13 ;  /* 0x0000001fff0e7819 */ /* 0x008fc4000001140d */
[C---:B------:R-:W-:Y:S02]  /*8b10*/  IADD3 R15, P6, PT, R13.reuse, R11, RZ ;  /* 0x0000000b0d0f7210 */ /* 0x040fe40007fde0ff */
        /* <DEDUP_REMOVED lines=9> */
[----:B------:R-:W3:Y:S01]  /*8bb0*/  LDL R13, [R1+0xf4] ;  /* 0x0000f400010d7983 */ /* 0x000ee20000100800 */
[----:B----4-:R-:W-:-:S03]  /*8bc0*/  SHF.R.S32.HI R4, RZ, 0x1f, R2 ;  /* 0x0000001fff047819 */ /* 0x010fc60000011402 */
        /* <DEDUP_REMOVED lines=10> */
[----:B-1----:R-:W-:Y:S01]  /*8c70*/  IMAD.X R15, R4, 0x1, R8, P5 ;  /* 0x00000001040f7824 */ /* 0x002fe200028e0608 */
[----:B------:R-:W-:Y:S02]  /*8c80*/  IADD3 R2, P5, PT, R2, R9, RZ ;  /* 0x0000000902027210 */ /* 0x000fe40007fbe0ff */
[----:B------:R-:W-:Y:S04]  /*8c90*/  STL [R1+0xf3c], R14 ;  /* 0x000f3c0e01007387 */ /* 0x000fe80000100800 */
[----:B------:R-:W-:Y:S01]  /*8ca0*/  STL [R1+0xf30], R15 ;  /* 0x000f300f01007387 */ /* 0x000fe20000100800 */
[----:B0-----:R-:W-:-:S03]  /*8cb0*/  IMAD.X R16, R4, 0x1, R7, P6 ;  /* 0x0000000104107824 */ /* 0x001fc600030e0607 */
[----:B------:R0:W-:Y:S04]  /*8cc0*/  STL [R1+0xf44], R2 ;  /* 0x000f440201007387 */ /* 0x0001e80000100800 */
[----:B0-----:R-:W4:Y:S01]  /*8cd0*/  LDL R2, [R1+0xf0] ;  /* 0x0000f00001027983 */ /* 0x001f220000100800 */
[----:B-----5:R-:W-:Y:S02]  /*8ce0*/  SHF.R.S32.HI R14, RZ, 0x1f, R5 ;  /* 0x0000001fff0e7819 */ /* 0x020fe40000011405 */
[C---:B------:R-:W-:Y:S01]  /*8cf0*/  IADD3 R15, P6, PT, R5.reuse, R11, RZ ;  /* 0x0000000b050f7210 */ /* 0x040fe20007fde0ff */
        /* <DEDUP_REMOVED lines=339> */
[----:B------:R-:W2:Y:S04]  /*a230*/  LDL R0, [R1+0x94] ;  /* 0x0000940001007983 */ /* 0x000ea80000100800 */
[----:B------:R0:W-:Y:S01]  /*a240*/  STL [R1+0x1158], R16 ;  /* 0x0011581001007387 */ /* 0x0001e20000100800 */
[----:B---3--:R-:W-:-:S05]  /*a250*/  SHF.R.S32.HI R4, RZ, 0x1f, R13 ;  /* 0x0000001fff047819 */ /* 0x008fca000001140d */
[----:B------:R-:W-:Y:S01]  /*a260*/  STL [R1+0x1dc], R4 ;  /* 0x0001dc0401007387 */ /* 0x000fe20000100800 */
[----:B0-----:R-:W-:-:S03]  /*a270*/  IMAD.X R16, R14, 0x1, R7, P5 ;  /* 0x000000010e107824 */ /* 0x001fc600028e0607 */
[----:B------:R0:W-:Y:S04]  /*a280*/  STL [R1+0x116c], R15 ;  /* 0x00116c0f01007387 */ /* 0x0001e80000100800 */
[----:B------:R1:W-:Y:S01]  /*a290*/  STL [R1+0x1160], R16 ;  /* 0x0011601001007387 */ /* 0x0003e20000100800 */
[C---:B0-----:R-:W-:Y:S01]  /*a2a0*/  IADD3 R15, P5, PT, R13.reuse, R11, RZ ;  /* 0x0000000b0d0f7210 */ /* 0x041fe20007fbe0ff */
[----:B-1----:R-:W-:Y:S01]  /*a2b0*/  IMAD.X R16, R14, 0x1, R6, P6 ;  /* 0x000000010e107824 */ /* 0x002fe200030e0606 */
[----:B------:R-:W-:-:S03]  /*a2c0*/  IADD3 R14, P6, PT, R13, R12, RZ ;  /* 0x0000000c0d0e7210 */ /* 0x000fc60007fde0ff */
[----:B------:R0:W-:Y:S04]  /*a2d0*/  STL [R1+0x1174], R15 ;  /* 0x0011740f01007387 */ /* 0x0001e80000100800 */
[----:B------:R-:W-:Y:S01]  /*a2e0*/  STL [R1+0x1168], R16 ;  /* 0x0011681001007387 */ /* 0x000fe20000100800 */
[C---:B0-----:R-:W-:Y:S01]  /*a2f0*/  IMAD.X R15, R4.reuse, 0x1, R8, P5 ;  /* 0x00000001040f7824 */ /* 0x041fe200028e0608 */
        /* <DEDUP_REMOVED lines=139> */
[----:B---3--:R-:W-:Y:S01]  /*abb0*/  SHF.R.S32.HI R4, RZ, 0x1f, R13 ;  /* 0x0000001fff047819 */ /* 0x008fe2000001140d */
[----:B0-----:R-:W-:-:S04]  /*abc0*/  IMAD.X R16, R14, 0x1, R7, P5 ;  /* 0x000000010e107824 */ /* 0x001fc800028e0607 */
[----:B------:R-:W-:Y:S04]  /*abd0*/  STL [R1+0x204], R4 ;  /* 0x0002040401007387 */ /* 0x000fe80000100800 */
        /* <DEDUP_REMOVED lines=73> */
[----:B------:R-:W-:-:S05]  /*b070*/  IMAD.X R16, R4, 0x1, R7, P6 ;  /* 0x0000000104107824 */ /* 0x000fca00030e0607 */
[----:B------:R0:W-:Y:S01]  /*b080*/  STL [R1+0x12c8], R16 ;  /* 0x0012c81001007387 */ /* 0x0001e20000100800 */
[----:B---3--:R-:W-:Y:S02]  /*b090*/  SHF.R.S32.HI R14, RZ, 0x1f, R13 ;  /* 0x0000001fff0e7819 */ /* 0x008fe4000001140d */
[----:B------:R-:W-:-:S03]  /*b0a0*/  IADD3 R15, P6, PT, R13, R11, RZ ;  /* 0x0000000b0d0f7210 */ /* 0x000fc60007fde0ff */
[----:B------:R-:W-:Y:S01]  /*b0b0*/  STL [R1+0x218], R14 ;  /* 0x0002180e01007387 */ /* 0x000fe20000100800 */
[----:B0-----:R-:W-:-:S03]  /*b0c0*/  IMAD.X R16, R4, 0x1, R6, P5 ;  /* 0x0000000104107824 */ /* 0x001fc600028e0606 */
[----:B------:R0:W-:Y:S04]  /*b0d0*/  STL [R1+0x12dc], R15 ;  /* 0x0012dc0f01007387 */ /* 0x0001e80000100800 */
[----:B------:R1:W-:Y:S01]  /*b0e0*/  STL [R1+0x12d0], R16 ;  /* 0x0012d01001007387 */ /* 0x0003e20000100800 */
[----:B0-----:R-:W-:Y:S01]  /*b0f0*/  IADD3 R15, P5, PT, R13, R12, RZ ;  /* 0x0000000c0d0f7210 */ /* 0x001fe20007fbe0ff */
[----:B-1----:R-:W-:-:S04]  /*b100*/  IMAD.X R16, R14, 0x1, R8, P6 ;  /* 0x000000010e107824 */ /* 0x002fc800030e0608 */
[----:B------:R0:W-:Y:S02]  /*b110*/  STL [R1+0x12e4], R15 ;  /* 0x0012e40f01007387 */ /* 0x0001e40000100800 */
[----:B0-----:R-:W-:Y:S02]  /*b120*/  IADD3 R15, P6, PT, R13, R9, RZ ;  /* 0x000000090d0f7210 */ /* 0x001fe40007fde0ff */
        /* <DEDUP_REMOVED lines=214> */
[----:B------:R-:W-:Y:S01]  /*be90*/  STL [R1+0x254], R4 ;  /* 0x0002540401007387 */ /* 0x000fe20000100800 */
[----:B------:R-:W-:-:S03]  /*bea0*/  IMAD.X R14, R14, 0x1, R6, P6 ;  /* 0x000000010e0e7824 */ /* 0x000fc600030e0606 */
[----:B------:R0:W-:Y:S04]  /*beb0*/  STL [R1+0x143c], R15 ;  /* 0x00143c0f01007387 */ /* 0x0001e80000100800 */
[----:B------:R1:W-:Y:S01]  /*bec0*/  STL [R1+0x1430], R16 ;  /* 0x0014301001007387 */ /* 0x0003e20000100800 */
[C---:B0-----:R-:W-:Y:S02]  /*bed0*/  IADD3 R15, P5, PT, R13.reuse, R11, RZ ;  /* 0x0000000b0d0f7210 */ /* 0x041fe40007fbe0ff */
[----:B-1----:R-:W-:-:S03]  /*bee0*/  IADD3 R16, P6, PT, R13, R12, RZ ;  /* 0x0000000c0d107210 */ /* 0x002fc60007fde0ff */
[----:B------:R0:W-:Y:S04]  /*bef0*/  STL [R1+0x1444], R15 ;  /* 0x0014440f01007387 */ /* 0x0001e80000100800 */
[----:B------:R1:W-:Y:S01]  /*bf00*/  STL [R1+0x1438], R14 ;  /* 0x0014380e01007387 */ /* 0x0003e20000100800 */
[----:B0-----:R-:W-:-:S03]  /*bf10*/  IMAD.X R15, R4, 0x1, R8, P5 ;  /* 0x00000001040f7824 */ /* 0x001fc600028e0608 */
[----:B------:R-:W-:Y:S01]  /*bf20*/  STL [R1+0x144c], R16 ;  /* 0x00144c1001007387 */ /* 0x000fe20000100800 */
[----:B-1----:R-:W-:-:S03]  /*bf30*/  IADD3 R14, P5, PT, R13, R9, RZ ;  /* 0x000000090d0e7210 */ /* 0x002fc60007fbe0ff */
[----:B------:R0:W-:Y:S04]  /*bf40*/  STL [R1+0x1440], R15 ;  /* 0x0014400f01007387 */ /* 0x0001e80000100800 */
[----:B------:R1:W-:Y:S04]  /*bf50*/  STL [R1+0x1454], R14 ;  /* 0x0014540e01007387 */ /* 0x0003e80000100800 */
[----:B0-----:R-:W3:Y:S01]  /*bf60*/  LDL R15, [R1+0x18] ;  /* 0x00001800010f7983 */ /* 0x001ee20000100800 */
[----:B------:R-:W-:-:S05]  /*bf70*/  IMAD.X R16, R4, 0x1, R7, P6 ;  /* 0x0000000104107824 */ /* 0x000fca00030e0607 */
[----:B------:R0:W-:Y:S01]  /*bf80*/  STL [R1+0x1448], R16 ;  /* 0x0014481001007387 */ /* 0x0001e20000100800 */
[----:B----4-:R-:W-:Y:S02]  /*bf90*/  SHF.R.S32.HI R13, RZ, 0x1f, R2 ;  /* 0x0000001fff0d7819 */ /* 0x010fe40000011402 */
[----:B-1----:R-:W-:Y:S01]  /*bfa0*/  IADD3 R14, P6, PT, R2, R11, RZ ;  /* 0x0000000b020e7210 */ /* 0x002fe20007fde0ff */
[----:B0-----:R-:W-:Y:S02]  /*bfb0*/  IMAD.X R16, R4, 0x1, R6, P5 ;  /* 0x0000000104107824 */ /* 0x001fe400028e0606 */
        /* <DEDUP_REMOVED lines=8> */
[----:B-----5:R-:W-:-:S05]  /*c040*/  SHF.R.S32.HI R4, RZ, 0x1f, R5 ;  /* 0x0000001fff047819 */ /* 0x020fca0000011405 */
[----:B------:R-:W-:Y:S04]  /*c050*/  STL [R1+0x25c], R4 ;  /* 0x00025c0401007387 */ /* 0x000fe80000100800 */
[----:B------:R1:W-:Y:S01]  /*c060*/  STL [R1+0x146c], R2 ;  /* 0x00146c0201007387 */ /* 0x0003e20000100800 */
[----:B0-----:R-:W-:-:S03]  /*c070*/  IMAD.X R14, R13, 0x1, R7, P5 ;  /* 0x000000010d0e7824 */ /* 0x001fc600028e0607 */
[----:B-1----:R-:W4:Y:S01]  /*c080*/  LDL R2, [R1+0x14] ;  /* 0x0000140001027983 */ /* 0x002f220000100800 */
[----:B------:R-:W-:-:S03]  /*c090*/  IMAD.X R13, R13, 0x1, R6, P6 ;  /* 0x000000010d0d7824 */ /* 0x000fc600030e0606 */
[----:B------:R0:W-:Y:S01]  /*c0a0*/  STL [R1+0x1460], R14 ;  /* 0x0014600e01007387 */ /* 0x0001e20000100800 */
[C---:B------:R-:W-:Y:S02]  /*c0b0*/  IADD3 R16, P6, PT, R5.reuse, R12, RZ ;  /* 0x0000000c05107210 */ /* 0x040fe40007fde0ff */
[----:B0-----:R-:W-:-:S05]  /*c0c0*/  IADD3 R14, P5, PT, R5, R11, RZ ;  /* 0x0000000b050e7210 */ /* 0x001fca0007fbe0ff */
[----:B------:R0:W-:Y:S04]  /*c0d0*/  STL [R1+0x1474], R14 ;  /* 0x0014740e01007387 */ /* 0x0001e80000100800 */
[----:B------:R1:W-:Y:S01]  /*c0e0*/  STL [R1+0x1468], R13 ;  /* 0x0014680d01007387 */ /* 0x0003e20000100800 */
[----:B0-----:R-:W-:-:S03]  /*c0f0*/  IMAD.X R14, R4, 0x1, R8, P5 ;  /* 0x00000001040e7824 */ /* 0x001fc600028e0608 */
[----:B------:R-:W-:Y:S01]  /*c100*/  STL [R1+0x147c], R16 ;  /* 0x00147c1001007387 */ /* 0x000fe20000100800 */
[----:B-1----:R-:W-:-:S03]  /*c110*/  IADD3 R13, P5, PT, R5, R9, RZ ;  /* 0x00000009050d7210 */ /* 0x002fc60007fbe0ff */
[----:B------:R0:W-:Y:S01]  /*c120*/  STL [R1+0x1470], R14 ;  /* 0x0014700e01007387 */ /* 0x0001e20000100800 */
[----:B------:R-:W-:-:S03]  /*c130*/  SHF.R.S32.HI R5, RZ, 0x1f, R10 ;  /* 0x0000001fff057819 */ /* 0x000fc6000001140a */
[----:B------:R1:W-:Y:S01]  /*c140*/  STL [R1+0x1484], R13 ;  /* 0x0014840d01007387 */ /* 0x0003e20000100800 */
[----:B0-----:R-:W-:Y:S01]  /*c150*/  IMAD.X R14, R4, 0x1, R7, P6 ;  /* 0x00000001040e7824 */ /* 0x001fe200030e0607 */
[----:B-1----:R-:W-:-:S04]  /*c160*/  IADD3 R13, P6, PT, R10, R11, RZ ;  /* 0x0000000b0a0d7210 */ /* 0x002fc80007fde0ff */
[----:B------:R0:W-:Y:S04]  /*c170*/  STL [R1+0x1478], R14 ;  /* 0x0014780e01007387 */ /* 0x0001e80000100800 */
[----:B------:R-:W-:Y:S04]  /*c180*/  STL [R1+0x260], R5 ;  /* 0x0002600501007387 */ /* 0x000fe80000100800 */
[----:B------:R1:W-:Y:S04]  /*c190*/  STL [R1+0x148c], R13 ;  /* 0x00148c0d01007387 */ /* 0x0003e80000100800 */
[----:B0-----:R-:W5:Y:S01]  /*c1a0*/  LDL R14, [R1+0x10] ;  /* 0x00001000010e7983 */ /* 0x001f620000100800 */
[----:B------:R-:W-:Y:S01]  /*c1b0*/  IMAD.X R4, R4, 0x1, R6, P5 ;  /* 0x0000000104047824 */ /* 0x000fe200028e0606 */
[----:B-1----:R-:W-:-:S04]  /*c1c0*/  IADD3 R13, P5, PT, R10, R12, RZ ;  /* 0x0000000c0a0d7210 */ /* 0x002fc80007fbe0ff */
[----:B------:R-:W-:Y:S01]  /*c1d0*/  STL [R1+0x1480], R4 ;  /* 0x0014800401007387 */ /* 0x000fe20000100800 */
[----:B------:R-:W-:-:S03]  /*c1e0*/  IMAD.X R16, R5, 0x1, R8, P6 ;  /* 0x0000000105107824 */ /* 0x000fc600030e0608 */
[----:B------:R0:W-:Y:S02]  /*c1f0*/  STL [R1+0x1494], R13 ;  /* 0x0014940d01007387 */ /* 0x0001e40000100800 */
[----:B0-----:R-:W-:Y:S02]  /*c200*/  IADD3 R13, P6, PT, R10, R9, RZ ;  /* 0x000000090a0d7210 */ /* 0x001fe40007fde0ff */
        /* <DEDUP_REMOVED lines=8> */
[----:B-1----:R-:W-:-:S04]  /*c290*/  IMAD.X R16, R5, 0x1, R6, P6 ;  /* 0x0000000105107824 */ /* 0x002fc800030e0606 */
[----:B------:R0:W-:Y:S01]  /*c2a0*/  STL [R1+0x14a4], R13 ;  /* 0x0014a40d01007387 */ /* 0x0001e20000100800 */
[----:B------:R-:W-:-:S03]  /*c2b0*/  IMAD.X R5, R4, 0x1, R8, P5 ;  /* 0x0000000104057824 */ /* 0x000fc600028e0608 */
[----:B------:R-:W-:Y:S01]  /*c2c0*/  STL [R1+0x1498], R16 ;  /* 0x0014981001007387 */ /* 0x000fe20000100800 */
[C---:B0-----:R-:W-:Y:S02]  /*c2d0*/  IADD3 R13, P6, PT, R0.reuse, R12, RZ ;  /* 0x0000000c000d7210 */ /* 0x041fe40007fde0ff */
[----:B------:R-:W-:-:S03]  /*c2e0*/  IADD3 R0, P5, PT, R0, R9, RZ ;  /* 0x0000000900007210 */ /* 0x000fc60007fbe0ff */
[----:B------:R-:W-:Y:S04]  /*c2f0*/  STL [R1+0x14ac], R13 ;  /* 0x0014ac0d01007387 */ /* 0x000fe80000100800 */
[----:B------:R-:W-:Y:S04]  /*c300*/  STL [R1+0x14a0], R5 ;  /* 0x0014a00501007387 */ /* 0x000fe80000100800 */
[----:B------:R0:W-:Y:S04]  /*c310*/  STL [R1+0x14b4], R0 ;  /* 0x0014b40001007387 */ /* 0x0001e80000100800 */
[----:B0-----:R-:W2:Y:S01]  /*c320*/  LDL R0, [R1+0x8] ;  /* 0x0000080001007983 */ /* 0x001ea20000100800 */
[----:B------:R-:W-:Y:S01]  /*c330*/  IMAD.X R16, R4, 0x1, R7, P6 ;  /* 0x0000000104107824 */ /* 0x000fe200030e0607 */
[----:B---3--:R-:W-:-:S02]  /*c340*/  SHF.R.S32.HI R13, RZ, 0x1f, R15 ;  /* 0x0000001fff0d7819 */ /* 0x008fc4000001140f */
[C---:B------:R-:W-:Y:S02]  /*c350*/  IADD3 R5, P6, PT, R15.reuse, R11, RZ ;  /* 0x0000000b0f057210 */ /* 0x040fe40007fde0ff */
[----:B------:R-:W-:Y:S04]  /*c360*/  STL [R1+0x14a8], R16 ;  /* 0x0014a81001007387 */ /* 0x000fe80000100800 */
[----:B------:R-:W-:Y:S04]  /*c370*/  STL [R1+0x268], R13 ;  /* 0x0002680d01007387 */ /* 0x000fe80000100800 */
[----:B------:R0:W-:Y:S04]  /*c380*/  STL [R1+0x14bc], R5 ;  /* 0x0014bc0501007387 */ /* 0x0001e80000100800 */
[----:B0-----:R-:W3:Y:S01]  /*c390*/  LDL R5, [R1+0x4] ;  /* 0x0000040001057983 */ /* 0x001ee20000100800 */
[----:B------:R-:W-:Y:S01]  /*c3a0*/  IMAD.X R4, R4, 0x1, R6, P5 ;  /* 0x0000000104047824 */ /* 0x000fe200028e0606 */
[----:B------:R-:W-:-:S04]  /*c3b0*/  IADD3 R16, P5, PT, R15, R12, RZ ;  /* 0x0000000c0f107210 */ /* 0x000fc80007fbe0ff */
[----:B------:R-:W-:Y:S04]  /*c3c0*/  STL [R1+0x14b0], R4 ;  /* 0x0014b00401007387 */ /* 0x000fe80000100800 */
[----:B------:R0:W-:Y:S02]  /*c3d0*/  STL [R1+0x14c4], R16 ;  /* 0x0014c41001007387 */ /* 0x0001e40000100800 */
[----:B0-----:R-:W-:Y:S01]  /*c3e0*/  IMAD.X R16, R13, 0x1, R8, P6 ;  /* 0x000000010d107824 */ /* 0x001fe200030e0608 */
[----:B------:R-:W-:-:S04]  /*c3f0*/  IADD3 R15, P6, PT, R15, R9, RZ ;  /* 0x000000090f0f7210 */ /* 0x000fc80007fde0ff */
[----:B------:R0:W-:Y:S04]  /*c400*/  STL [R1+0x14b8], R16 ;  /* 0x0014b81001007387 */ /* 0x0001e80000100800 */
[----:B0-----:R-:W3:Y:S04]  /*c410*/  LDL.LU R16, [R1+0x2a1c] ;  /* 0x002a1c0001107983 */ /* 0x001ee80000300800 */
[----:B------:R0:W-:Y:S01]  /*c420*/  STL [R1+0x14cc], R15 ;  /* 0x0014cc0f01007387 */ /* 0x0001e20000100800 */
[----:B----4-:R-:W-:Y:S01]  /*c430*/  SHF.R.S32.HI R4, RZ, 0x1f, R2 ;  /* 0x0000001fff047819 */ /* 0x010fe20000011402 */
[----:B0-----:R-:W-:-:S04]  /*c440*/  IMAD.X R15, R13, 0x1, R7, P5 ;  /* 0x000000010d0f7824 */ /* 0x001fc800028e0607 */
[----:B------:R-:W-:Y:S04]  /*c450*/  STL [R1+0x26c], R4 ;  /* 0x00026c0401007387 */ /* 0x000fe80000100800 */
[----:B------:R0:W-:Y:S01]  /*c460*/  STL [R1+0x14c0], R15 ;  /* 0x0014c00f01007387 */ /* 0x0001e20000100800 */
[----:B------:R-:W-:Y:S01]  /*c470*/  IMAD.X R13, R13, 0x1, R6, P6 ;  /* 0x000000010d0d7824 */ /* 0x000fe200030e0606 */
[----:B0-----:R-:W-:-:S05]  /*c480*/  IADD3 R15, P5, PT, R2, R11, RZ ;  /* 0x0000000b020f7210 */ /* 0x001fca0007fbe0ff */
[----:B------:R0:W-:Y:S04]  /*c490*/  STL [R1+0x14d4], R15 ;  /* 0x0014d40f01007387 */ /* 0x0001e80000100800 */
[----:B------:R1:W-:Y:S01]  /*c4a0*/  STL [R1+0x14c8], R13 ;  /* 0x0014c80d01007387 */ /* 0x0003e20000100800 */
[----:B0-----:R-:W-:Y:S01]  /*c4b0*/  IADD3 R15, P6, PT, R2, R12, RZ ;  /* 0x0000000c020f7210 */ /* 0x001fe20007fde0ff */
[----:B-1----:R-:W-:-:S04]  /*c4c0*/  IMAD.X R13, R4, 0x1, R8, P5 ;  /* 0x00000001040d7824 */ /* 0x002fc800028e0608 */
[----:B------:R0:W-:Y:S02]  /*c4d0*/  STL [R1+0x14dc], R15 ;  /* 0x0014dc0f01007387 */ /* 0x0001e40000100800 */
[----:B0-----:R-:W-:Y:S02]  /*c4e0*/  IADD3 R15, P5, PT, R2, R9, RZ ;  /* 0x00000009020f7210 */ /* 0x001fe40007fbe0ff */
[----:B------:R-:W4:Y:S04]  /*c4f0*/  LDL R2, [R1] ;  /* 0x0000000001027983 */ /* 0x000f280000100800 */
[----:B------:R-:W-:Y:S04]  /*c500*/  STL [R1+0x14d0], R13 ;  /* 0x0014d00d01007387 */ /* 0x000fe80000100800 */
[----:B------:R0:W-:Y:S02]  /*c510*/  STL [R1+0x14e4], R15 ;  /* 0x0014e40f01007387 */ /* 0x0001e40000100800 */
[----:B0-----:R-:W-:Y:S01]  /*c520*/  IMAD.X R15, R4, 0x1, R7, P6 ;  /* 0x00000001040f7824 */ /* 0x001fe200030e0607 */
[----:B-----5:R-:W-:-:S04]  /*c530*/  SHF.R.S32.HI R13, RZ, 0x1f, R14 ;  /* 0x0000001fff0d7819 */ /* 0x020fc8000001140e */
[----:B------:R0:W-:Y:S01]  /*c540*/  STL [R1+0x14d8], R15 ;  /* 0x0014d80f01007387 */ /* 0x0001e20000100800 */
[----:B------:R-:W-:-:S03]  /*c550*/  IMAD.X R4, R4, 0x1, R6, P5 ;  /* 0x0000000104047824 */ /* 0x000fc600028e0606 */
[----:B------:R-:W-:Y:S01]  /*c560*/  STL [R1+0x270], R13 ;  /* 0x0002700d01007387 */ /* 0x000fe20000100800 */
[----:B0-----:R-:W-:-:S05]  /*c570*/  IADD3 R15, P6, PT, R14, R11, RZ ;  /* 0x0000000b0e0f7210 */ /* 0x001fca0007fde0ff */
[----:B------:R0:W-:Y:S04]  /*c580*/  STL [R1+0x14ec], R15 ;  /* 0x0014ec0f01007387 */ /* 0x0001e80000100800 */
[----:B------:R1:W-:Y:S01]  /*c590*/  STL [R1+0x14e0], R4 ;  /* 0x0014e00401007387 */ /* 0x0003e20000100800 */
[----:B0-----:R-:W-:-:S05]  /*c5a0*/  IADD3 R15, P5, PT, R14, R12, RZ ;  /* 0x0000000c0e0f7210 */ /* 0x001fca0007fbe0ff */
[----:B------:R0:W-:Y:S01]  /*c5b0*/  STL [R1+0x14f4], R15 ;  /* 0x0014f40f01007387 */ /* 0x0001e20000100800 */
[----:B-1----:R-:W-:Y:S01]  /*c5c0*/  SHF.R.S32.HI R4, RZ, 0x1f, R10 ;  /* 0x0000001fff047819 */ /* 0x002fe2000001140a */
[----:B0-----:R-:W-:Y:S01]  /*c5d0*/  IMAD.X R15, R13, 0x1, R8, P6 ;  /* 0x000000010d0f7824 */ /* 0x001fe200030e0608 */
[----:B------:R-:W-:-:S04]  /*c5e0*/  IADD3 R14, P6, PT, R14, R9, RZ ;  /* 0x000000090e0e7210 */ /* 0x000fc80007fde0ff */
[----:B------:R0:W-:Y:S04]  /*c5f0*/  STL [R1+0x14e8], R15 ;  /* 0x0014e80f01007387 */ /* 0x0001e80000100800 */
[----:B0-----:R-:W5:Y:S04]  /*c600*/  LDL.LU R15, [R1+0x2a18] ;  /* 0x002a1800010f7983 */ /* 0x001f680000300800 */
[----:B------:R0:W-:Y:S04]  /*c610*/  STL [R1+0x14fc], R14 ;  /* 0x0014fc0e01007387 */ /* 0x0001e80000100800 */
[----:B------:R-:W-:Y:S01]  /*c620*/  STL [R1+0x274], R4 ;  /* 0x0002740401007387 */ /* 0x000fe20000100800 */
[----:B0-----:R-:W-:-:S02]  /*c630*/  IMAD.X R14, R13, 0x1, R7, P5 ;  /* 0x000000010d0e7824 */ /* 0x001fc400028e0607 */
[----:B------:R-:W-:-:S03]  /*c640*/  IMAD.X R13, R13, 0x1, R6, P6 ;  /* 0x000000010d0d7824 */ /* 0x000fc600030e0606 */
[----:B------:R0:W-:Y:S02]  /*c650*/  STL [R1+0x14f0], R14 ;  /* 0x0014f00e01007387 */ /* 0x0001e40000100800 */
[----:B0-----:R-:W-:-:S05]  /*c660*/  IADD3 R14, P5, PT, R10, R11, RZ ;  /* 0x0000000b0a0e7210 */ /* 0x001fca0007fbe0ff */
[----:B------:R0:W-:Y:S04]  /*c670*/  STL [R1+0x1504], R14 ;  /* 0x0015040e01007387 */ /* 0x0001e80000100800 */
[----:B0-----:R-:W5:Y:S04]  /*c680*/  LDL.LU R14, [R1+0x2a14] ;  /* 0x002a1400010e7983 */ /* 0x001f680000300800 */
[----:B------:R0:W-:Y:S02]  /*c690*/  STL [R1+0x14f8], R13 ;  /* 0x0014f80d01007387 */ /* 0x0001e40000100800 */
[----:B0-----:R-:W-:-:S05]  /*c6a0*/  IADD3 R13, P6, PT, R10, R12, RZ ;  /* 0x0000000c0a0d7210 */ /* 0x001fca0007fde0ff */
[----:B------:R0:W-:Y:S02]  /*c6b0*/  STL [R1+0x150c], R13 ;  /* 0x00150c0d01007387 */ /* 0x0001e40000100800 */
[----:B0-----:R-:W-:-:S05]  /*c6c0*/  IMAD.X R13, R4, 0x1, R8, P5 ;  /* 0x00000001040d7824 */ /* 0x001fca00028e0608 */
[----:B------:R0:W-:Y:S02]  /*c6d0*/  STL [R1+0x1500], R13 ;  /* 0x0015000d01007387 */ /* 0x0001e40000100800 */
[----:B0-----:R-:W-:-:S05]  /*c6e0*/  IADD3 R13, P5, PT, R10, R9, RZ ;  /* 0x000000090a0d7210 */ /* 0x001fca0007fbe0ff */
[----:B------:R0:W-:Y:S01]  /*c6f0*/  STL [R1+0x1514], R13 ;  /* 0x0015140d01007387 */ /* 0x0001e20000100800 */
[----:B--2---:R-:W-:Y:S01]  /*c700*/  SHF.R.S32.HI R10, RZ, 0x1f, R0 ;  /* 0x0000001fff0a7819 */ /* 0x004fe20000011400 */
[----:B0-----:R-:W-:-:S05]  /*c710*/  IMAD.X R13, R4, 0x1, R7, P6 ;  /* 0x00000001040d7824 */ /* 0x001fca00030e0607 */
        /* <DEDUP_REMOVED lines=8> */
[----:B---3--:R-:W-:Y:S01]  /*c7a0*/  SHF.R.S32.HI R4, RZ, 0x1f, R5 ;  /* 0x0000001fff047819 */ /* 0x008fe20000011405 */
[----:B0-----:R-:W-:Y:S01]  /*c7b0*/  IMAD.X R13, R10, 0x1, R8, P6 ;  /* 0x000000010a0d7824 */ /* 0x001fe200030e0608 */
[----:B------:R-:W-:-:S04]  /*c7c0*/  IADD3 R0, P6, PT, R0, R9, RZ ;  /* 0x0000000900007210 */ /* 0x000fc80007fde0ff */
[----:B------:R0:W-:Y:S04]  /*c7d0*/  STL [R1+0x1518], R13 ;  /* 0x0015180d01007387 */ /* 0x0001e80000100800 */
[----:B0-----:R-:W2:Y:S04]  /*c7e0*/  LDL.LU R13, [R1+0x2a10] ;  /* 0x002a1000010d7983 */ /* 0x001ea80000300800 */
[----:B------:R0:W-:Y:S04]  /*c7f0*/  STL [R1+0x152c], R0 ;  /* 0x00152c0001007387 */ /* 0x0001e80000100800 */
[----:B------:R-:W-:Y:S01]  /*c800*/  STL [R1+0x27c], R4 ;  /* 0x00027c0401007387 */ /* 0x000fe20000100800 */
[----:B0-----:R-:W-:-:S05]  /*c810*/  IMAD.X R0, R10, 0x1, R7, P5 ;  /* 0x000000010a007824 */ /* 0x001fca00028e0607 */
[----:B------:R0:W-:Y:S02]  /*c820*/  STL [R1+0x1520], R0 ;  /* 0x0015200001007387 */ /* 0x0001e40000100800 */
[----:B0-----:R-:W-:-:S05]  /*c830*/  IADD3 R0, P5, PT, R5, R11, RZ ;  /* 0x0000000b05007210 */ /* 0x001fca0007fbe0ff */
[----:B------:R0:W-:Y:S04]  /*c840*/  STL [R1+0x1534], R0 ;  /* 0x0015340001007387 */ /* 0x0001e80000100800 */
[----:B0-----:R-:W3:Y:S01]  /*c850*/  LDL.LU R0, [R1+0x2a0c] ;  /* 0x002a0c0001007983 */ /* 0x001ee20000300800 */
[----:B------:R-:W-:-:S05]  /*c860*/  IMAD.X R10, R10, 0x1, R6, P6 ;  /* 0x000000010a0a7824 */ /* 0x000fca00030e0606 */
[----:B------:R0:W-:Y:S02]  /*c870*/  STL [R1+0x1528], R10 ;  /* 0x0015280a01007387 */ /* 0x0001e40000100800 */
[----:B0-----:R-:W-:-:S05]  /*c880*/  IADD3 R10, P6, PT, R5, R12, RZ ;  /* 0x0000000c050a7210 */ /* 0x001fca0007fde0ff */
[----:B------:R0:W-:Y:S02]  /*c890*/  STL [R1+0x153c], R10 ;  /* 0x00153c0a01007387 */ /* 0x0001e40000100800 */
[----:B0-----:R-:W-:Y:S01]  /*c8a0*/  IMAD.X R10, R4, 0x1, R8, P5 ;  /* 0x00000001040a7824 */ /* 0x001fe200028e0608 */
[----:B------:R-:W-:-:S04]  /*c8b0*/  IADD3 R5, P5, PT, R5, R9, RZ ;  /* 0x0000000905057210 */ /* 0x000fc80007fbe0ff */
[----:B------:R-:W-:Y:S04]  /*c8c0*/  STL [R1+0x1530], R10 ;  /* 0x0015300a01007387 */ /* 0x000fe80000100800 */
[----:B------:R0:W-:Y:S02]  /*c8d0*/  STL [R1+0x1544], R5 ;  /* 0x0015440501007387 */ /* 0x0001e40000100800 */
[----:B0-----:R-:W-:-:S05]  /*c8e0*/  IMAD.X R5, R4, 0x1, R7, P6 ;  /* 0x0000000104057824 */ /* 0x001fca00030e0607 */
[----:B------:R0:W-:Y:S01]  /*c8f0*/  STL [R1+0x1538], R5 ;  /* 0x0015380501007387 */ /* 0x0001e20000100800 */
[----:B----4-:R-:W-:Y:S02]  /*c900*/  SHF.R.S32.HI R10, RZ, 0x1f, R2 ;  /* 0x0000001fff0a7819 */ /* 0x010fe40000011402 */
[----:B0-----:R-:W-:-:S05]  /*c910*/  IADD3 R5, P6, PT, R2, R11, RZ ;  /* 0x0000000b02057210 */ /* 0x001fca0007fde0ff */
[----:B------:R0:W-:Y:S04]  /*c920*/  STL [R1+0x154c], R5 ;  /* 0x00154c0501007387 */ /* 0x0001e80000100800 */
[----:B------:R-:W-:Y:S01]  /*c930*/  STL [R1+0x280], R10 ;  /* 0x0002800a01007387 */ /* 0x000fe20000100800 */
[----:B0-----:R-:W-:Y:S01]  /*c940*/  IMAD.X R5, R4, 0x1, R6, P5 ;  /* 0x0000000104057824 */ /* 0x001fe200028e0606 */
[----:B------:R-:W-:-:S04]  /*c950*/  IADD3 R4, P5, PT, R2, R12, RZ ;  /* 0x0000000c02047210 */ /* 0x000fc80007fbe0ff */
[----:B------:R-:W-:Y:S04]  /*c960*/  STL [R1+0x1540], R5 ;  /* 0x0015400501007387 */ /* 0x000fe80000100800 */
[----:B------:R0:W-:Y:S02]  /*c970*/  STL [R1+0x1554], R4 ;  /* 0x0015540401007387 */ /* 0x0001e40000100800 */
[----:B0-----:R-:W-:Y:S01]  /*c980*/  IMAD.X R4, R10, 0x1, R8, P6 ;  /* 0x000000010a047824 */ /* 0x001fe200030e0608 */
[----:B------:R-:W-:-:S04]  /*c990*/  IADD3 R2, P6, PT, R2, R9, RZ ;  /* 0x0000000902027210 */ /* 0x000fc80007fde0ff */
[----:B------:R0:W-:Y:S04]  /*c9a0*/  STL [R1+0x1548], R4 ;  /* 0x0015480401007387 */ /* 0x0001e80000100800 */
[----:B0-----:R-:W4:Y:S04]  /*c9b0*/  LDL.LU R4, [R1+0x2a08] ;  /* 0x002a080001047983 */ /* 0x001f280000300800 */
[----:B------:R0:W-:Y:S02]  /*c9c0*/  STL [R1+0x155c], R2 ;  /* 0x00155c0201007387 */ /* 0x0001e40000100800 */
[----:B0-----:R-:W-:-:S02]  /*c9d0*/  IMAD.X R2, R10, 0x1, R7, P5 ;  /* 0x000000010a027824 */ /* 0x001fc400028e0607 */
[----:B------:R-:W-:Y:S01]  /*c9e0*/  IMAD.X R10, R10, 0x1, R6, P6 ;  /* 0x000000010a0a7824 */ /* 0x000fe200030e0606 */
[----:B---3--:R-:W-:-:S05]  /*c9f0*/  SHF.R.S32.HI R5, RZ, 0x1f, R0 ;  /* 0x0000001fff057819 */ /* 0x008fca0000011400 */
[----:B------:R-:W-:Y:S04]  /*ca00*/  STL [R1+0x284], R5 ;  /* 0x0002840501007387 */ /* 0x000fe80000100800 */
[----:B------:R0:W-:Y:S02]  /*ca10*/  STL [R1+0x1550], R2 ;  /* 0x0015500201007387 */ /* 0x0001e40000100800 */
[----:B0-----:R-:W-:-:S05]  /*ca20*/  IADD3 R2, P5, PT, R0, R11, RZ ;  /* 0x0000000b00027210 */ /* 0x001fca0007fbe0ff */
[----:B------:R0:W-:Y:S04]  /*ca30*/  STL [R1+0x1564], R2 ;  /* 0x0015640201007387 */ /* 0x0001e80000100800 */
[----:B0-----:R-:W3:Y:S04]  /*ca40*/  LDL.LU R2, [R1+0x2a04] ;  /* 0x002a040001027983 */ /* 0x001ee80000300800 */
[----:B------:R0:W-:Y:S02]  /*ca50*/  STL [R1+0x1558], R10 ;  /* 0x0015580a01007387 */ /* 0x0001e40000100800 */
[----:B0-----:R-:W-:-:S05]  /*ca60*/  IADD3 R10, P6, PT, R0, R12, RZ ;  /* 0x0000000c000a7210 */ /* 0x001fca0007fde0ff */
[----:B------:R0:W-:Y:S04]  /*ca70*/  STL [R1+0x156c], R10 ;  /* 0x00156c0a01007387 */ /* 0x0001e80000100800 */
[----:B------:R1:W-:Y:S01]  /*ca80*/  STL [R1+0x2964], R0 ;  /* 0x0029640001007387 */ /* 0x0003e20000100800 */
[----:B0-----:R-:W-:Y:S01]  /*ca90*/  IMAD.X R10, R5, 0x1, R8, P5 ;  /* 0x00000001050a7824 */ /* 0x001fe200028e0608 */
[----:B------:R-:W-:-:S04]  /*caa0*/  IADD3 R8, P5, PT, R0, R9, RZ ;  /* 0x0000000900087210 */ /* 0x000fc80007fbe0ff */
[----:B------:R-:W-:Y:S04]  /*cab0*/  STL [R1+0x1560], R10 ;  /* 0x0015600a01007387 */ /* 0x000fe80000100800 */
[----:B-1----:R-:W2:Y:S04]  /*cac0*/  LDL R0, [R1+0xa5c] ;  /* 0x000a5c0001007983 */ /* 0x002ea80000100800 */
[----:B------:R0:W-:Y:S02]  /*cad0*/  STL [R1+0x1574], R8 ;  /* 0x0015740801007387 */ /* 0x0001e40000100800 */
[----:B0-----:R-:W-:-:S05]  /*cae0*/  IMAD.X R8, R5, 0x1, R7, P6 ;  /* 0x0000000105087824 */ /* 0x001fca00030e0607 */
[----:B------:R3:W-:Y:S02]  /*caf0*/  STL [R1+0x1568], R8 ;  /* 0x0015680801007387 */ /* 0x0007e40000100800 */
[----:B---3--:R-:W-:Y:S02]  /*cb00*/  IADD3 R8, P6, PT, R2, R11, RZ ;  /* 0x0000000b02087210 */ /* 0x008fe40007fde0ff */
[----:B------:R-:W-:-:S03]  /*cb10*/  SHF.R.S32.HI R10, RZ, 0x1f, R2 ;  /* 0x0000001fff0a7819 */ /* 0x000fc60000011402 */
[----:B------:R0:W-:Y:S04]  /*cb20*/  STL [R1+0x157c], R8 ;  /* 0x00157c0801007387 */ /* 0x0001e80000100800 */
[----:B------:R-:W-:Y:S01]  /*cb30*/  STL [R1+0x288], R10 ;  /* 0x0002880a01007387 */ /* 0x000fe20000100800 */
[----:B0-----:R-:W-:Y:S01]  /*cb40*/  IMAD.X R8, R5, 0x1, R6, P5 ;  /* 0x0000000105087824 */ /* 0x001fe200028e0606 */
[----:B------:R-:W-:-:S04]  /*cb50*/  IADD3 R5, P5, PT, R2, R12, RZ ;  /* 0x0000000c02057210 */ /* 0x000fc80007fbe0ff */
[----:B------:R-:W-:Y:S04]  /*cb60*/  STL [R1+0x1570], R8 ;  /* 0x0015700801007387 */ /* 0x000fe80000100800 */
[----:B------:R2:W-:Y:S02]  /*cb70*/  STL [R1+0x1584], R5 ;  /* 0x0015840501007387 */ /* 0x0005e40000100800 */
[----:B--2---:R-:W-:-:S05]  /*cb80*/  IMAD.X R5, R10, 0x1, R0, P6 ;  /* 0x000000010a057824 */ /* 0x004fca00030e0600 */
[----:B------:R0:W-:Y:S01]  /*cb90*/  STL [R1+0x1578], R5 ;  /* 0x0015780501007387 */ /* 0x0001e20000100800 */
[----:B----4-:R-:W-:Y:S02]  /*cba0*/  SHF.R.S32.HI R8, RZ, 0x1f, R4 ;  /* 0x0000001fff087819 */ /* 0x010fe40000011404 */
[----:B0-----:R-:W-:-:S05]  /*cbb0*/  IADD3 R5, P6, PT, R2, R9, RZ ;  /* 0x0000000902057210 */ /* 0x001fca0007fde0ff */
[----:B------:R0:W-:Y:S04]  /*cbc0*/  STL [R1+0x158c], R5 ;  /* 0x00158c0501007387 */ /* 0x0001e80000100800 */
[----:B0-----:R-:W2:Y:S04]  /*cbd0*/  LDL.LU R5, [R1+0x2a00] ;  /* 0x002a000001057983 */ /* 0x001ea80000300800 */
[----:B------:R0:W-:Y:S04]  /*cbe0*/  STL [R1+0x295c], R2 ;  /* 0x00295c0201007387 */ /* 0x0001e80000100800 */
[----:B------:R-:W-:Y:S01]  /*cbf0*/  STL [R1+0x28c], R8 ;  /* 0x00028c0801007387 */ /* 0x000fe20000100800 */
[----:B0-----:R-:W-:-:S02]  /*cc00*/  IMAD.X R2, R10, 0x1, R7, P5 ;  /* 0x000000010a027824 */ /* 0x001fc400028e0607 */
[----:B------:R-:W-:-:S03]  /*cc10*/  IMAD.X R10, R10, 0x1, R6, P6 ;  /* 0x000000010a0a7824 */ /* 0x000fc600030e0606 */
[----:B------:R0:W-:Y:S04]  /*cc20*/  STL [R1+0x1580], R2 ;  /* 0x0015800201007387 */ /* 0x0001e80000100800 */
[----:B------:R-:W3:Y:S01]  /*cc30*/  LDL.LU R6, [R1+0x29fc] ;  /* 0x0029fc0001067983 */ /* 0x000ee20000300800 */
[----:B0-----:R-:W-:-:S05]  /*cc40*/  IADD3 R2, P5, PT, R4, R11, RZ ;  /* 0x0000000b04027210 */ /* 0x001fca0007fbe0ff */
[----:B------:R0:W-:Y:S04]  /*cc50*/  STL [R1+0x1594], R2 ;  /* 0x0015940201007387 */ /* 0x0001e80000100800 */
[----:B------:R1:W-:Y:S01]  /*cc60*/  STL [R1+0x1588], R10 ;  /* 0x0015880a01007387 */ /* 0x0003e20000100800 */
[----:B0-----:R-:W-:Y:S01]  /*cc70*/  IADD3 R2, P6, PT, R4, R12, RZ ;  /* 0x0000000c04027210 */ /* 0x001fe20007fde0ff */
[----:B-1----:R-:W-:-:S04]  /*cc80*/  IMAD.X R10, R8, 0x1, R0, P5 ;  /* 0x00000001080a7824 */ /* 0x002fc800028e0600 */
[----:B------:R0:W-:Y:S04]  /*cc90*/  STL [R1+0x159c], R2 ;  /* 0x00159c0201007387 */ /* 0x0001e80000100800 */
[----:B------:R1:W-:Y:S04]  /*cca0*/  STL [R1+0x2958], R4 ;  /* 0x0029580401007387 */ /* 0x0003e80000100800 */
[----:B------:R-:W-:Y:S01]  /*ccb0*/  STL [R1+0x1590], R10 ;  /* 0x0015900a01007387 */ /* 0x000fe20000100800 */
[----:B0-----:R-:W-:-:S03]  /*ccc0*/  IADD3 R2, P5, PT, R4, R9, RZ ;  /* 0x0000000904027210 */ /* 0x001fc60007fbe0ff */
[----:B-1----:R-:W4:Y:S04]  /*ccd0*/  LDL R4, [R1+0xa64] ;  /* 0x000a640001047983 */ /* 0x002f280000100800 */
[----:B------:R0:W-:Y:S02]  /*cce0*/  STL [R1+0x15a4], R2 ;  /* 0x0015a40201007387 */ /* 0x0001e40000100800 */
[----:B0-----:R-:W-:-:S05]  /*ccf0*/  IMAD.X R2, R8, 0x1, R7, P6 ;  /* 0x0000000108027824 */ /* 0x001fca00030e0607 */
[----:B------:R2:W-:Y:S02]  /*cd00*/  STL [R1+0x1598], R2 ;  /* 0x0015980201007387 */ /* 0x0005e40000100800 */
[----:B--2---:R-:W-:Y:S02]  /*cd10*/  IADD3 R2, P6, PT, R5, R11, RZ ;  /* 0x0000000b05027210 */ /* 0x004fe40007fde0ff */
[----:B------:R-:W-:-:S03]  /*cd20*/  SHF.R.S32.HI R10, RZ, 0x1f, R5 ;  /* 0x0000001fff0a7819 */ /* 0x000fc60000011405 */
[----:B------:R4:W-:Y:S04]  /*cd30*/  STL [R1+0x15ac], R2 ;  /* 0x0015ac0201007387 */ /* 0x0009e80000100800 */
[----:B------:R-:W-:Y:S01]  /*cd40*/  STL [R1+0x290], R10 ;  /* 0x0002900a01007387 */ /* 0x000fe20000100800 */
[----:B----4-:R-:W-:Y:S01]  /*cd50*/  IMAD.X R2, R8, 0x1, R4, P5 ;  /* 0x0000000108027824 */ /* 0x010fe200028e0604 */
[----:B------:R-:W-:-:S04]  /*cd60*/  IADD3 R8, P5, PT, R5, R12, RZ ;  /* 0x0000000c05087210 */ /* 0x000fc80007fbe0ff */
[----:B------:R-:W-:Y:S04]  /*cd70*/  STL [R1+0x15a0], R2 ;  /* 0x0015a00201007387 */ /* 0x000fe80000100800 */
[----:B------:R0:W-:Y:S02]  /*cd80*/  STL [R1+0x15b4], R8 ;  /* 0x0015b40801007387 */ /* 0x0001e40000100800 */
[----:B0-----:R-:W-:-:S05]  /*cd90*/  IMAD.X R8, R10, 0x1, R0, P6 ;  /* 0x000000010a087824 */ /* 0x001fca00030e0600 */
[----:B------:R0:W-:Y:S01]  /*cda0*/  STL [R1+0x15a8], R8 ;  /* 0x0015a80801007387 */ /* 0x0001e20000100800 */
[----:B---3--:R-:W-:Y:S02]  /*cdb0*/  SHF.R.S32.HI R2, RZ, 0x1f, R6 ;  /* 0x0000001fff027819 */ /* 0x008fe40000011406 */
[----:B0-----:R-:W-:-:S05]  /*cdc0*/  IADD3 R8, P6, PT, R5, R9, RZ ;  /* 0x0000000905087210 */ /* 0x001fca0007fde0ff */
[----:B------:R0:W-:Y:S04]  /*cdd0*/  STL [R1+0x15bc], R8 ;  /* 0x0015bc0801007387 */ /* 0x0001e80000100800 */
[----:B0-----:R-:W2:Y:S04]  /*cde0*/  LDL.LU R8, [R1+0x29f8] ;  /* 0x0029f80001087983 */ /* 0x001ea80000300800 */
[----:B------:R0:W-:Y:S04]  /*cdf0*/  STL [R1+0x2954], R5 ;  /* 0x0029540501007387 */ /* 0x0001e80000100800 */
[----:B------:R-:W-:Y:S01]  /*ce00*/  STL [R1+0x294], R2 ;  /* 0x0002940201007387 */ /* 0x000fe20000100800 */
[----:B0-----:R-:W-:-:S03]  /*ce10*/  IMAD.X R5, R10, 0x1, R7, P5 ;  /* 0x000000010a057824 */ /* 0x001fc600028e0607 */
[----:B------:R-:W3:Y:S01]  /*ce20*/  LDL.LU R7, [R1+0x29f4] ;  /* 0x0029f40001077983 */ /* 0x000ee20000300800 */
[----:B------:R-:W-:-:S03]  /*ce30*/  IMAD.X R10, R10, 0x1, R4, P6 ;  /* 0x000000010a0a7824 */ /* 0x000fc600030e0604 */
[----:B------:R0:W-:Y:S02]  /*ce40*/  STL [R1+0x15b0], R5 ;  /* 0x0015b00501007387 */ /* 0x0001e40000100800 */
        /* <DEDUP_REMOVED lines=11> */
[----:B---3--:R-:W-:Y:S01]  /*cf00*/  SHF.R.S32.HI R5, RZ, 0x1f, R7 ;  /* 0x0000001fff057819 */ /* 0x008fe20000011407 */
[----:B----4-:R-:W-:-:S05]  /*cf10*/  IMAD.X R10, R2, 0x1, R6, P6 ;  /* 0x00000001020a7824 */ /* 0x010fca00030e0606 */
        /* <DEDUP_REMOVED lines=8> */
[----:B--2---:R-:W-:Y:S01]  /*cfa0*/  SHF.R.S32.HI R2, RZ, 0x1f, R8 ;  /* 0x0000001fff027819 */ /* 0x004fe20000011408 */
[----:B0-----:R-:W-:Y:S01]  /*cfb0*/  IMAD.X R10, R5, 0x1, R0, P6 ;  /* 0x00000001050a7824 */ /* 0x001fe200030e0600 */
[----:B------:R-:W-:-:S04]  /*cfc0*/  IADD3 R9, P6, PT, R7, R9, RZ ;  /* 0x0000000907097210 */ /* 0x000fc80007fde0ff */
[----:B------:R0:W-:Y:S04]  /*cfd0*/  STL [R1+0x15d8], R10 ;  /* 0x0015d80a01007387 */ /* 0x0001e80000100800 */
[----:B0-----:R-:W2:Y:S04]  /*cfe0*/  LDL.LU R10, [R1+0x29f0] ;  /* 0x0029f000010a7983 */ /* 0x001ea80000300800 */
[----:B------:R0:W-:Y:S04]  /*cff0*/  STL [R1+0x2950], R7 ;  /* 0x0029500701007387 */ /* 0x0001e80000100800 */
[----:B------:R-:W-:Y:S04]  /*d000*/  STL [R1+0x29c], R2 ;  /* 0x00029c0201007387 */ /* 0x000fe80000100800 */
[----:B------:R1:W-:Y:S04]  /*d010*/  STL [R1+0x15ec], R9 ;  /* 0x0015ec0901007387 */ /* 0x0003e80000100800 */
[----:B0-----:R-:W3:Y:S01]  /*d020*/  LDL R7, [R1+0x620] ;  /* 0x0006200001077983 */ /* 0x001ee20000100800 */
[----:B-1----:R-:W-:-:S02]  /*d030*/  IMAD.X R9, R5, 0x1, R6, P5 ;  /* 0x0000000105097824 */ /* 0x002fc400028e0606 */
[----:B------:R-:W-:-:S03]  /*d040*/  IMAD.X R5, R5, 0x1, R4, P6 ;  /* 0x0000000105057824 */ /* 0x000fc600030e0604 */
[----:B------:R0:W-:Y:S02]  /*d050*/  STL [R1+0x15e0], R9 ;  /* 0x0015e00901007387 */ /* 0x0001e40000100800 */
[----:B0-----:R-:W-:-:S05]  /*d060*/  IADD3 R9, P5, PT, R8, R11, RZ ;  /* 0x0000000b08097210 */ /* 0x001fca0007fbe0ff */
[----:B------:R0:W-:Y:S04]  /*d070*/  STL [R1+0x15f4], R9 ;  /* 0x0015f40901007387 */ /* 0x0001e80000100800 */
[----:B0-----:R-:W4:Y:S04]  /*d080*/  LDL.LU R9, [R1+0x29ec] ;  /* 0x0029ec0001097983 */ /* 0x001f280000300800 */
[----:B------:R0:W-:Y:S02]  /*d090*/  STL [R1+0x15e8], R5 ;  /* 0x0015e80501007387 */ /* 0x0001e40000100800 */
[----:B0-----:R-:W-:Y:S01]  /*d0a0*/  IADD3 R5, P6, PT, R8, R12, RZ ;  /* 0x0000000c08057210 */ /* 0x001fe20007fde0ff */
[----:B------:R-:W-:-:S04]  /*d0b0*/  IMAD.X R12, R2, 0x1, R0, P5 ;  /* 0x00000001020c7824 */ /* 0x000fc800028e0600 */
[----:B------:R3:W-:Y:S04]  /*d0c0*/  STL [R1+0x15fc], R5 ;  /* 0x0015fc0501007387 */ /* 0x0007e80000100800 */
[----:B------:R0:W-:Y:S04]  /*d0d0*/  STL [R1+0x294c], R8 ;  /* 0x00294c0801007387 */ /* 0x0001e80000100800 */
[----:B------:R1:W-:Y:S01]  /*d0e0*/  STL [R1+0x15f0], R12 ;  /* 0x0015f00c01007387 */ /* 0x0003e20000100800 */
[----:B---3--:R-:W-:-:S03]  /*d0f0*/  IADD3 R5, P5, PT, R8, R7, RZ ;  /* 0x0000000708057210 */ /* 0x008fc60007fbe0ff */
[----:B0-----:R-:W3:Y:S01]  /*d100*/  LDL R8, [R1+0x61c] ;  /* 0x00061c0001087983 */ /* 0x001ee20000100800 */
[----:B-1----:R-:W-:-:S03]  /*d110*/  IMAD.X R12, R2, 0x1, R6, P6 ;  /* 0x00000001020c7824 */ /* 0x002fc600030e0606 */
[----:B------:R4:W-:Y:S04]  /*d120*/  STL [R1+0x1604], R5 ;  /* 0x0016040501007387 */ /* 0x0009e80000100800 */
[----:B------:R0:W-:Y:S01]  /*d130*/  STL [R1+0x15f8], R12 ;  /* 0x0015f80c01007387 */ /* 0x0001e20000100800 */
[----:B------:R-:W-:Y:S01]  /*d140*/  IMAD.X R2, R2, 0x1, R4, P5 ;  /* 0x0000000102027824 */ /* 0x000fe200028e0604 */
[----:B----4-:R-:W-:Y:S02]  /*d150*/  SHF.R.S32.HI R5, RZ, 0x1f, R9 ;  /* 0x0000001fff057819 */ /* 0x010fe40000011409 */
[----:B0-----:R-:W-:-:S03]  /*d160*/  IADD3 R12, P6, PT, R9, R11, RZ ;  /* 0x0000000b090c7210 */ /* 0x001fc60007fde0ff */
[----:B------:R-:W-:Y:S04]  /*d170*/  STL [R1+0x2a0], R5 ;  /* 0x0002a00501007387 */ /* 0x000fe80000100800 */
[----:B------:R-:W-:Y:S04]  /*d180*/  STL [R1+0x160c], R12 ;  /* 0x00160c0c01007387 */ /* 0x000fe80000100800 */
[----:B------:R2:W-:Y:S02]  /*d190*/  STL [R1+0x1600], R2 ;  /* 0x0016000201007387 */ /* 0x0005e40000100800 */
[----:B--2---:R-:W-:-:S02]  /*d1a0*/  SHF.R.S32.HI R2, RZ, 0x1f, R10 ;  /* 0x0000001fff027819 */ /* 0x004fc4000001140a */
[----:B---3--:R-:W-:-:S05]  /*d1b0*/  IADD3 R12, P5, PT, R9, R8, RZ ;  /* 0x00000008090c7210 */ /* 0x008fca0007fbe0ff */
[----:B------:R0:W-:Y:S02]  /*d1c0*/  STL [R1+0x1614], R12 ;  /* 0x0016140c01007387 */ /* 0x0001e40000100800 */
[----:B0-----:R-:W-:-:S05]  /*d1d0*/  IMAD.X R12, R5, 0x1, R0, P6 ;  /* 0x00000001050c7824 */ /* 0x001fca00030e0600 */
[----:B------:R0:W-:Y:S02]  /*d1e0*/  STL [R1+0x1608], R12 ;  /* 0x0016080c01007387 */ /* 0x0001e40000100800 */
[----:B0-----:R-:W-:-:S05]  /*d1f0*/  IADD3 R12, P6, PT, R9, R7, RZ ;  /* 0x00000007090c7210 */ /* 0x001fca0007fde0ff */
[----:B------:R0:W-:Y:S04]  /*d200*/  STL [R1+0x161c], R12 ;  /* 0x00161c0c01007387 */ /* 0x0001e80000100800 */
[----:B0-----:R-:W2:Y:S04]  /*d210*/  LDL.LU R12, [R1+0x29e8] ;  /* 0x0029e800010c7983 */ /* 0x001ea80000300800 */
[----:B------:R0:W-:Y:S04]  /*d220*/  STL [R1+0x2944], R9 ;  /* 0x0029440901007387 */ /* 0x0001e80000100800 */
[----:B------:R-:W-:Y:S01]  /*d230*/  STL [R1+0x2a4], R2 ;  /* 0x0002a40201007387 */ /* 0x000fe20000100800 */
[----:B0-----:R-:W-:-:S05]  /*d240*/  IMAD.X R9, R5, 0x1, R6, P5 ;  /* 0x0000000105097824 */ /* 0x001fca00028e0606 */
[----:B------:R0:W-:Y:S02]  /*d250*/  STL [R1+0x1610], R9 ;  /* 0x0016100901007387 */ /* 0x0001e40000100800 */
[C---:B0-----:R-:W-:Y:S02]  /*d260*/  IADD3 R9, P5, PT, R10.reuse, R11, RZ ;  /* 0x0000000b0a097210 */ /* 0x041fe40007fbe0ff */
[----:B------:R-:W3:Y:S04]  /*d270*/  LDL.LU R11, [R1+0x29e4] ;  /* 0x0029e400010b7983 */ /* 0x000ee80000300800 */
[----:B------:R0:W-:Y:S02]  /*d280*/  STL [R1+0x1624], R9 ;  /* 0x0016240901007387 */ /* 0x0001e40000100800 */
[----:B0-----:R-:W-:Y:S01]  /*d290*/  IMAD.X R9, R5, 0x1, R4, P6 ;  /* 0x0000000105097824 */ /* 0x001fe200030e0604 */
[----:B------:R-:W-:-:S04]  /*d2a0*/  IADD3 R5, P6, PT, R10, R8, RZ ;  /* 0x000000080a057210 */ /* 0x000fc80007fde0ff */
[----:B------:R0:W-:Y:S04]  /*d2b0*/  STL [R1+0x1618], R9 ;  /* 0x0016180901007387 */ /* 0x0001e80000100800 */
[----:B------:R1:W-:Y:S01]  /*d2c0*/  STL [R1+0x162c], R5 ;  /* 0x00162c0501007387 */ /* 0x0003e20000100800 */
[----:B0-----:R-:W-:-:S03]  /*d2d0*/  IMAD.X R9, R2, 0x1, R0, P5 ;  /* 0x0000000102097824 */ /* 0x001fc600028e0600 */
[----:B------:R0:W-:Y:S01]  /*d2e0*/  STL [R1+0x2948], R10 ;  /* 0x0029480a01007387 */ /* 0x0001e20000100800 */
[----:B-1----:R-:W-:-:S03]  /*d2f0*/  IADD3 R5, P5, PT, R10, R7, RZ ;  /* 0x000000070a057210 */ /* 0x002fc60007fbe0ff */
[----:B------:R1:W-:Y:S04]  /*d300*/  STL [R1+0x1620], R9 ;  /* 0x0016200901007387 */ /* 0x0003e80000100800 */
[----:B0-----:R-:W4:Y:S01]  /*d310*/  LDL R10, [R1+0x618] ;  /* 0x00061800010a7983 */ /* 0x001f220000100800 */
[----:B-1----:R-:W-:-:S03]  /*d320*/  IMAD.X R9, R2, 0x1, R6, P6 ;  /* 0x0000000102097824 */ /* 0x002fc600030e0606 */
[----:B------:R3:W-:Y:S04]  /*d330*/  STL [R1+0x1634], R5 ;  /* 0x0016340501007387 */ /* 0x0007e80000100800 */
[----:B------:R4:W-:Y:S01]  /*d340*/  STL [R1+0x1628], R9 ;  /* 0x0016280901007387 */ /* 0x0009e20000100800 */
[----:B------:R-:W-:Y:S01]  /*d350*/  IMAD.X R2, R2, 0x1, R4, P5 ;  /* 0x0000000102027824 */ /* 0x000fe200028e0604 */
[----:B---3--:R-:W-:-:S05]  /*d360*/  SHF.R.S32.HI R5, RZ, 0x1f, R11 ;  /* 0x0000001fff057819 */ /* 0x008fca000001140b */
[----:B------:R-:W-:Y:S01]  /*d370*/  STL [R1+0x2a8], R5 ;  /* 0x0002a80501007387 */ /* 0x000fe20000100800 */
[----:B----4-:R-:W-:-:S05]  /*d380*/  IADD3 R9, P6, PT, R11, R10, RZ ;  /* 0x0000000a0b097210 */ /* 0x010fca0007fde0ff */
[----:B------:R0:W-:Y:S04]  /*d390*/  STL [R1+0x163c], R9 ;  /* 0x00163c0901007387 */ /* 0x0001e80000100800 */
[----:B------:R2:W-:Y:S01]  /*d3a0*/  STL [R1+0x1630], R2 ;  /* 0x0016300201007387 */ /* 0x0005e20000100800 */
[----:B0-----:R-:W-:-:S05]  /*d3b0*/  IADD3 R9, P5, PT, R11, R8, RZ ;  /* 0x000000080b097210 */ /* 0x001fca0007fbe0ff */
[----:B------:R0:W-:Y:S01]  /*d3c0*/  STL [R1+0x1644], R9 ;  /* 0x0016440901007387 */ /* 0x0001e20000100800 */
[----:B--2---:R-:W-:Y:S01]  /*d3d0*/  SHF.R.S32.HI R2, RZ, 0x1f, R12 ;  /* 0x0000001fff027819 */ /* 0x004fe2000001140c */
[----:B0-----:R-:W-:-:S05]  /*d3e0*/  IMAD.X R9, R5, 0x1, R0, P6 ;  /* 0x0000000105097824 */ /* 0x001fca00030e0600 */
[----:B------:R0:W-:Y:S04]  /*d3f0*/  STL [R1+0x1638], R9 ;  /* 0x0016380901007387 */ /* 0x0001e80000100800 */
[----:B------:R-:W-:Y:S01]  /*d400*/  STL [R1+0x2968], R11 ;  /* 0x0029680b01007387 */ /* 0x000fe20000100800 */
[----:B0-----:R-:W-:-:S03]  /*d410*/  IADD3 R9, P6, PT, R11, R7, RZ ;  /* 0x000000070b097210 */ /* 0x001fc60007fde0ff */
[----:B------:R-:W-:Y:S04]  /*d420*/  STL [R1+0x2ac], R2 ;  /* 0x0002ac0201007387 */ /* 0x000fe80000100800 */
[----:B------:R0:W-:Y:S02]  /*d430*/  STL [R1+0x164c], R9 ;  /* 0x00164c0901007387 */ /* 0x0001e40000100800 */
[----:B0-----:R-:W-:Y:S01]  /*d440*/  IMAD.X R9, R5, 0x1, R6, P5 ;  /* 0x0000000105097824 */ /* 0x001fe200028e0606 */
[----:B------:R-:W-:-:S04]  /*d450*/  IADD3 R11, P5, PT, R12, R10, RZ ;  /* 0x0000000a0c0b7210 */ /* 0x000fc80007fbe0ff */
[----:B------:R0:W-:Y:S04]  /*d460*/  STL [R1+0x1640], R9 ;  /* 0x0016400901007387 */ /* 0x0001e80000100800 */
[----:B------:R1:W-:Y:S01]  /*d470*/  STL [R1+0x1654], R11 ;  /* 0x0016540b01007387 */ /* 0x0003e20000100800 */
[----:B0-----:R-:W-:Y:S02]  /*d480*/  IMAD.X R9, R5, 0x1, R4, P6 ;  /* 0x0000000105097824 */ /* 0x001fe400030e0604 */
[----:B------:R-:W-:Y:S01]  /*d490*/  IMAD.X R5, R2, 0x1, R0, P5 ;  /* 0x0000000102057824 */ /* 0x000fe200028e0600 */
[C---:B-1----:R-:W-:Y:S02]  /*d4a0*/  IADD3 R11, P6, PT, R12.reuse, R8, RZ ;  /* 0x000000080c0b7210 */ /* 0x042fe40007fde0ff */
[----:B------:R0:W-:Y:S04]  /*d4b0*/  STL [R1+0x1648], R9 ;  /* 0x0016480901007387 */ /* 0x0001e80000100800 */
[----:B------:R1:W-:Y:S01]  /*d4c0*/  STL [R1+0x165c], R11 ;  /* 0x00165c0b01007387 */ /* 0x0003e20000100800 */
[----:B0-----:R-:W-:-:S03]  /*d4d0*/  IADD3 R9, P5, PT, R12, R7, RZ ;  /* 0x000000070c097210 */ /* 0x001fc60007fbe0ff */
[----:B------:R-:W-:Y:S01]  /*d4e0*/  STL [R1+0x296c], R12 ;  /* 0x00296c0c01007387 */ /* 0x000fe20000100800 */
[----:B-1----:R-:W-:-:S03]  /*d4f0*/  IMAD.X R11, R2, 0x1, R6, P6 ;  /* 0x00000001020b7824 */ /* 0x002fc600030e0606 */
[----:B------:R0:W-:Y:S04]  /*d500*/  STL [R1+0x1650], R5 ;  /* 0x0016500501007387 */ /* 0x0001e80000100800 */
[----:B------:R1:W-:Y:S01]  /*d510*/  STL [R1+0x1664], R9 ;  /* 0x0016640901007387 */ /* 0x0003e20000100800 */
[----:B0-----:R-:W-:-:S03]  /*d520*/  SHF.R.S32.HI R5, RZ, 0x1f, R13 ;  /* 0x0000001fff057819 */ /* 0x001fc6000001140d */
[----:B------:R0:W-:Y:S01]  /*d530*/  STL [R1+0x1658], R11 ;  /* 0x0016580b01007387 */ /* 0x0001e20000100800 */
[----:B-1----:R-:W-:-:S03]  /*d540*/  IADD3 R9, P6, PT, R13, R10, RZ ;  /* 0x0000000a0d097210 */ /* 0x002fc60007fde0ff */
[----:B------:R-:W-:Y:S01]  /*d550*/  STL [R1+0x2b0], R5 ;  /* 0x0002b00501007387 */ /* 0x000fe20000100800 */
[----:B------:R-:W-:-:S03]  /*d560*/  IMAD.X R2, R2, 0x1, R4, P5 ;  /* 0x0000000102027824 */ /* 0x000fc600028e0604 */
[----:B------:R1:W-:Y:S01]  /*d570*/  STL [R1+0x166c], R9 ;  /* 0x00166c0901007387 */ /* 0x0003e20000100800 */
[----:B0-----:R-:W-:-:S03]  /*d580*/  IMAD.X R11, R5, 0x1, R0, P6 ;  /* 0x00000001050b7824 */ /* 0x001fc600030e0600 */
[----:B------:R5:W-:Y:S01]  /*d590*/  STL [R1+0x1660], R2 ;  /* 0x0016600201007387 */ /* 0x000be20000100800 */
[----:B-1----:R-:W-:Y:S02]  /*d5a0*/  IADD3 R9, P5, PT, R13, R8, RZ ;  /* 0x000000080d097210 */ /* 0x002fe40007fbe0ff */
[----:B-----5:R-:W-:-:S03]  /*d5b0*/  SHF.R.S32.HI R2, RZ, 0x1f, R14 ;  /* 0x0000001fff027819 */ /* 0x020fc6000001140e */
[----:B------:R0:W-:Y:S04]  /*d5c0*/  STL [R1+0x1674], R9 ;  /* 0x0016740901007387 */ /* 0x0001e80000100800 */
[----:B------:R-:W-:Y:S04]  /*d5d0*/  STL [R1+0x2970], R13 ;  /* 0x0029700d01007387 */ /* 0x000fe80000100800 */
[----:B------:R1:W-:Y:S01]  /*d5e0*/  STL [R1+0x1668], R11 ;  /* 0x0016680b01007387 */ /* 0x0003e20000100800 */
[----:B0-----:R-:W-:-:S03]  /*d5f0*/  IADD3 R9, P6, PT, R13, R7, RZ ;  /* 0x000000070d097210 */ /* 0x001fc60007fde0ff */
[----:B------:R-:W-:Y:S04]  /*d600*/  STL [R1+0x2b4], R2 ;  /* 0x0002b40201007387 */ /* 0x000fe80000100800 */
[----:B------:R0:W-:Y:S01]  /*d610*/  STL [R1+0x167c], R9 ;  /* 0x00167c0901007387 */ /* 0x0001e20000100800 */
[----:B-1----:R-:W-:Y:S01]  /*d620*/  IMAD.X R11, R5, 0x1, R6, P5 ;  /* 0x00000001050b7824 */ /* 0x002fe200028e0606 */
[----:B------:R-:W-:-:S04]  /*d630*/  IADD3 R12, P5, PT, R14, R10, RZ ;  /* 0x0000000a0e0c7210 */ /* 0x000fc80007fbe0ff */
[----:B------:R1:W-:Y:S01]  /*d640*/  STL [R1+0x1670], R11 ;  /* 0x0016700b01007387 */ /* 0x0003e20000100800 */
[----:B0-----:R-:W-:-:S03]  /*d650*/  IMAD.X R9, R5, 0x1, R4, P6 ;  /* 0x0000000105097824 */ /* 0x001fc600030e0604 */
[----:B------:R-:W-:Y:S01]  /*d660*/  STL [R1+0x1684], R12 ;  /* 0x0016840c01007387 */ /* 0x000fe20000100800 */
[----:B------:R-:W-:-:S03]  /*d670*/  IMAD.X R5, R2, 0x1, R0, P5 ;  /* 0x0000000102057824 */ /* 0x000fc600028e0600 */
[----:B------:R0:W-:Y:S01]  /*d680*/  STL [R1+0x1678], R9 ;  /* 0x0016780901007387 */ /* 0x0001e20000100800 */
[----:B-1----:R-:W-:-:S05]  /*d690*/  IADD3 R11, P6, PT, R14, R8, RZ ;  /* 0x000000080e0b7210 */ /* 0x002fca0007fde0ff */
[----:B------:R1:W-:Y:S01]  /*d6a0*/  STL [R1+0x168c], R11 ;  /* 0x00168c0b01007387 */ /* 0x0003e20000100800 */
[----:B0-----:R-:W-:-:S03]  /*d6b0*/  IADD3 R9, P5, PT, R14, R7, RZ ;  /* 0x000000070e097210 */ /* 0x001fc60007fbe0ff */
[----:B------:R-:W-:Y:S04]  /*d6c0*/  STL [R1+0x2974], R14 ;  /* 0x0029740e01007387 */ /* 0x000fe80000100800 */
[----:B------:R0:W-:Y:S01]  /*d6d0*/  STL [R1+0x1680], R5 ;  /* 0x0016800501007387 */ /* 0x0001e20000100800 */
[----:B-1----:R-:W-:-:S03]  /*d6e0*/  IMAD.X R11, R2, 0x1, R6, P6 ;  /* 0x00000001020b7824 */ /* 0x002fc600030e0606 */
[----:B------:R1:W-:Y:S01]  /*d6f0*/  STL [R1+0x1694], R9 ;  /* 0x0016940901007387 */ /* 0x0003e20000100800 */
[----:B------:R-:W-:Y:S01]  /*d700*/  IMAD.X R2, R2, 0x1, R4, P5 ;  /* 0x0000000102027824 */ /* 0x000fe200028e0604 */
[----:B0-----:R-:W-:Y:S02]  /*d710*/  SHF.R.S32.HI R5, RZ, 0x1f, R15 ;  /* 0x0000001fff057819 */ /* 0x001fe4000001140f */
[----:B------:R0:W-:Y:S01]  /*d720*/  STL [R1+0x1688], R11 ;  /* 0x0016880b01007387 */ /* 0x0001e20000100800 */
[----:B-1----:R-:W-:-:S03]  /*d730*/  IADD3 R9, P6, PT, R15, R10, RZ ;  /* 0x0000000a0f097210 */ /* 0x002fc60007fde0ff */
[----:B------:R-:W-:Y:S04]  /*d740*/  STL [R1+0x2b8], R5 ;  /* 0x0002b80501007387 */ /* 0x000fe80000100800 */
[----:B------:R1:W-:Y:S01]  /*d750*/  STL [R1+0x169c], R9 ;  /* 0x00169c0901007387 */ /* 0x0003e20000100800 */
[----:B0-----:R-:W-:-:S03]  /*d760*/  IADD3 R11, P5, PT, R15, R8, RZ ;  /* 0x000000080f0b7210 */ /* 0x001fc60007fbe0ff */
[----:B------:R-:W-:Y:S01]  /*d770*/  STL [R1+0x1690], R2 ;  /* 0x0016900201007387 */ /* 0x000fe20000100800 */
[----:B-1----:R-:W-:-:S03]  /*d780*/  IMAD.X R9, R5, 0x1, R0, P6 ;  /* 0x0000000105097824 */ /* 0x002fc600030e0600 */
[----:B------:R-:W-:Y:S04]  /*d790*/  STL [R1+0x16a4], R11 ;  /* 0x0016a40b01007387 */ /* 0x000fe80000100800 */
[----:B------:R-:W-:Y:S04]  /*d7a0*/  STL [R1+0x2978], R15 ;  /* 0x0029780f01007387 */ /* 0x000fe80000100800 */
[----:B------:R0:W-:Y:S02]  /*d7b0*/  STL [R1+0x1698], R9 ;  /* 0x0016980901007387 */ /* 0x0001e40000100800 */
[----:B0-----:R-:W0:Y:S01]  /*d7c0*/  LDC R9, c[0x0][0x3d8] ;  /* 0x0000f600ff097b82 */ /* 0x001e220000000800 */
[----:B------:R-:W-:Y:S01]  /*d7d0*/  IADD3 R11, P6, PT, R15, R7, RZ ;  /* 0x000000070f0b7210 */ /* 0x000fe20007fde0ff */
[----:B------:R-:W-:Y:S01]  /*d7e0*/  IMAD.X R13, R5, 0x1, R6, P5 ;  /* 0x00000001050d7824 */ /* 0x000fe200028e0606 */
[----:B------:R-:W-:-:S02]  /*d7f0*/  SHF.R.S32.HI R2, RZ, 0x1f, R16 ;  /* 0x0000001fff027819 */ /* 0x000fc40000011410 */
[----:B------:R-:W-:Y:S01]  /*d800*/  IADD3 R12, P5, PT, R16, R10, RZ ;  /* 0x0000000a100c7210 */ /* 0x000fe20007fbe0ff */
[----:B------:R0:W-:Y:S04]  /*d810*/  STL [R1+0x16ac], R11 ;  /* 0x0016ac0b01007387 */ /* 0x0001e80000100800 */
[----:B------:R-:W-:Y:S04]  /*d820*/  STL [R1+0x2bc], R2 ;  /* 0x0002bc0201007387 */ /* 0x000fe80000100800 */
[----:B------:R-:W-:Y:S04]  /*d830*/  STL [R1+0x16a0], R13 ;  /* 0x0016a00d01007387 */ /* 0x000fe80000100800 */
[----:B------:R1:W-:Y:S01]  /*d840*/  STL [R1+0x16b4], R12 ;  /* 0x0016b40c01007387 */ /* 0x0003e20000100800 */
[----:B0-----:R-:W-:-:S02]  /*d850*/  IMAD R11, R9, 0xc4, RZ ;  /* 0x000000c4090b7824 */ /* 0x001fc400078e02ff */
[----:B------:R-:W-:Y:S01]  /*d860*/  IMAD.X R9, R5, 0x1, R4, P6 ;  /* 0x0000000105097824 */ /* 0x000fe200030e0604 */
[----:B-1----:R-:W-:Y:S01]  /*d870*/  IADD3 R12, P6, PT, R16, R8, RZ ;  /* 0x00000008100c7210 */ /* 0x002fe20007fde0ff */
[----:B------:R-:W-:-:S03]  /*d880*/  IMAD.X R5, R2, 0x1, R0, P5 ;  /* 0x0000000102057824 */ /* 0x000fc600028e0600 */
        /* <DEDUP_REMOVED lines=16> */
[----:B0-----:R-:W-:-:S03]  /*d990*/  SHF.R.S32.HI R2, RZ, 0x1f, R18 ;  /* 0x0000001fff027819 */ /* 0x001fc60000011412 */
        /* <DEDUP_REMOVED lines=61> */
[----:B------:R1:W-:Y:S04]  /*dd70*/  STL [R1+0x2988], R21 ;  /* 0x0029881501007387 */ /* 0x0003e80000100800 */
[----:B------:R2:W-:Y:S01]  /*dd80*/  STL [R1+0x1728], R12 ;  /* 0x0017280c01007387 */ /* 0x0005e20000100800 */
[----:B0-----:R-:W-:-:S03]  /*dd90*/  IADD3 R9, P6, PT, R21, R7, RZ ;  /* 0x0000000715097210 */ /* 0x001fc60007fde0ff */
[----:B------:R-:W-:Y:S01]  /*dda0*/  STL [R1+0x2d4], R2 ;  /* 0x0002d40201007387 */ /* 0x000fe20000100800 */
[----:B-1----:R-:W0:Y:S03]  /*ddb0*/  LDC R21, c[0x0][0x3d8] ;  /* 0x0000f600ff157b82 */ /* 0x002e260000000800 */
[----:B------:R1:W-:Y:S01]  /*ddc0*/  STL [R1+0x173c], R9 ;  /* 0x00173c0901007387 */ /* 0x0003e20000100800 */
[----:B--2---:R-:W-:Y:S01]  /*ddd0*/  IMAD.X R12, R5, 0x1, R6, P5 ;  /* 0x00000001050c7824 */ /* 0x004fe200028e0606 */
[----:B------:R-:W-:-:S04]  /*dde0*/  IADD3 R13, P5, PT, R22, R10, RZ ;  /* 0x0000000a160d7210 */ /* 0x000fc80007fbe0ff */
[----:B------:R2:W-:Y:S01]  /*ddf0*/  STL [R1+0x1730], R12 ;  /* 0x0017300c01007387 */ /* 0x0005e20000100800 */
[----:B-1----:R-:W-:-:S03]  /*de00*/  IMAD.X R9, R5, 0x1, R4, P6 ;  /* 0x0000000105097824 */ /* 0x002fc600030e0604 */
[----:B------:R-:W-:Y:S01]  /*de10*/  STL [R1+0x1744], R13 ;  /* 0x0017440d01007387 */ /* 0x000fe20000100800 */
[----:B------:R-:W-:-:S03]  /*de20*/  IMAD.X R5, R2, 0x1, R0, P5 ;  /* 0x0000000102057824 */ /* 0x000fc600028e0600 */
[----:B------:R1:W-:Y:S01]  /*de30*/  STL [R1+0x1738], R9 ;  /* 0x0017380901007387 */ /* 0x0003e20000100800 */
[----:B--2---:R-:W-:-:S05]  /*de40*/  IADD3 R12, P6, PT, R22, R8, RZ ;  /* 0x00000008160c7210 */ /* 0x004fca0007fde0ff */
[----:B------:R2:W-:Y:S01]  /*de50*/  STL [R1+0x174c], R12 ;  /* 0x00174c0c01007387 */ /* 0x0005e20000100800 */
[----:B-1----:R-:W-:-:S03]  /*de60*/  IADD3 R9, P5, PT, R22, R7, RZ ;  /* 0x0000000716097210 */ /* 0x002fc60007fbe0ff */
[----:B------:R1:W-:Y:S04]  /*de70*/  STL [R1+0x298c], R22 ;  /* 0x00298c1601007387 */ /* 0x0003e80000100800 */
[----:B------:R3:W-:Y:S01]  /*de80*/  STL [R1+0x1740], R5 ;  /* 0x0017400501007387 */ /* 0x0007e20000100800 */
[----:B--2---:R-:W-:-:S03]  /*de90*/  IMAD.X R12, R2, 0x1, R6, P6 ;  /* 0x00000001020c7824 */ /* 0x004fc600030e0606 */
[----:B------:R2:W-:Y:S01]  /*dea0*/  STL [R1+0x1754], R9 ;  /* 0x0017540901007387 */ /* 0x0005e20000100800 */
[----:B-1----:R-:W1:Y:S01]  /*deb0*/  LDC R22, c[0x0][0x3d8] ;  /* 0x0000f600ff167b82 */ /* 0x002e620000000800 */
[----:B---3--:R-:W-:Y:S02]  /*dec0*/  SHF.R.S32.HI R5, RZ, 0x1f, R23 ;  /* 0x0000001fff057819 */ /* 0x008fe40000011417 */
[----:B------:R3:W-:Y:S01]  /*ded0*/  STL [R1+0x1748], R12 ;  /* 0x0017480c01007387 */ /* 0x0007e20000100800 */
[----:B--2---:R-:W-:-:S03]  /*dee0*/  IADD3 R9, P6, PT, R23, R10, RZ ;  /* 0x0000000a17097210 */ /* 0x004fc60007fde0ff */
[----:B------:R-:W-:Y:S01]  /*def0*/  STL [R1+0x2d8], R5 ;  /* 0x0002d80501007387 */ /* 0x000fe20000100800 */
[----:B------:R-:W-:-:S03]  /*df00*/  IMAD.X R2, R2, 0x1, R4, P5 ;  /* 0x0000000102027824 */ /* 0x000fc600028e0604 */
[----:B------:R2:W-:Y:S01]  /*df10*/  STL [R1+0x175c], R9 ;  /* 0x00175c0901007387 */ /* 0x0005e20000100800 */
[----:B---3--:R-:W-:-:S03]  /*df20*/  IMAD.X R12, R5, 0x1, R0, P6 ;  /* 0x00000001050c7824 */ /* 0x008fc600030e0600 */
[----:B------:R3:W-:Y:S01]  /*df30*/  STL [R1+0x1750], R2 ;  /* 0x0017500201007387 */ /* 0x0007e20000100800 */
[----:B--2---:R-:W-:Y:S02]  /*df40*/  IADD3 R9, P5, PT, R23, R8, RZ ;  /* 0x0000000817097210 */ /* 0x004fe40007fbe0ff */
[----:B---3--:R-:W-:-:S03]  /*df50*/  SHF.R.S32.HI R2, RZ, 0x1f, R24 ;  /* 0x0000001fff027819 */ /* 0x008fc60000011418 */
[----:B------:R2:W-:Y:S04]  /*df60*/  STL [R1+0x1764], R9 ;  /* 0x0017640901007387 */ /* 0x0005e80000100800 */
[----:B------:R3:W-:Y:S04]  /*df70*/  STL [R1+0x2990], R23 ;  /* 0x0029901701007387 */ /* 0x0007e80000100800 */
[----:B------:R4:W-:Y:S01]  /*df80*/  STL [R1+0x1758], R12 ;  /* 0x0017580c01007387 */ /* 0x0009e20000100800 */
[----:B--2---:R-:W-:-:S03]  /*df90*/  IADD3 R9, P6, PT, R23, R7, RZ ;  /* 0x0000000717097210 */ /* 0x004fc60007fde0ff */
[----:B------:R-:W-:Y:S01]  /*dfa0*/  STL [R1+0x2dc], R2 ;  /* 0x0002dc0201007387 */ /* 0x000fe20000100800 */
[----:B---3--:R-:W2:Y:S03]  /*dfb0*/  LDC R23, c[0x0][0x3d8] ;  /* 0x0000f600ff177b82 */ /* 0x008ea60000000800 */
[----:B------:R3:W-:Y:S01]  /*dfc0*/  STL [R1+0x176c], R9 ;  /* 0x00176c0901007387 */ /* 0x0007e20000100800 */
[----:B----4-:R-:W-:Y:S01]  /*dfd0*/  IMAD.X R12, R5, 0x1, R6, P5 ;  /* 0x00000001050c7824 */ /* 0x010fe200028e0606 */
[----:B------:R-:W-:-:S04]  /*dfe0*/  IADD3 R13, P5, PT, R24, R10, RZ ;  /* 0x0000000a180d7210 */ /* 0x000fc80007fbe0ff */
[----:B------:R4:W-:Y:S01]  /*dff0*/  STL [R1+0x1760], R12 ;  /* 0x0017600c01007387 */ /* 0x0009e20000100800 */
[----:B---3--:R-:W-:-:S03]  /*e000*/  IMAD.X R9, R5, 0x1, R4, P6 ;  /* 0x0000000105097824 */ /* 0x008fc600030e0604 */
[----:B------:R-:W-:Y:S01]  /*e010*/  STL [R1+0x1774], R13 ;  /* 0x0017740d01007387 */ /* 0x000fe20000100800 */
[----:B------:R-:W-:-:S03]  /*e020*/  IMAD.X R5, R2, 0x1, R0, P5 ;  /* 0x0000000102057824 */ /* 0x000fc600028e0600 */
[----:B------:R3:W-:Y:S01]  /*e030*/  STL [R1+0x1768], R9 ;  /* 0x0017680901007387 */ /* 0x0007e20000100800 */
[----:B----4-:R-:W-:-:S05]  /*e040*/  IADD3 R12, P6, PT, R24, R8, RZ ;  /* 0x00000008180c7210 */ /* 0x010fca0007fde0ff */
[----:B------:R4:W-:Y:S01]  /*e050*/  STL [R1+0x177c], R12 ;  /* 0x00177c0c01007387 */ /* 0x0009e20000100800 */
[----:B---3--:R-:W-:-:S03]  /*e060*/  IADD3 R9, P5, PT, R24, R7, RZ ;  /* 0x0000000718097210 */ /* 0x008fc60007fbe0ff */
[----:B------:R-:W-:Y:S04]  /*e070*/  STL [R1+0x2994], R24 ;  /* 0x0029941801007387 */ /* 0x000fe80000100800 */
[----:B------:R3:W-:Y:S01]  /*e080*/  STL [R1+0x1770], R5 ;  /* 0x0017700501007387 */ /* 0x0007e20000100800 */
[----:B----4-:R-:W-:-:S03]  /*e090*/  IMAD.X R12, R2, 0x1, R6, P6 ;  /* 0x00000001020c7824 */ /* 0x010fc600030e0606 */
[----:B------:R4:W-:Y:S01]  /*e0a0*/  STL [R1+0x1784], R9 ;  /* 0x0017840901007387 */ /* 0x0009e20000100800 */
[----:B------:R-:W-:Y:S01]  /*e0b0*/  IMAD.X R2, R2, 0x1, R4, P5 ;  /* 0x0000000102027824 */ /* 0x000fe200028e0604 */
[----:B---3--:R-:W-:Y:S02]  /*e0c0*/  SHF.R.S32.HI R5, RZ, 0x1f, R25 ;  /* 0x0000001fff057819 */ /* 0x008fe40000011419 */
[----:B------:R3:W-:Y:S01]  /*e0d0*/  STL [R1+0x1778], R12 ;  /* 0x0017780c01007387 */ /* 0x0007e20000100800 */
[----:B----4-:R-:W-:-:S03]  /*e0e0*/  IADD3 R9, P6, PT, R25, R10, RZ ;  /* 0x0000000a19097210 */ /* 0x010fc60007fde0ff */
[----:B------:R-:W-:Y:S04]  /*e0f0*/  STL [R1+0x2e0], R5 ;  /* 0x0002e00501007387 */ /* 0x000fe80000100800 */
[----:B------:R4:W-:Y:S01]  /*e100*/  STL [R1+0x178c], R9 ;  /* 0x00178c0901007387 */ /* 0x0009e20000100800 */
[----:B---3--:R-:W-:-:S03]  /*e110*/  IADD3 R12, P5, PT, R25, R8, RZ ;  /* 0x00000008190c7210 */ /* 0x008fc60007fbe0ff */
[----:B------:R-:W-:Y:S01]  /*e120*/  STL [R1+0x1780], R2 ;  /* 0x0017800201007387 */ /* 0x000fe20000100800 */
[----:B----4-:R-:W-:-:S03]  /*e130*/  IMAD.X R9, R5, 0x1, R0, P6 ;  /* 0x0000000105097824 */ /* 0x010fc600030e0600 */
[----:B------:R-:W-:Y:S04]  /*e140*/  STL [R1+0x1794], R12 ;  /* 0x0017940c01007387 */ /* 0x000fe80000100800 */
[----:B------:R-:W-:Y:S04]  /*e150*/  STL [R1+0x2998], R25 ;  /* 0x0029981901007387 */ /* 0x000fe80000100800 */
[----:B------:R3:W-:Y:S02]  /*e160*/  STL [R1+0x1788], R9 ;  /* 0x0017880901007387 */ /* 0x0007e40000100800 */
[----:B---3--:R-:W3:Y:S01]  /*e170*/  LDC R9, c[0x0][0x3d8] ;  /* 0x0000f600ff097b82 */ /* 0x008ee20000000800 */
[----:B------:R-:W-:Y:S01]  /*e180*/  IADD3 R12, P6, PT, R25, R7, RZ ;  /* 0x00000007190c7210 */ /* 0x000fe20007fde0ff */
[----:B------:R-:W-:Y:S01]  /*e190*/  IMAD.X R13, R5, 0x1, R6, P5 ;  /* 0x00000001050d7824 */ /* 0x000fe200028e0606 */
[----:B------:R-:W-:-:S03]  /*e1a0*/  SHF.R.S32.HI R2, RZ, 0x1f, R26 ;  /* 0x0000001fff027819 */ /* 0x000fc6000001141a */
[----:B------:R4:W-:Y:S01]  /*e1b0*/  STL [R1+0x179c], R12 ;  /* 0x00179c0c01007387 */ /* 0x0009e20000100800 */
[----:B------:R-:W-:-:S03]  /*e1c0*/  IMAD.X R5, R5, 0x1, R4, P6 ;  /* 0x0000000105057824 */ /* 0x000fc600030e0604 */
[----:B------:R-:W-:Y:S01]  /*e1d0*/  STL [R1+0x2e4], R2 ;  /* 0x0002e40201007387 */ /* 0x000fe20000100800 */
[----:B----4-:R-:W-:-:S03]  /*e1e0*/  IADD3 R12, P5, PT, R26, R10, RZ ;  /* 0x0000000a1a0c7210 */ /* 0x010fc60007fbe0ff */
[----:B------:R-:W-:Y:S04]  /*e1f0*/  STL [R1+0x1790], R13 ;  /* 0x0017900d01007387 */ /* 0x000fe80000100800 */
[----:B------:R4:W-:Y:S01]  /*e200*/  STL [R1+0x17a4], R12 ;  /* 0x0017a40c01007387 */ /* 0x0009e20000100800 */
[----:B---3--:R-:W-:Y:S02]  /*e210*/  IMAD R20, R9, 0xc9, RZ ;  /* 0x000000c909147824 */ /* 0x008fe400078e02ff */
[----:B------:R-:W-:Y:S01]  /*e220*/  IMAD.X R9, R2, 0x1, R0, P5 ;  /* 0x0000000102097824 */ /* 0x000fe200028e0600 */
[----:B------:R3:W-:Y:S01]  /*e230*/  STL [R1+0x1798], R5 ;  /* 0x0017980501007387 */ /* 0x0007e20000100800 */
[----:B----4-:R-:W-:-:S05]  /*e240*/  IADD3 R12, P6, PT, R26, R8, RZ ;  /* 0x000000081a0c7210 */ /* 0x010fca0007fde0ff */
[----:B------:R4:W-:Y:S01]  /*e250*/  STL [R1+0x17ac], R12 ;  /* 0x0017ac0c01007387 */ /* 0x0009e20000100800 */
[----:B---3--:R-:W-:Y:S01]  /*e260*/  IADD3 R5, P5, PT, R26, R7, RZ ;  /* 0x000000071a057210 */ /* 0x008fe20007fbe0ff */
[----:B------:R-:W-:Y:S02]  /*e270*/  IMAD.X R13, R2, 0x1, R6, P6 ;  /* 0x00000001020d7824 */ /* 0x000fe400030e0606 */
[----:B------:R-:W-:Y:S04]  /*e280*/  STL [R1+0x299c], R26 ;  /* 0x00299c1a01007387 */ /* 0x000fe80000100800 */
[----:B------:R3:W-:Y:S01]  /*e290*/  STL [R1+0x17a0], R9 ;  /* 0x0017a00901007387 */ /* 0x0007e20000100800 */
[----:B----4-:R-:W-:-:S03]  /*e2a0*/  IADD3 R12, P6, PT, R27, R10, RZ ;  /* 0x0000000a1b0c7210 */ /* 0x010fc60007fde0ff */
[----:B------:R4:W-:Y:S01]  /*e2b0*/  STL [R1+0x17b4], R5 ;  /* 0x0017b40501007387 */ /* 0x0009e20000100800 */
[----:B---3--:R-:W-:-:S03]  /*e2c0*/  SHF.R.S32.HI R9, RZ, 0x1f, R27 ;  /* 0x0000001fff097819 */ /* 0x008fc6000001141b */
[----:B----4-:R-:W3:Y:S04]  /*e2d0*/  LDL R5, [R1+0x564] ;  /* 0x0005640001057983 */ /* 0x010ee80000100800 */
[----:B------:R4:W-:Y:S04]  /*e2e0*/  STL [R1+0x17a8], R13 ;  /* 0x0017a80d01007387 */ /* 0x0009e80000100800 */
[----:B------:R-:W-:Y:S04]  /*e2f0*/  STL [R1+0x2e8], R9 ;  /* 0x0002e80901007387 */ /* 0x000fe80000100800 */
[----:B------:R5:W-:Y:S04]  /*e300*/  STL [R1+0x17bc], R12 ;  /* 0x0017bc0c01007387 */ /* 0x000be80000100800 */
[----:B------:R-:W2:Y:S01]  /*e310*/  LDL R15, [R1+0x624] ;  /* 0x00062400010f7983 */ /* 0x000ea20000100800 */
[----:B------:R-:W-:-:S02]  /*e320*/  IMAD.X R2, R2, 0x1, R4, P5 ;  /* 0x0000000102027824 */ /* 0x000fc400028e0604 */
[----:B----4-:R-:W-:Y:S01]  /*e330*/  IMAD.X R13, R9, 0x1, R0, P6 ;  /* 0x00000001090d7824 */ /* 0x010fe200030e0600 */
[----:B-----5:R-:W-:Y:S02]  /*e340*/  IADD3 R12, P5, PT, R27, R8, RZ ;  /* 0x000000081b0c7210 */ /* 0x020fe40007fbe0ff */
[----:B------:R4:W-:Y:S04]  /*e350*/  STL [R1+0x17b0], R2 ;  /* 0x0017b00201007387 */ /* 0x0009e80000100800 */
[----:B------:R5:W-:Y:S04]  /*e360*/  STL [R1+0x17c4], R12 ;  /* 0x0017c40c01007387 */ /* 0x000be80000100800 */
[----:B------:R-:W-:Y:S01]  /*e370*/  STL [R1+0x29a0], R27 ;  /* 0x0029a01b01007387 */ /* 0x000fe20000100800 */
[----:B----4-:R-:W-:-:S03]  /*e380*/  SHF.R.S32.HI R2, RZ, 0x1f, R28 ;  /* 0x0000001fff027819 */ /* 0x010fc6000001141c */
[----:B------:R4:W-:Y:S01]  /*e390*/  STL [R1+0x17b8], R13 ;  /* 0x0017b80d01007387 */ /* 0x0009e20000100800 */
[----:B-----5:R-:W-:-:S03]  /*e3a0*/  IADD3 R12, P6, PT, R27, R7, RZ ;  /* 0x000000071b0c7210 */ /* 0x020fc60007fde0ff */
[----:B------:R-:W-:Y:S04]  /*e3b0*/  STL [R1+0x2ec], R2 ;  /* 0x0002ec0201007387 */ /* 0x000fe80000100800 */
[----:B------:R5:W-:Y:S01]  /*e3c0*/  STL [R1+0x17cc], R12 ;  /* 0x0017cc0c01007387 */ /* 0x000be20000100800 */
[----:B----4-:R-:W-:Y:S01]  /*e3d0*/  IMAD.X R13, R9, 0x1, R6, P5 ;  /* 0x00000001090d7824 */ /* 0x010fe200028e0606 */
[----:B------:R-:W-:-:S04]  /*e3e0*/  IADD3 R14, P5, PT, R28, R10, RZ ;  /* 0x0000000a1c0e7210 */ /* 0x000fc80007fbe0ff */
[----:B------:R4:W-:Y:S01]  /*e3f0*/  STL [R1+0x17c0], R13 ;  /* 0x0017c00d01007387 */ /* 0x0009e20000100800 */
[----:B-----5:R-:W-:-:S03]  /*e400*/  IMAD.X R12, R9, 0x1, R4, P6 ;  /* 0x00000001090c7824 */ /* 0x020fc600030e0604 */
[----:B------:R5:W-:Y:S01]  /*e410*/  STL [R1+0x17d4], R14 ;  /* 0x0017d40e01007387 */ /* 0x000be20000100800 */
[----:B------:R-:W-:-:S03]  /*e420*/  IMAD.X R9, R2, 0x1, R0, P5 ;  /* 0x0000000102097824 */ /* 0x000fc600028e0600 */
[----:B------:R5:W-:Y:S01]  /*e430*/  STL [R1+0x17c8], R12 ;  /* 0x0017c80c01007387 */ /* 0x000be20000100800 */
[----:B----4-:R-:W-:Y:S01]  /*e440*/  IADD3 R13, P6, PT, R28, R8, RZ ;  /* 0x000000081c0d7210 */ /* 0x010fe20007fde0ff */
[----:B0-----:R-:W-:Y:S02]  /*e450*/  IMAD R25, R21, 0x123, RZ ;  /* 0x0000012315197824 */ /* 0x001fe400078e02ff */
[----:B-1----:R-:W-:Y:S01]  /*e460*/  IMAD R24, R22, 0x12b, RZ ;  /* 0x0000012b16187824 */ /* 0x002fe200078e02ff */
[----:B-----5:R-:W0:Y:S01]  /*e470*/  LDC R14, c[0x0][0x3d8] ;  /* 0x0000f600ff0e7b82 */ /* 0x020e220000000800 */
[----:B------:R1:W-:Y:S01]  /*e480*/  STL [R1+0x17dc], R13 ;  /* 0x0017dc0d01007387 */ /* 0x0003e20000100800 */
[----:B------:R-:W-:-:S03]  /*e490*/  IADD3 R12, P5, PT, R28, R7, RZ ;  /* 0x000000071c0c7210 */ /* 0x000fc60007fbe0ff */
[----:B------:R-:W-:Y:S04]  /*e4a0*/  STL [R1+0x29a4], R28 ;  /* 0x0029a41c01007387 */ /* 0x000fe80000100800 */
[----:B------:R4:W-:Y:S01]  /*e4b0*/  STL [R1+0x17d0], R9 ;  /* 0x0017d00901007387 */ /* 0x0009e20000100800 */
[----:B-1----:R-:W-:-:S03]  /*e4c0*/  IMAD.X R13, R2, 0x1, R6, P6 ;  /* 0x00000001020d7824 */ /* 0x002fc600030e0606 */
[----:B------:R1:W-:Y:S01]  /*e4d0*/  STL [R1+0x17e4], R12 ;  /* 0x0017e40c01007387 */ /* 0x0003e20000100800 */
[----:B----4-:R-:W-:-:S03]  /*e4e0*/  SHF.R.S32.HI R9, RZ, 0x1f, R29 ;  /* 0x0000001fff097819 */ /* 0x010fc6000001141d */
[----:B------:R4:W-:Y:S01]  /*e4f0*/  STL [R1+0x17d8], R13 ;  /* 0x0017d80d01007387 */ /* 0x0009e20000100800 */
[----:B-1----:R-:W-:-:S03]  /*e500*/  IADD3 R12, P6, PT, R29, R10, RZ ;  /* 0x0000000a1d0c7210 */ /* 0x002fc60007fde0ff */
[----:B------:R-:W-:Y:S01]  /*e510*/  STL [R1+0x2f0], R9 ;  /* 0x0002f00901007387 */ /* 0x000fe20000100800 */
[----:B------:R-:W-:-:S03]  /*e520*/  IMAD.X R2, R2, 0x1, R4, P5 ;  /* 0x0000000102027824 */ /* 0x000fc600028e0604 */
[----:B------:R1:W-:Y:S01]  /*e530*/  STL [R1+0x17ec], R12 ;  /* 0x0017ec0c01007387 */ /* 0x0003e20000100800 */
[----:B----4-:R-:W-:-:S03]  /*e540*/  IMAD.X R13, R9, 0x1, R0, P6 ;  /* 0x00000001090d7824 */ /* 0x010fc600030e0600 */
[----:B------:R4:W-:Y:S01]  /*e550*/  STL [R1+0x17e0], R2 ;  /* 0x0017e00201007387 */ /* 0x0009e20000100800 */
[----:B-1----:R-:W-:Y:S02]  /*e560*/  IADD3 R12, P5, PT, R29, R8, RZ ;  /* 0x000000081d0c7210 */ /* 0x002fe40007fbe0ff */
[----:B----4-:R-:W-:-:S03]  /*e570*/  SHF.R.S32.HI R2, RZ, 0x1f, R3 ;  /* 0x0000001fff027819 */ /* 0x010fc60000011403 */
[----:B------:R1:W-:Y:S04]  /*e580*/  STL [R1+0x17f4], R12 ;  /* 0x0017f40c01007387 */ /* 0x0003e80000100800 */
[----:B------:R-:W-:Y:S01]  /*e590*/  STL [R1+0x29a8], R29 ;  /* 0x0029a81d01007387 */ /* 0x000fe20000100800 */
[----:B-1----:R-:W-:-:S03]  /*e5a0*/  IADD3 R12, P6, PT, R29, R7, RZ ;  /* 0x000000071d0c7210 */ /* 0x002fc60007fde0ff */
[----:B------:R1:W-:Y:S04]  /*e5b0*/  STL [R1+0x17e8], R13 ;  /* 0x0017e80d01007387 */ /* 0x0003e80000100800 */
[----:B------:R-:W-:Y:S04]  /*e5c0*/  STL [R1+0x2f4], R2 ;  /* 0x0002f40201007387 */ /* 0x000fe80000100800 */
[----:B------:R4:W-:Y:S01]  /*e5d0*/  STL [R1+0x17fc], R12 ;  /* 0x0017fc0c01007387 */ /* 0x0009e20000100800 */
[----:B-1----:R-:W-:Y:S01]  /*e5e0*/  IMAD.X R13, R9, 0x1, R6, P5 ;  /* 0x00000001090d7824 */ /* 0x002fe200028e0606 */
[----:B----4-:R-:W-:Y:S01]  /*e5f0*/  IADD3 R12, P5, PT, R3, R10, RZ ;  /* 0x0000000a030c7210 */ /* 0x010fe20007fbe0ff */
[----:B------:R-:W-:Y:S01]  /*e600*/  IMAD.X R10, R9, 0x1, R4, P6 ;  /* 0x00000001090a7824 */ /* 0x000fe200030e0604 */
[----:B------:R-:W-:-:S02]  /*e610*/  IADD3 R9, P6, PT, R3, R8, RZ ;  /* 0x0000000803097210 */ /* 0x000fc40007fde0ff */
[----:B------:R1:W-:Y:S01]  /*e620*/  STL [R1+0x17f0], R13 ;  /* 0x0017f00d01007387 */ /* 0x0003e20000100800 */
[----:B------:R-:W-:Y:S01]  /*e630*/  IMAD.X R8, R2, 0x1, R0, P5 ;  /* 0x0000000102087824 */ /* 0x000fe200028e0600 */
[----:B------:R-:W-:Y:S02]  /*e640*/  IADD3 R7, P5, PT, R3, R7, RZ ;  /* 0x0000000703077210 */ /* 0x000fe40007fbe0ff */
[----:B------:R4:W-:Y:S01]  /*e650*/  STL [R1+0x1804], R12 ;  /* 0x0018040c01007387 */ /* 0x0009e20000100800 */
[----:B------:R-:W5:Y:S03]  /*e660*/  LDC R0, c[0x0][0x3d8] ;  /* 0x0000f600ff007b82 */ /* 0x000f660000000800 */
[----:B------:R-:W-:Y:S04]  /*e670*/  STL [R1+0x17f8], R10 ;  /* 0x0017f80a01007387 */ /* 0x000fe80000100800 */
[----:B------:R0:W-:Y:S01]  /*e680*/  STL [R1+0x180c], R9 ;  /* 0x00180c0901007387 */ /* 0x0001e20000100800 */
[----:B-1----:R-:W1:Y:S03]  /*e690*/  LDC R13, c[0x0][0x3d8] ;  /* 0x0000f600ff0d7b82 */ /* 0x002e660000000800 */
[----:B------:R-:W-:Y:S04]  /*e6a0*/  STL [R1+0x1800], R8 ;  /* 0x0018000801007387 */ /* 0x000fe80000100800 */
[----:B------:R0:W-:Y:S01]  /*e6b0*/  STL [R1+0x29ac], R3 ;  /* 0x0029ac0301007387 */ /* 0x0001e20000100800 */
[----:B----4-:R-:W4:Y:S03]  /*e6c0*/  LDC R12, c[0x0][0x3d8] ;  /* 0x0000f600ff0c7b82 */ /* 0x010f260000000800 */
[----:B------:R-:W-:Y:S01]  /*e6d0*/  STL [R1+0x1814], R7 ;  /* 0x0018140701007387 */ /* 0x000fe20000100800 */
[----:B-----5:R-:W-:-:S04]  /*e6e0*/  IMAD R0, R0, 0x1cd, RZ ;  /* 0x000001cd00007824 */ /* 0x020fc800078e02ff */
[----:B0-----:R-:W0:Y:S01]  /*e6f0*/  LDC R9, c[0x0][0x3d8] ;  /* 0x0000f600ff097b82 */ /* 0x001e220000000800 */
[C---:B------:R-:W-:Y:S02]  /*e700*/  IMAD.X R3, R2.reuse, 0x1, R6, P6 ;  /* 0x0000000102037824 */ /* 0x040fe400030e0606 */
[----:B------:R-:W-:-:S03]  /*e710*/  IMAD.X R2, R2, 0x1, R4, P5 ;  /* 0x0000000102027824 */ /* 0x000fc600028e0604 */
[----:B------:R-:W-:Y:S02]  /*e720*/  STL [R1+0x1808], R3 ;  /* 0x0018080301007387 */ /* 0x000fe40000100800 */
[----:B------:R-:W5:Y:S02]  /*e730*/  LDC R6, c[0x0][0x3d8] ;  /* 0x0000f600ff067b82 */ /* 0x000f640000000800 */
[----:B------:R1:W-:Y:S06]  /*e740*/  STL [R1+0x1810], R2 ;  /* 0x0018100201007387 */ /* 0x0003ec0000100800 */
[----:B------:R-:W0:Y:S08]  /*e750*/  LDC R4, c[0x0][0x3d8] ;  /* 0x0000f600ff047b82 */ /* 0x000e300000000800 */
[----:B-1----:R-:W2:Y:S01]  /*e760*/  LDC R2, c[0x0][0x3d8] ;  /* 0x0000f600ff027b82 */ /* 0x002ea20000000800 */
[----:B-----5:R-:W-:-:S02]  /*e770*/  IMAD R6, R6, 0x1ce, RZ ;  /* 0x000001ce06067824 */ /* 0x020fc400078e02ff */
[----:B0-----:R-:W-:Y:S01]  /*e780*/  IMAD R4, R4, 0x1cf, RZ ;  /* 0x000001cf04047824 */ /* 0x001fe200078e02ff */
[----:B---3--:R-:W-:Y:S02]  /*e790*/  IADD3 RZ, P6, PT, R5, UR14, RZ ;  /* 0x0000000e05ff7c10 */ /* 0x008fe4000ffde0ff */
[----:B------:R-:W-:-:S05]  /*e7a0*/  IADD3 R3, P5, PT, R0, R5, RZ ;  /* 0x0000000500037210 */ /* 0x000fca0007fbe0ff */
[----:B------:R-:W-:Y:S01]  /*e7b0*/  STL [R1+0x181c], R3 ;  /* 0x00181c0301007387 */ /* 0x000fe20000100800 */
[-C--:B--2---:R-:W-:Y:S02]  /*e7c0*/  LEA.HI.X.SX32 R7, R2, R15.reuse, 0x1, P6 ;  /* 0x0000000f02077211 */ /* 0x084fe400030f0eff */
[----:B------:R-:W0:Y:S03]  /*e7d0*/  LDC R2, c[0x0][0x3d8] ;  /* 0x0000f600ff027b82 */ /* 0x000e260000000800 */
[----:B------:R1:W-:Y:S02]  /*e7e0*/  STL [R1+0x19b0], R7 ;  /* 0x0019b00701007387 */ /* 0x0003e40000100800 */
[----:B-1----:R-:W-:-:S03]  /*e7f0*/  LEA.HI.X.SX32 R7, R0, R15, 0x1, P5 ;  /* 0x0000000f00077211 */ /* 0x002fc600028f0eff */
[----:B------:R-:W1:Y:S01]  /*e800*/  LDC R0, c[0x0][0x3d8] ;  /* 0x0000f600ff007b82 */ /* 0x000e620000000800 */
[----:B------:R-:W-:-:S05]  /*e810*/  IADD3 R3, P6, PT, R6, R5, RZ ;  /* 0x0000000506037210 */ /* 0x000fca0007fde0ff */
[----:B------:R2:W-:Y:S01]  /*e820*/  STL [R1+0x1824], R3 ;  /* 0x0018240301007387 */ /* 0x0005e20000100800 */
[----:B0-----:R-:W-:-:S03]  /*e830*/  IMAD R2, R2, 0x1d0, RZ ;  /* 0x000001d002027824 */ /* 0x001fc600078e02ff */
[----:B------:R0:W-:Y:S01]  /*e840*/  STL [R1+0x1818], R7 ;  /* 0x0018180701007387 */ /* 0x0001e20000100800 */
[----:B--2---:R-:W-:Y:S02]  /*e850*/  IADD3 R3, P5, PT, R4, R5, RZ ;  /* 0x0000000504037210 */ /* 0x004fe40007fbe0ff */
[----:B0-----:R-:W-:Y:S02]  /*e860*/  LEA.HI.X.SX32 R7, R6, R15, 0x1, P6 ;  /* 0x0000000f06077211 */ /* 0x001fe400030f0eff */
[----:B------:R-:W0:Y:S01]  /*e870*/  LDC R6, c[0x0][0x3d8] ;  /* 0x0000f600ff067b82 */ /* 0x000e220000000800 */
[----:B------:R2:W-:Y:S01]  /*e880*/  STL [R1+0x182c], R3 ;  /* 0x00182c0301007387 */ /* 0x0005e20000100800 */
[----:B-1----:R-:W-:-:S03]  /*e890*/  IMAD R0, R0, 0x1d1, RZ ;  /* 0x000001d100007824 */ /* 0x002fc600078e02ff */
[----:B------:R1:W-:Y:S01]  /*e8a0*/  STL [R1+0x1820], R7 ;  /* 0x0018200701007387 */ /* 0x0003e20000100800 */
[----:B--2---:R-:W-:Y:S02]  /*e8b0*/  IADD3 R3, P6, PT, R2, R5, RZ ;  /* 0x0000000502037210 */ /* 0x004fe40007fde0ff */
[----:B-1----:R-:W-:Y:S02]  /*e8c0*/  LEA.HI.X.SX32 R7, R4, R15, 0x1, P5 ;  /* 0x0000000f04077211 */ /* 0x002fe400028f0eff */
[----:B------:R-:W1:Y:S01]  /*e8d0*/  LDC R4, c[0x0][0x3d8] ;  /* 0x0000f600ff047b82 */ /* 0x000e620000000800 */
[----:B------:R2:W-:Y:S04]  /*e8e0*/  STL [R1+0x1834], R3 ;  /* 0x0018340301007387 */ /* 0x0005e80000100800 */
[----:B------:R3:W-:Y:S01]  /*e8f0*/  STL [R1+0x1828], R7 ;  /* 0x0018280701007387 */ /* 0x0007e20000100800 */
[----:B--2---:R-:W-:-:S02]  /*e900*/  IADD3 R3, P5, PT, R0, R5, RZ ;  /* 0x0000000500037210 */ /* 0x004fc40007fbe0ff */
[-C--:B---3--:R-:W-:Y:S02]  /*e910*/  LEA.HI.X.SX32 R7, R2, R15.reuse, 0x1, P6 ;  /* 0x0000000f02077211 */ /* 0x088fe400030f0eff */
[----:B------:R-:W2:Y:S01]  /*e920*/  LDC R2, c[0x0][0x3d8] ;  /* 0x0000f600ff027b82 */ /* 0x000ea20000000800 */
[----:B------:R-:W-:Y:S04]  /*e930*/  STL [R1+0x183c], R3 ;  /* 0x00183c0301007387 */ /* 0x000fe80000100800 */
[----:B------:R3:W-:Y:S01]  /*e940*/  STL [R1+0x1830], R7 ;  /* 0x0018300701007387 */ /* 0x0007e20000100800 */
[----:B0-----:R-:W-:Y:S01]  /*e950*/  IMAD R6, R6, 0x1d2, RZ ;  /* 0x000001d206067824 */ /* 0x001fe200078e02ff */
[----:B---3--:R-:W-:Y:S02]  /*e960*/  LEA.HI.X.SX32 R7, R0, R15, 0x1, P5 ;  /* 0x0000000f00077211 */ /* 0x008fe400028f0eff */
[----:B------:R-:W0:Y:S02]  /*e970*/  LDC R0, c[0x0][0x3d8] ;  /* 0x0000f600ff007b82 */ /* 0x000e240000000800 */
[----:B------:R-:W-:Y:S01]  /*e980*/  IADD3 R3, P6, PT, R6, R5, RZ ;  /* 0x0000000506037210 */ /* 0x000fe20007fde0ff */
[----:B-1----:R-:W-:-:S04]  /*e990*/  IMAD R4, R4, 0x1d3, RZ ;  /* 0x000001d304047824 */ /* 0x002fc800078e02ff */
[----:B------:R1:W-:Y:S01]  /*e9a0*/  STL [R1+0x1844], R3 ;  /* 0x0018440301007387 */ /* 0x0003e20000100800 */
[----:B--2---:R-:W-:-:S03]  /*e9b0*/  IMAD R2, R2, 0x1d4, RZ ;  /* 0x000001d402027824 */ /* 0x004fc600078e02ff */
[----:B------:R2:W-:Y:S01]  /*e9c0*/  STL [R1+0x1838], R7 ;  /* 0x0018380701007387 */ /* 0x0005e20000100800 */
[----:B-1----:R-:W-:Y:S02]  /*e9d0*/  IADD3 R3, P5, PT, R4, R5, RZ ;  /* 0x0000000504037210 */ /* 0x002fe40007fbe0ff */
[----:B--2---:R-:W-:Y:S02]  /*e9e0*/  LEA.HI.X.SX32 R7, R6, R15, 0x1, P6 ;  /* 0x0000000f06077211 */ /* 0x004fe400030f0eff */
[----:B------:R-:W1:Y:S01]  /*e9f0*/  LDC R6, c[0x0][0x3d8] ;  /* 0x0000f600ff067b82 */ /* 0x000e620000000800 */
[----:B------:R2:W-:Y:S01]  /*ea00*/  STL [R1+0x184c], R3 ;  /* 0x00184c0301007387 */ /* 0x0005e20000100800 */
[----:B0-----:R-:W-:-:S03]  /*ea10*/  IMAD R0, R0, 0x1d5, RZ ;  /* 0x000001d500007824 */ /* 0x001fc600078e02ff */
[----:B------:R0:W-:Y:S01]  /*ea20*/  STL [R1+0x1840], R7 ;  /* 0x0018400701007387 */ /* 0x0001e20000100800 */
[----:B--2---:R-:W-:Y:S02]  /*ea30*/  IADD3 R3, P6, PT, R2, R5, RZ ;  /* 0x0000000502037210 */ /* 0x004fe40007fde0ff */
[----:B0-----:R-:W-:Y:S02]  /*ea40*/  LEA.HI.X.SX32 R7, R4, R15, 0x1, P5 ;  /* 0x0000000f04077211 */ /* 0x001fe400028f0eff */
[----:B------:R-:W0:Y:S01]  /*ea50*/  LDC R4, c[0x0][0x3d8] ;  /* 0x0000f600ff047b82 */ /* 0x000e220000000800 */
[----:B------:R2:W-:Y:S04]  /*ea60*/  STL [R1+0x1854], R3 ;  /* 0x0018540301007387 */ /* 0x0005e80000100800 */
[----:B------:R3:W-:Y:S01]  /*ea70*/  STL [R1+0x1848], R7 ;  /* 0x0018480701007387 */ /* 0x0007e20000100800 */
[----:B--2---:R-:W-:-:S02]  /*ea80*/  IADD3 R3, P5, PT, R0, R5, RZ ;  /* 0x0000000500037210 */ /* 0x004fc40007fbe0ff */
[-C--:B---3--:R-:W-:Y:S02]  /*ea90*/  LEA.HI.X.SX32 R7, R2, R15.reuse, 0x1, P6 ;  /* 0x0000000f02077211 */ /* 0x088fe400030f0eff */
[----:B------:R-:W2:Y:S01]  /*eaa0*/  LDC R2, c[0x0][0x3d8] ;  /* 0x0000f600ff027b82 */ /* 0x000ea20000000800 */
[----:B------:R-:W-:Y:S04]  /*eab0*/  STL [R1+0x185c], R3 ;  /* 0x00185c0301007387 */ /* 0x000fe80000100800 */
[----:B------:R3:W-:Y:S01]  /*eac0*/  STL [R1+0x1850], R7 ;  /* 0x0018500701007387 */ /* 0x0007e20000100800 */
[----:B-1----:R-:W-:Y:S01]  /*ead0*/  IMAD R6, R6, 0x1d6, RZ ;  /* 0x000001d606067824 */ /* 0x002fe200078e02ff */
[----:B---3--:R-:W-:Y:S02]  /*eae0*/  LEA.HI.X.SX32 R7, R0, R15, 0x1, P5 ;  /* 0x0000000f00077211 */ /* 0x008fe400028f0eff */
[----:B------:R-:W1:Y:S02]  /*eaf0*/  LDC R0, c[0x0][0x3d8] ;  /* 0x0000f600ff007b82 */ /* 0x000e640000000800 */
[----:B------:R-:W-:Y:S01]  /*eb00*/  IADD3 R3, P6, PT, R6, R5, RZ ;  /* 0x0000000506037210 */ /* 0x000fe20007fde0ff */
[----:B0-----:R-:W-:-:S04]  /*eb10*/  IMAD R4, R4, 0x1d7, RZ ;  /* 0x000001d704047824 */ /* 0x001fc800078e02ff */
[----:B------:R0:W-:Y:S01]  /*eb20*/  STL [R1+0x1864], R3 ;  /* 0x0018640301007387 */ /* 0x0001e20000100800 */
[----:B--2---:R-:W-:-:S03]  /*eb30*/  IMAD R2, R2, 0x1d8, RZ ;  /* 0x000001d802027824 */ /* 0x004fc600078e02ff */
[----:B------:R2:W-:Y:S01]  /*eb40*/  STL [R1+0x1858], R7 ;  /* 0x0018580701007387 */ /* 0x0005e20000100800 */
[----:B0-----:R-:W-:Y:S02]  /*eb50*/  IADD3 R3, P5, PT, R4, R5, RZ ;  /* 0x0000000504037210 */ /* 0x001fe40007fbe0ff */
[----:B--2---:R-:W-:Y:S02]  /*eb60*/  LEA.HI.X.SX32 R7, R6, R15, 0x1, P6 ;  /* 0x0000000f06077211 */ /* 0x004fe400030f0eff */
[----:B------:R-:W0:Y:S01]  /*eb70*/  LDC R6, c[0x0][0x3d8] ;  /* 0x0000f600ff067b82 */ /* 0x000e220000000800 */
[----:B------:R2:W-:Y:S01]  /*eb80*/  STL [R1+0x186c], R3 ;  /* 0x00186c0301007387 */ /* 0x0005e20000100800 */
[----:B-1----:R-:W-:-:S03]  /*eb90*/  IMAD R0, R0, 0x1d9, RZ ;  /* 0x000001d900007824 */ /* 0x002fc600078e02ff */
[----:B------:R1:W-:Y:S01]  /*eba0*/  STL [R1+0x1860], R7 ;  /* 0x0018600701007387 */ /* 0x0003e20000100800 */
[----:B--2---:R-:W-:Y:S02]  /*ebb0*/  IADD3 R3, P6, PT, R2, R5, RZ ;  /* 0x0000000502037210 */ /* 0x004fe40007fde0ff */
[----:B-1----:R-:W-:-:S03]  /*ebc0*/  LEA.HI.X.SX32 R7, R4, R15, 0x1, P5 ;  /* 0x0000000f04077211 */ /* 0x002fc600028f0eff */
[----:B------:R1:W-:Y:S01]  /*ebd0*/  STL [R1+0x1874], R3 ;  /* 0x0018740301007387 */ /* 0x0003e20000100800 */
[----:B------:R-:W2:Y:S03]  /*ebe0*/  LDC R4, c[0x0][0x3d8] ;  /* 0x0000f600ff047b82 */ /* 0x000ea60000000800 */
[----:B------:R3:W-:Y:S01]  /*ebf0*/  STL [R1+0x1868], R7 ;  /* 0x0018680701007387 */ /* 0x0007e20000100800 */
[----:B-1----:R-:W-:Y:S02]  /*ec00*/  IADD3 R3, P5, PT, R0, R5, RZ ;  /* 0x0000000500037210 */ /* 0x002fe40007fbe0ff */
[----:B---3--:R-:W-:-:S03]  /*ec10*/  LEA.HI.X.SX32 R7, R2, R15, 0x1, P6 ;  /* 0x0000000f02077211 */ /* 0x008fc600030f0eff */
[----:B------:R-:W-:Y:S04]  /*ec20*/  STL [R1+0x187c], R3 ;  /* 0x00187c0301007387 */ /* 0x000fe80000100800 */
[----:B------:R1:W-:Y:S01]  /*ec30*/  STL [R1+0x1870], R7 ;  /* 0x0018700701007387 */ /* 0x0003e20000100800 */
[----:B0-----:R-:W-:Y:S01]  /*ec40*/  IMAD R6, R6, 0x1da, RZ ;  /* 0x000001da06067824 */ /* 0x001fe200078e02ff */
[----:B-1----:R-:W0:Y:S04]  /*ec50*/  LDC R7, c[0x0][0x3d8] ;  /* 0x0000f600ff077b82 */ /* 0x002e280000000800 */
[----:B------:R-:W-:-:S02]  /*ec60*/  IADD3 R3, P6, PT, R6, R5, RZ ;  /* 0x0000000506037210 */ /* 0x000fc40007fde0ff */
[-C--:B------:R-:W-:Y:S01]  /*ec70*/  LEA.HI.X.SX32 R2, R0, R15.reuse, 0x1, P5 ;  /* 0x0000000f00027211 */ /* 0x080fe200028f0eff */
[----:B--2---:R-:W-:Y:S02]  /*ec80*/  IMAD R4, R4, 0x1db, RZ ;  /* 0x000001db04047824 */ /* 0x004fe400078e02ff */
[----:B------:R1:W-:Y:S01]  /*ec90*/  STL [R1+0x1884], R3 ;  /* 0x0018840301007387 */ /* 0x0003e20000100800 */
[----:B------:R-:W-:Y:S01]  /*eca0*/  LEA.HI.X.SX32 R8, R6, R15, 0x1, P6 ;  /* 0x0000000f06087211 */ /* 0x000fe200030f0eff */
[----:B------:R-:W-:Y:S01]  /*ecb0*/  IMAD R9, R9, 0xf9, RZ ;  /* 0x000000f909097824 */ /* 0x000fe200078e02ff */
[----:B------:R-:W2:Y:S01]  /*ecc0*/  LDC R6, c[0x0][0x3d8] ;  /* 0x0000f600ff067b82 */ /* 0x000ea20000000800 */
[----:B------:R3:W-:Y:S01]  /*ecd0*/  STL [R1+0x1878], R2 ;  /* 0x0018780201007387 */ /* 0x0007e20000100800 */
[----:B-1----:R-:W-:Y:S01]  /*ece0*/  IADD3 R3, P5, PT, R4, R5, RZ ;  /* 0x0000000504037210 */ /* 0x002fe20007fbe0ff */
[----:B----4-:R-:W-:-:S05]  /*ecf0*/  IMAD R17, R12, 0xfb, RZ ;  /* 0x000000fb0c117824 */ /* 0x010fca00078e02ff */
[----:B------:R-:W1:Y:S08]  /*ed00*/  LDC R0, c[0x0][0x3d8] ;  /* 0x0000f600ff007b82 */ /* 0x000e700000000800 */
[----:B---3--:R-:W3:Y:S01]  /*ed10*/  LDC R2, c[0x0][0x3d8] ;  /* 0x0000f600ff027b82 */ /* 0x008ee20000000800 */
[----:B0-----:R-:W-:Y:S01]  /*ed20*/  IMAD R7, R7, 0x1dc, RZ ;  /* 0x000001dc07077824 */ /* 0x001fe200078e02ff */
[----:B------:R0:W-:Y:S04]  /*ed30*/  STL [R1+0x188c], R3 ;  /* 0x00188c0301007387 */ /* 0x0001e80000100800 */
[----:B------:R4:W-:Y:S01]  /*ed40*/  STL [R1+0x1880], R8 ;  /* 0x0018800801007387 */ /* 0x0009e20000100800 */
[----:B--2---:R-:W-:Y:S01]  /*ed50*/  IMAD R6, R6, 0x1de, RZ ;  /* 0x000001de06067824 */ /* 0x004fe200078e02ff */
[----:B------:R-:W2:Y:S01]  /*ed60*/  LDC R12, c[0x0][0x3d8] ;  /* 0x0000f600ff0c7b82 */ /* 0x000ea20000000800 */
[----:B0-----:R-:W-:-:S02]  /*ed70*/  IADD3 R3, P6, PT, R7, R5, RZ ;  /* 0x0000000507037210 */ /* 0x001fc40007fde0ff */
[----:B----4-:R-:W-:-:S05]  /*ed80*/  LEA.HI.X.SX32 R8, R4, R15, 0x1, P5 ;  /* 0x0000000f04087211 */ /* 0x010fca00028f0eff */
[----:B------:R-:W0:Y:S01]  /*ed90*/  LDC R4, c[0x0][0x3d8] ;  /* 0x0000f600ff047b82 */ /* 0x000e220000000800 */
[----:B------:R-:W-:Y:S04]  /*eda0*/  STL [R1+0x1894], R3 ;  /* 0x0018940301007387 */ /* 0x000fe80000100800 */
[----:B------:R4:W-:Y:S01]  /*edb0*/  STL [R1+0x1888], R8 ;  /* 0x0018880801007387 */ /* 0x0009e20000100800 */
[----:B---3--:R-:W-:Y:S01]  /*edc0*/  IMAD R2, R2, 0x1dd, RZ ;  /* 0x000001dd02027824 */ /* 0x008fe200078e02ff */
[----:B----4-:R-:W-:Y:S02]  /*edd0*/  LEA.HI.X.SX32 R8, R7, R15, 0x1, P6 ;  /* 0x0000000f07087211 */ /* 0x010fe400030f0eff */
[----:B------:R-:W3:Y:S02]  /*ede0*/  LDC R7, c[0x0][0x3d8] ;  /* 0x0000f600ff077b82 */ /* 0x000ee40000000800 */
[----:B------:R-:W-:-:S05]  /*edf0*/  IADD3 R3, P5, PT, R2, R5, RZ ;  /* 0x0000000502037210 */ /* 0x000fca0007fbe0ff */
[----:B------:R4:W-:Y:S01]  /*ee00*/  STL [R1+0x189c], R3 ;  /* 0x00189c0301007387 */ /* 0x0009e20000100800 */
[----:B0-----:R-:W-:-:S03]  /*ee10*/  IMAD R4, R4, 0x1df, RZ ;  /* 0x000001df04047824 */ /* 0x001fc600078e02ff */
[----:B------:R0:W-:Y:S01]  /*ee20*/  STL [R1+0x1890], R8 ;  /* 0x0018900801007387 */ /* 0x0001e20000100800 */
[----:B----4-:R-:W-:Y:S02]  /*ee30*/  IADD3 R3, P6, PT, R6, R5, RZ ;  /* 0x0000000506037210 */ /* 0x010fe40007fde0ff */
[----:B0-----:R-:W-:-:S03]  /*ee40*/  LEA.HI.X.SX32 R8, R2, R15, 0x1, P5 ;  /* 0x0000000f02087211 */ /* 0x001fc600028f0eff */
[----:B------:R0:W-:Y:S01]  /*ee50*/  STL [R1+0x18a4], R3 ;  /* 0x0018a40301007387 */ /* 0x0001e20000100800 */
[----:B------:R-:W4:Y:S01]  /*ee60*/  LDC R2, c[0x0][0x3d8] ;  /* 0x0000f600ff027b82 */ /* 0x000f220000000800 */
[----:B---3--:R-:W-:Y:S02]  /*ee70*/  IMAD R7, R7, 0x1e0, RZ ;  /* 0x000001e007077824 */ /* 0x008fe400078e02ff */
[----:B------:R3:W-:Y:S01]  /*ee80*/  STL [R1+0x1898], R8 ;  /* 0x0018980801007387 */ /* 0x0007e20000100800 */
[----:B0-----:R-:W-:Y:S02]  /*ee90*/  IADD3 R3, P5, PT, R4, R5, RZ ;  /* 0x0000000504037210 */ /* 0x001fe40007fbe0ff */
[----:B---3--:R-:W-:-:S03]  /*eea0*/  LEA.HI.X.SX32 R8, R6, R15, 0x1, P6 ;  /* 0x0000000f06087211 */ /* 0x008fc600030f0eff */
[----:B------:R0:W-:Y:S01]  /*eeb0*/  STL [R1+0x18ac], R3 ;  /* 0x0018ac0301007387 */ /* 0x0001e20000100800 */
[----:B------:R-:W3:Y:S03]  /*eec0*/  LDC R6, c[0x0][0x3d8] ;  /* 0x0000f600ff067b82 */ /* 0x000ee60000000800 */
[----:B------:R5:W-:Y:S01]  /*eed0*/  STL [R1+0x18a0], R8 ;  /* 0x0018a00801007387 */ /* 0x000be20000100800 */
[----:B0-----:R-:W-:Y:S02]  /*eee0*/  IADD3 R3, P6, PT, R7, R5, RZ ;  /* 0x0000000507037210 */ /* 0x001fe40007fde0ff */
[----:B-----5:R-:W-:-:S03]  /*eef0*/  LEA.HI.X.SX32 R8, R4, R15, 0x1, P5 ;  /* 0x0000000f04087211 */ /* 0x020fc600028f0eff */
[----:B------:R-:W-:Y:S01]  /*ef00*/  STL [R1+0x18b4], R3 ;  /* 0x0018b40301007387 */ /* 0x000fe20000100800 */
[----:B------:R-:W0:Y:S03]  /*ef10*/  LDC R4, c[0x0][0x3d8] ;  /* 0x0000f600ff047b82 */ /* 0x000e260000000800 */
[----:B------:R5:W-:Y:S02]  /*ef20*/  STL [R1+0x18a8], R8 ;  /* 0x0018a80801007387 */ /* 0x000be40000100800 */
[----:B-----5:R-:W-:-:S03]  /*ef30*/  LEA.HI.X.SX32 R8, R7, R15, 0x1, P6 ;  /* 0x0000000f07087211 */ /* 0x020fc600030f0eff */
[----:B------:R-:W5:Y:S01]  /*ef40*/  LDC R7, c[0x0][0x3d8] ;  /* 0x0000f600ff077b82 */ /* 0x000f620000000800 */
[----:B----4-:R-:W-:Y:S02]  /*ef50*/  IMAD R2, R2, 0x1e1, RZ ;  /* 0x000001e102027824 */ /* 0x010fe400078e02ff */
[----:B---3--:R-:W-:-:S03]  /*ef60*/  IMAD R6, R6, 0x1e2, RZ ;  /* 0x000001e206067824 */ /* 0x008fc600078e02ff */
[----:B------:R-:W-:Y:S01]  /*ef70*/  IADD3 R3, P5, PT, R2, R5, RZ ;  /* 0x0000000502037210 */ /* 0x000fe20007fbe0ff */
[----:B0-----:R-:W-:-:S04]  /*ef80*/  IMAD R4, R4, 0x1e3, RZ ;  /* 0x000001e304047824 */ /* 0x001fc800078e02ff */
[----:B------:R0:W-:Y:S04]  /*ef90*/  STL [R1+0x18bc], R3 ;  /* 0x0018bc0301007387 */ /* 0x0001e80000100800 */
[----:B------:R3:W-:Y:S01]  /*efa0*/  STL [R1+0x18b0], R8 ;  /* 0x0018b00801007387 */ /* 0x0007e20000100800 */
[----:B0-----:R-:W-:Y:S01]  /*efb0*/  IADD3 R3, P6, PT, R6, R5, RZ ;  /* 0x0000000506037210 */ /* 0x001fe20007fde0ff */
[----:B-----5:R-:W-:Y:S01]  /*efc0*/  IMAD R7, R7, 0x1e4, RZ ;  /* 0x000001e407077824 */ /* 0x020fe200078e02ff */
[----:B---3--:R-:W-:-:S03]  /*efd0*/  LEA.HI.X.SX32 R8, R2, R15, 0x1, P5 ;  /* 0x0000000f02087211 */ /* 0x008fc600028f0eff */
[----:B------:R0:W-:Y:S01]  /*efe0*/  STL [R1+0x18c4], R3 ;  /* 0x0018c40301007387 */ /* 0x0001e20000100800 */
[----:B------:R-:W-:Y:S01]  /*eff0*/  LEA.HI.X.SX32 R6, R6, R15, 0x1, P6 ;  /* 0x0000000f06067211 */ /* 0x000fe200030f0eff */
[----:B------:R-:W3:Y:S02]  /*f000*/  LDC R2, c[0x0][0x3d8] ;  /* 0x0000f600ff027b82 */ /* 0x000ee40000000800 */
[----:B------:R4:W-:Y:S01]  /*f010*/  STL [R1+0x18b8], R8 ;  /* 0x0018b80801007387 */ /* 0x0009e20000100800 */
[-C--:B0-----:R-:W-:Y:S02]  /*f020*/  IADD3 R3, P5, PT, R4, R5.reuse, RZ ;  /* 0x0000000504037210 */ /* 0x081fe40007fbe0ff */
[----:B----4-:R-:W-:-:S03]  /*f030*/  IADD3 R8, P6, PT, R7, R5, RZ ;  /* 0x0000000507087210 */ /* 0x010fc60007fde0ff */
[----:B------:R0:W-:Y:S04]  /*f040*/  STL [R1+0x18cc], R3 ;  /* 0x0018cc0301007387 */ /* 0x0001e80000100800 */
[----:B------:R-:W-:Y:S04]  /*f050*/  STL [R1+0x18c0], R6 ;  /* 0x0018c00601007387 */ /* 0x000fe80000100800 */
[----:B------:R4:W-:Y:S01]  /*f060*/  STL [R1+0x18d4], R8 ;  /* 0x0018d40801007387 */ /* 0x0009e20000100800 */
[----:B0-----:R-:W-:Y:S01]  /*f070*/  LEA.HI.X.SX32 R3, R4, R15, 0x1, P5 ;  /* 0x0000000f04037211 */ /* 0x001fe200028f0eff */
[----:B---3--:R-:W-:Y:S01]  /*f080*/  IMAD R2, R2, 0x1e5, RZ ;  /* 0x000001e502027824 */ /* 0x008fe200078e02ff */
[----:B------:R-:W0:Y:S08]  /*f090*/  LDC R4, c[0x0][0x3d8] ;  /* 0x0000f600ff047b82 */ /* 0x000e300000000800 */
[----:B----4-:R-:W3:Y:S08]  /*f0a0*/  LDC R8, c[0x0][0x3d8] ;  /* 0x0000f600ff087b82 */ /* 0x010ef00000000800 */
[----:B------:R-:W4:Y:S01]  /*f0b0*/  LDC R6, c[0x0][0x3d8] ;  /* 0x0000f600ff067b82 */ /* 0x000f220000000800 */
[----:B------:R5:W-:Y:S02]  /*f0c0*/  STL [R1+0x18c8], R3 ;  /* 0x0018c80301007387 */ /* 0x000be40000100800 */
[----:B-----5:R-:W-:Y:S01]  /*f0d0*/  IADD3 R3, P5, PT, R2, R5, RZ ;  /* 0x0000000502037210 */ /* 0x020fe20007fbe0ff */
[----:B---3--:R-:W-:Y:S01]  /*f0e0*/  IMAD R19, R8, 0xd9, RZ ;  /* 0x000000d908137824 */ /* 0x008fe200078e02ff */
[----:B------:R-:W-:-:S03]  /*f0f0*/  LEA.HI.X.SX32 R8, R7, R15, 0x1, P6 ;  /* 0x0000000f07087211 */ /* 0x000fc600030f0eff */
[----:B------:R-:W3:Y:S01]  /*f100*/  LDC R7, c[0x0][0x3d8] ;  /* 0x0000f600ff077b82 */ /* 0x000ee20000000800 */
[----:B------:R-:W-:Y:S04]  /*f110*/  STL [R1+0x18dc], R3 ;  /* 0x0018dc0301007387 */ /* 0x000fe80000100800 */
[----:B------:R5:W-:Y:S01]  /*f120*/  STL [R1+0x18d0], R8 ;  /* 0x0018d00801007387 */ /* 0x000be20000100800 */
[----:B----4-:R-:W-:Y:S01]  /*f130*/  IMAD R6, R6, 0x1e6, RZ ;  /* 0x000001e606067824 */ /* 0x010fe200078e02ff */
[----:B-----5:R-:W-:Y:S02]  /*f140*/  LEA.HI.X.SX32 R8, R2, R15, 0x1, P5 ;  /* 0x0000000f02087211 */ /* 0x020fe400028f0eff */
[----:B------:R-:W4:Y:S02]  /*f150*/  LDC R2, c[0x0][0x3d8] ;  /* 0x0000f600ff027b82 */ /* 0x000f240000000800 */
[----:B------:R-:W-:Y:S01]  /*f160*/  IADD3 R3, P6, PT, R6, R5, RZ ;  /* 0x0000000506037210 */ /* 0x000fe20007fde0ff */
[----:B0-----:R-:W-:-:S04]  /*f170*/  IMAD R4, R4, 0x1e7, RZ ;  /* 0x000001e704047824 */ /* 0x001fc800078e02ff */
[----:B------:R0:W-:Y:S01]  /*f180*/  STL [R1+0x18e4], R3 ;  /* 0x0018e40301007387 */ /* 0x0001e20000100800 */
[----:B---3--:R-:W-:-:S03]  /*f190*/  IMAD R7, R7, 0x1e8, RZ ;  /* 0x000001e807077824 */ /* 0x008fc600078e02ff */
[----:B------:R3:W-:Y:S01]  /*f1a0*/  STL [R1+0x18d8], R8 ;  /* 0x0018d80801007387 */ /* 0x0007e20000100800 */
[----:B0-----:R-:W-:Y:S02]  /*f1b0*/  IADD3 R3, P5, PT, R4, R5, RZ ;  /* 0x0000000504037210 */ /* 0x001fe40007fbe0ff */
[----:B---3--:R-:W-:Y:S02]  /*f1c0*/  LEA.HI.X.SX32 R8, R6, R15, 0x1, P6 ;  /* 0x0000000f06087211 */ /* 0x008fe400030f0eff */
[----:B------:R-:W0:Y:S01]  /*f1d0*/  LDC R6, c[0x0][0x3d8] ;  /* 0x0000f600ff067b82 */ /* 0x000e220000000800 */
[----:B------:R3:W-:Y:S01]  /*f1e0*/  STL [R1+0x18ec], R3 ;  /* 0x0018ec0301007387 */ /* 0x0007e20000100800 */
[----:B----4-:R-:W-:-:S03]  /*f1f0*/  IMAD R2, R2, 0x1e9, RZ ;  /* 0x000001e902027824 */ /* 0x010fc600078e02ff */
[----:B------:R4:W-:Y:S01]  /*f200*/  STL [R1+0x18e0], R8 ;  /* 0x0018e00801007387 */ /* 0x0009e20000100800 */
[----:B---3--:R-:W-:Y:S02]  /*f210*/  IADD3 R3, P6, PT, R7, R5, RZ ;  /* 0x0000000507037210 */ /* 0x008fe40007fde0ff */
[----:B----4-:R-:W-:Y:S02]  /*f220*/  LEA.HI.X.SX32 R8, R4, R15, 0x1, P5 ;  /* 0x0000000f04087211 */ /* 0x010fe400028f0eff */
[----:B------:R-:W3:Y:S01]  /*f230*/  LDC R4, c[0x0][0x3d8] ;  /* 0x0000f600ff047b82 */ /* 0x000ee20000000800 */
[----:B------:R4:W-:Y:S04]  /*f240*/  STL [R1+0x18f4], R3 ;  /* 0x0018f40301007387 */ /* 0x0009e80000100800 */
[----:B------:R5:W-:Y:S01]  /*f250*/  STL [R1+0x18e8], R8 ;  /* 0x0018e80801007387 */ /* 0x000be20000100800 */
[----:B----4-:R-:W-:-:S02]  /*f260*/  IADD3 R3, P5, PT, R2, R5, RZ ;  /* 0x0000000502037210 */ /* 0x010fc40007fbe0ff */
[-C--:B-----5:R-:W-:Y:S02]  /*f270*/  LEA.HI.X.SX32 R8, R7, R15.reuse, 0x1, P6 ;  /* 0x0000000f07087211 */ /* 0x0a0fe400030f0eff */
[----:B------:R-:W4:Y:S01]  /*f280*/  LDC R7, c[0x0][0x3d8] ;  /* 0x0000f600ff077b82 */ /* 0x000f220000000800 */
[----:B------:R-:W-:Y:S04]  /*f290*/  STL [R1+0x18fc], R3 ;  /* 0x0018fc0301007387 */ /* 0x000fe80000100800 */
[----:B------:R5:W-:Y:S01]  /*f2a0*/  STL [R1+0x18f0], R8 ;  /* 0x0018f00801007387 */ /* 0x000be20000100800 */
[----:B0-----:R-:W-:Y:S01]  /*f2b0*/  IMAD R6, R6, 0x1ea, RZ ;  /* 0x000001ea06067824 */ /* 0x001fe200078e02ff */
[----:B-----5:R-:W-:Y:S02]  /*f2c0*/  LEA.HI.X.SX32 R8, R2, R15, 0x1, P5 ;  /* 0x0000000f02087211 */ /* 0x020fe400028f0eff */
[----:B------:R-:W0:Y:S02]  /*f2d0*/  LDC R2, c[0x0][0x3d8] ;  /* 0x0000f600ff027b82 */ /* 0x000e240000000800 */
[----:B------:R-:W-:Y:S01]  /*f2e0*/  IADD3 R3, P6, PT, R6, R5, RZ ;  /* 0x0000000506037210 */ /* 0x000fe20007fde0ff */
[----:B---3--:R-:W-:-:S04]  /*f2f0*/  IMAD R4, R4, 0x1eb, RZ ;  /* 0x000001eb04047824 */ /* 0x008fc800078e02ff */
[----:B------:R3:W-:Y:S01]  /*f300*/  STL [R1+0x1904], R3 ;  /* 0x0019040301007387 */ /* 0x0007e20000100800 */
[----:B----4-:R-:W-:-:S03]  /*f310*/  IMAD R7, R7, 0x1ec, RZ ;  /* 0x000001ec07077824 */ /* 0x010fc600078e02ff */
[----:B------:R4:W-:Y:S01]  /*f320*/  STL [R1+0x18f8], R8 ;  /* 0x0018f80801007387 */ /* 0x0009e20000100800 */
[----:B---3--:R-:W-:Y:S02]  /*f330*/  IADD3 R3, P5, PT, R4, R5, RZ ;  /* 0x0000000504037210 */ /* 0x008fe40007fbe0ff */
[----:B----4-:R-:W-:Y:S02]  /*f340*/  LEA.HI.X.SX32 R8, R6, R15, 0x1, P6 ;  /* 0x0000000f06087211 */ /* 0x010fe400030f0eff */
[----:B------:R-:W3:Y:S01]  /*f350*/  LDC R6, c[0x0][0x3d8] ;  /* 0x0000f600ff067b82 */ /* 0x000ee20000000800 */
[----:B------:R4:W-:Y:S01]  /*f360*/  STL [R1+0x190c], R3 ;  /* 0x00190c0301007387 */ /* 0x0009e20000100800 */
[----:B0-----:R-:W-:-:S03]  /*f370*/  IMAD R2, R2, 0x1ed, RZ ;  /* 0x000001ed02027824 */ /* 0x001fc600078e02ff */
[----:B------:R0:W-:Y:S01]  /*f380*/  STL [R1+0x1900], R8 ;  /* 0x0019000801007387 */ /* 0x0001e20000100800 */
[----:B----4-:R-:W-:Y:S02]  /*f390*/  IADD3 R3, P6, PT, R7, R5, RZ ;  /* 0x0000000507037210 */ /* 0x010fe40007fde0ff */
[----:B0-----:R-:W-:Y:S02]  /*f3a0*/  LEA.HI.X.SX32 R8, R4, R15, 0x1, P5 ;  /* 0x0000000f04087211 */ /* 0x001fe400028f0eff */
[----:B------:R-:W0:Y:S01]  /*f3b0*/  LDC R4, c[0x0][0x3d8] ;  /* 0x0000f600ff047b82 */ /* 0x000e220000000800 */
[----:B------:R4:W-:Y:S04]  /*f3c0*/  STL [R1+0x1914], R3 ;  /* 0x0019140301007387 */ /* 0x0009e80000100800 */
[----:B------:R5:W-:Y:S01]  /*f3d0*/  STL [R1+0x1908], R8 ;  /* 0x0019080801007387 */ /* 0x000be20000100800 */
[----:B----4-:R-:W-:-:S02]  /*f3e0*/  IADD3 R3, P5, PT, R2, R5, RZ ;  /* 0x0000000502037210 */ /* 0x010fc40007fbe0ff */
[-C--:B-----5:R-:W-:Y:S02]  /*f3f0*/  LEA.HI.X.SX32 R8, R7, R15.reuse, 0x1, P6 ;  /* 0x0000000f07087211 */ /* 0x0a0fe400030f0eff */
[----:B------:R-:W4:Y:S01]  /*f400*/  LDC R7, c[0x0][0x3d8] ;  /* 0x0000f600ff077b82 */ /* 0x000f220000000800 */
[----:B------:R-:W-:Y:S04]  /*f410*/  STL [R1+0x191c], R3 ;  /* 0x00191c0301007387 */ /* 0x000fe80000100800 */
[----:B------:R5:W-:Y:S01]  /*f420*/  STL [R1+0x1910], R8 ;  /* 0x0019100801007387 */ /* 0x000be20000100800 */
[----:B---3--:R-:W-:Y:S01]  /*f430*/  IMAD R6, R6, 0x1ee, RZ ;  /* 0x000001ee06067824 */ /* 0x008fe200078e02ff */
[----:B-----5:R-:W-:Y:S02]  /*f440*/  LEA.HI.X.SX32 R8, R2, R15, 0x1, P5 ;  /* 0x0000000f02087211 */ /* 0x020fe400028f0eff */
[----:B------:R-:W3:Y:S02]  /*f450*/  LDC R2, c[0x0][0x3d8] ;  /* 0x0000f600ff027b82 */ /* 0x000ee40000000800 */
[----:B------:R-:W-:Y:S01]  /*f460*/  IADD3 R3, P6, PT, R6, R5, RZ ;  /* 0x0000000506037210 */ /* 0x000fe20007fde0ff */
[----:B0-----:R-:W-:-:S04]  /*f470*/  IMAD R4, R4, 0x1ef, RZ ;  /* 0x000001ef04047824 */ /* 0x001fc800078e02ff */
[----:B------:R0:W-:Y:S01]  /*f480*/  STL [R1+0x1924], R3 ;  /* 0x0019240301007387 */ /* 0x0001e20000100800 */
[----:B----4-:R-:W-:-:S03]  /*f490*/  IMAD R7, R7, 0x1f0, RZ ;  /* 0x000001f007077824 */ /* 0x010fc600078e02ff */
[----:B------:R4:W-:Y:S01]  /*f4a0*/  STL [R1+0x1918], R8 ;  /* 0x0019180801007387 */ /* 0x0009e20000100800 */
[----:B0-----:R-:W-:Y:S02]  /*f4b0*/  IADD3 R3, P5, PT, R4, R5, RZ ;  /* 0x0000000504037210 */ /* 0x001fe40007fbe0ff */
[----:B----4-:R-:W-:Y:S02]  /*f4c0*/  LEA.HI.X.SX32 R8, R6, R15, 0x1, P6 ;  /* 0x0000000f06087211 */ /* 0x010fe400030f0eff */
[----:B------:R-:W0:Y:S01]  /*f4d0*/  LDC R6, c[0x0][0x3d8] ;  /* 0x0000f600ff067b82 */ /* 0x000e220000000800 */
[----:B------:R4:W-:Y:S01]  /*f4e0*/  STL [R1+0x192c], R3 ;  /* 0x00192c0301007387 */ /* 0x0009e20000100800 */
[----:B---3--:R-:W-:-:S03]  /*f4f0*/  IMAD R2, R2, 0x1f1, RZ ;  /* 0x000001f102027824 */ /* 0x008fc600078e02ff */
[----:B------:R3:W-:Y:S01]  /*f500*/  STL [R1+0x1920], R8 ;  /* 0x0019200801007387 */ /* 0x0007e20000100800 */
[----:B----4-:R-:W-:Y:S02]  /*f510*/  IADD3 R3, P6, PT, R7, R5, RZ ;  /* 0x0000000507037210 */ /* 0x010fe40007fde0ff */
[----:B---3--:R-:W-:Y:S02]  /*f520*/  LEA.HI.X.SX32 R8, R4, R15, 0x1, P5 ;  /* 0x0000000f04087211 */ /* 0x008fe400028f0eff */
        /* <DEDUP_REMOVED lines=47> */
[----:B---3--:R-:W-:-:S03]  /*f820*/  LEA.HI.X.SX32 R8, R4, R15, 0x1, P5 ;  /* 0x0000000f04087211 */ /* 0x008fc600028f0eff */
[----:B------:R3:W-:Y:S01]  /*f830*/  STL [R1+0x1974], R3 ;  /* 0x0019740301007387 */ /* 0x0007e20000100800 */
[----:B------:R-:W4:Y:S01]  /*f840*/  LDC R4, c[0x0][0x3d8] ;  /* 0x0000f600ff047b82 */ /* 0x000f220000000800 */
[----:B------:R-:W-:Y:S02]  /*f850*/  LEA.HI.X.SX32 R7, R7, R15, 0x1, P6 ;  /* 0x0000000f07077211 */ /* 0x000fe400030f0eff */
[----:B------:R5:W-:Y:S01]  /*f860*/  STL [R1+0x1968], R8 ;  /* 0x0019680801007387 */ /* 0x000be20000100800 */
[----:B---3--:R-:W-:-:S04]  /*f870*/  IADD3 R3, P5, PT, R2, R5, RZ ;  /* 0x0000000502037210 */ /* 0x008fc80007fbe0ff */
[----:B-----5:R-:W3:Y:S01]  /*f880*/  LDC R8, c[0x0][0x3d8] ;  /* 0x0000f600ff087b82 */ /* 0x020ee20000000800 */
[----:B------:R-:W-:Y:S04]  /*f890*/  STL [R1+0x197c], R3 ;  /* 0x00197c0301007387 */ /* 0x000fe80000100800 */
[----:B------:R5:W-:Y:S01]  /*f8a0*/  STL [R1+0x1970], R7 ;  /* 0x0019700701007387 */ /* 0x000be20000100800 */
[----:B0-----:R-:W-:Y:S02]  /*f8b0*/  IMAD R6, R6, 0x1fa, RZ ;  /* 0x000001fa06067824 */ /* 0x001fe400078e02ff */
[----:B-----5:R-:W0:Y:S03]  /*f8c0*/  LDC R7, c[0x0][0x3d8] ;  /* 0x0000f600ff077b82 */ /* 0x020e260000000800 */
[----:B------:R-:W-:-:S02]  /*f8d0*/  IADD3 R3, P6, PT, R6, R5, RZ ;  /* 0x0000000506037210 */ /* 0x000fc40007fde0ff */
[-C--:B------:R-:W-:Y:S01]  /*f8e0*/  LEA.HI.X.SX32 R2, R2, R15.reuse, 0x1, P5 ;  /* 0x0000000f02027211 */ /* 0x080fe200028f0eff */
[----:B----4-:R-:W-:Y:S02]  /*f8f0*/  IMAD R4, R4, 0x1fb, RZ ;  /* 0x000001fb04047824 */ /* 0x010fe400078e02ff */
[----:B------:R4:W-:Y:S04]  /*f900*/  STL [R1+0x1984], R3 ;  /* 0x0019840301007387 */ /* 0x0009e80000100800 */
[----:B------:R5:W-:Y:S01]  /*f910*/  STL [R1+0x1978], R2 ;  /* 0x0019780201007387 */ /* 0x000be20000100800 */
[----:B---3--:R-:W-:Y:S01]  /*f920*/  IMAD R10, R8, 0xe4, RZ ;  /* 0x000000e4080a7824 */ /* 0x008fe200078e02ff */
[----:B------:R-:W-:Y:S02]  /*f930*/  LEA.HI.X.SX32 R8, R6, R15, 0x1, P6 ;  /* 0x0000000f06087211 */ /* 0x000fe400030f0eff */
[----:B------:R-:W3:Y:S01]  /*f940*/  LDC R6, c[0x0][0x3d8] ;  /* 0x0000f600ff067b82 */ /* 0x000ee20000000800 */
[----:B----4-:R-:W-:-:S07]  /*f950*/  IADD3 R3, P5, PT, R4, R5, RZ ;  /* 0x0000000504037210 */ /* 0x010fce0007fbe0ff */
[----:B-----5:R-:W4:Y:S01]  /*f960*/  LDC R2, c[0x0][0x3d8] ;  /* 0x0000f600ff027b82 */ /* 0x020f220000000800 */
[----:B0-----:R-:W-:Y:S01]  /*f970*/  IMAD R7, R7, 0x1fc, RZ ;  /* 0x000001fc07077824 */ /* 0x001fe200078e02ff */
[----:B------:R0:W-:Y:S04]  /*f980*/  STL [R1+0x198c], R3 ;  /* 0x00198c0301007387 */ /* 0x0001e80000100800 */
[----:B------:R5:W-:Y:S01]  /*f990*/  STL [R1+0x1980], R8 ;  /* 0x0019800801007387 */ /* 0x000be20000100800 */
[C---:B0-----:R-:W-:Y:S02]  /*f9a0*/  IADD3 R3, P6, PT, R7.reuse, R5, RZ ;  /* 0x0000000507037210 */ /* 0x041fe40007fde0ff */
[-C--:B-----5:R-:W-:Y:S02]  /*f9b0*/  LEA.HI.X.SX32 R8, R4, R15.reuse, 0x1, P5 ;  /* 0x0000000f04087211 */ /* 0x0a0fe400028f0eff */
[----:B------:R-:W0:Y:S01]  /*f9c0*/  LDC R4, c[0x0][0x3d8] ;  /* 0x0000f600ff047b82 */ /* 0x000e220000000800 */
[----:B------:R-:W-:Y:S04]  /*f9d0*/  STL [R1+0x1994], R3 ;  /* 0x0019940301007387 */ /* 0x000fe80000100800 */
[----:B------:R5:W-:Y:S01]  /*f9e0*/  STL [R1+0x1988], R8 ;  /* 0x0019880801007387 */ /* 0x000be20000100800 */
[----:B----4-:R-:W-:Y:S01]  /*f9f0*/  IMAD R2, R2, 0x1fd, RZ ;  /* 0x000001fd02027824 */ /* 0x010fe200078e02ff */
[----:B-----5:R-:W-:-:S02]  /*fa00*/  LEA.HI.X.SX32 R8, R7, R15, 0x1, P6 ;  /* 0x0000000f07087211 */ /* 0x020fc400030f0eff */
[----:B------:R-:W4:Y:S02]  /*fa10*/  LDC R7, c[0x0][0x3d8] ;  /* 0x0000f600ff077b82 */ /* 0x000f240000000800 */
[----:B------:R-:W-:Y:S01]  /*fa20*/  IADD3 R3, P5, PT, R2, R5, RZ ;  /* 0x0000000502037210 */ /* 0x000fe20007fbe0ff */
[----:B---3--:R-:W-:-:S04]  /*fa30*/  IMAD R6, R6, 0x1fe, RZ ;  /* 0x000001fe06067824 */ /* 0x008fc800078e02ff */
[----:B------:R3:W-:Y:S01]  /*fa40*/  STL [R1+0x199c], R3 ;  /* 0x00199c0301007387 */ /* 0x0007e20000100800 */
[----:B0-----:R-:W-:-:S03]  /*fa50*/  IMAD R4, R4, 0x1ff, RZ ;  /* 0x000001ff04047824 */ /* 0x001fc600078e02ff */
[----:B------:R0:W-:Y:S01]  /*fa60*/  STL [R1+0x1990], R8 ;  /* 0x0019900801007387 */ /* 0x0001e20000100800 */
[----:B---3--:R-:W-:Y:S02]  /*fa70*/  IADD3 R3, P6, PT, R6, R5, RZ ;  /* 0x0000000506037210 */ /* 0x008fe40007fde0ff */
[----:B0-----:R-:W-:-:S03]  /*fa80*/  LEA.HI.X.SX32 R8, R2, R15, 0x1, P5 ;  /* 0x0000000f02087211 */ /* 0x001fc600028f0eff */
[----:B------:R0:W-:Y:S01]  /*fa90*/  STL [R1+0x19a4], R3 ;  /* 0x0019a40301007387 */ /* 0x0001e20000100800 */
[----:B------:R-:W3:Y:S01]  /*faa0*/  LDC R2, c[0x0][0x3d8] ;  /* 0x0000f600ff027b82 */ /* 0x000ee20000000800 */
[----:B----4-:R-:W-:Y:S02]  /*fab0*/  IMAD.SHL.U32 R7, R7, 0x2, RZ ;  /* 0x0000000207077824 */ /* 0x010fe400078e00ff */
[----:B------:R4:W-:Y:S01]  /*fac0*/  STL [R1+0x1998], R8 ;  /* 0x0019980801007387 */ /* 0x0009e20000100800 */
[----:B0-----:R-:W-:Y:S02]  /*fad0*/  IADD3 R3, P5, PT, R4, R5, RZ ;  /* 0x0000000504037210 */ /* 0x001fe40007fbe0ff */
[----:B----4-:R-:W-:-:S03]  /*fae0*/  LEA.HI.X.SX32 R8, R6, R15, 0x1, P6 ;  /* 0x0000000f06087211 */ /* 0x010fc600030f0eff */
[----:B------:R0:W-:Y:S01]  /*faf0*/  STL [R1+0x19ac], R3 ;  /* 0x0019ac0301007387 */ /* 0x0001e20000100800 */
[----:B------:R-:W4:Y:S03]  /*fb00*/  LDC R6, c[0x0][0x3d8] ;  /* 0x0000f600ff067b82 */ /* 0x000f260000000800 */
        /* <DEDUP_REMOVED lines=8> */
[----:B---3--:R-:W-:Y:S02]  /*fb90*/  IMAD R2, R2, 0x3, RZ ;  /* 0x0000000302027824 */ /* 0x008fe400078e02ff */
[----:B----4-:R-:W-:-:S03]  /*fba0*/  IMAD.SHL.U32 R6, R6, 0x4, RZ ;  /* 0x0000000406067824 */ /* 0x010fc600078e00ff */
        /* <DEDUP_REMOVED lines=13> */
[----:B------:R-:W-:Y:S04]  /*fc80*/  STL [R1+0x19d0], R3 ;  /* 0x0019d00301007387 */ /* 0x000fe80000100800 */
[----:B------:R0:W-:Y:S04]  /*fc90*/  STL [R1+0x19c4], R6 ;  /* 0x0019c40601007387 */ /* 0x0001e80000100800 */
[----:B------:R4:W-:Y:S01]  /*fca0*/  STL [R1+0x19d8], R8 ;  /* 0x0019d80801007387 */ /* 0x0009e20000100800 */
[----:B0-----:R-:W0:Y:S08]  /*fcb0*/  LDC R6, c[0x0][0x3d8] ;  /* 0x0000f600ff067b82 */ /* 0x001e300000000800 */
[----:B----4-:R-:W4:Y:S01]  /*fcc0*/  LDC R8, c[0x0][0x3d8] ;  /* 0x0000f600ff087b82 */ /* 0x010f220000000800 */
[----:B------:R-:W-:Y:S01]  /*fcd0*/  LEA.HI.X.SX32 R3, R4, R15, 0x1, P5 ;  /* 0x0000000f04037211 */ /* 0x000fe200028f0eff */
[----:B---3--:R-:W-:-:S06]  /*fce0*/  IMAD R2, R2, 0x7, RZ ;  /* 0x0000000702027824 */ /* 0x008fcc00078e02ff */
[----:B------:R-:W3:Y:S01]  /*fcf0*/  LDC R4, c[0x0][0x3d8] ;  /* 0x0000f600ff047b82 */ /* 0x000ee20000000800 */
[----:B------:R5:W-:Y:S01]  /*fd00*/  STL [R1+0x19cc], R3 ;  /* 0x0019cc0301007387 */ /* 0x000be20000100800 */
[----:B0-----:R-:W-:Y:S01]  /*fd10*/  IMAD.SHL.U32 R6, R6, 0x8, RZ ;  /* 0x0000000806067824 */ /* 0x001fe200078e00ff */
[----:B-----5:R-:W-:Y:S01]  /*fd20*/  IADD3 R3, P5, PT, R2, R5, RZ ;  /* 0x0000000502037210 */ /* 0x020fe20007fbe0ff */
[----:B----4-:R-:W-:Y:S01]  /*fd30*/  IMAD R18, R8, 0xe9, RZ ;  /* 0x000000e908127824 */ /* 0x010fe200078e02ff */
[----:B------:R-:W-:-:S03]  /*fd40*/  LEA.HI.X.SX32 R8, R7, R15, 0x1, P6 ;  /* 0x0000000f07087211 */ /* 0x000fc600030f0eff */
[----:B------:R-:W0:Y:S01]  /*fd50*/  LDC R7, c[0x0][0x3d8] ;  /* 0x0000f600ff077b82 */ /* 0x000e220000000800 */
[----:B------:R4:W-:Y:S04]  /*fd60*/  STL [R1+0x19e0], R3 ;  /* 0x0019e00301007387 */ /* 0x0009e80000100800 */
[----:B------:R5:W-:Y:S01]  /*fd70*/  STL [R1+0x19d4], R8 ;  /* 0x0019d40801007387 */ /* 0x000be20000100800 */
[----:B----4-:R-:W-:Y:S02]  /*fd80*/  IADD3 R3, P6, PT, R6, R5, RZ ;  /* 0x0000000506037210 */ /* 0x010fe40007fde0ff */
[-C--:B-----5:R-:W-:Y:S02]  /*fd90*/  LEA.HI.X.SX32 R8, R2, R15.reuse, 0x1, P5 ;  /* 0x0000000f02087211 */ /* 0x0a0fe400028f0eff */
[----:B------:R-:W4:Y:S01]  /*fda0*/  LDC R2, c[0x0][0x3d8] ;  /* 0x0000f600ff027b82 */ /* 0x000f220000000800 */
[----:B------:R-:W-:Y:S04]  /*fdb0*/  STL [R1+0x19e8], R3 ;  /* 0x0019e80301007387 */ /* 0x000fe80000100800 */
[----:B------:R5:W-:Y:S01]  /*fdc0*/  STL [R1+0x19dc], R8 ;  /* 0x0019dc0801007387 */ /* 0x000be20000100800 */
[----:B---3--:R-:W-:Y:S01]  /*fdd0*/  IMAD R4, R4, 0x9, RZ ;  /* 0x0000000904047824 */ /* 0x008fe200078e02ff */
[----:B-----5:R-:W-:-:S02]  /*fde0*/  LEA.HI.X.SX32 R8, R6, R15, 0x1, P6 ;  /* 0x0000000f06087211 */ /* 0x020fc400030f0eff */
        /* <DEDUP_REMOVED lines=34> */
[----:B0-----:R-:W-:-:S03]  /*10010*/  IMAD.SHL.U32 R6, R6, 0x10, RZ ;  /* 0x0000001006067824 */ /* 0x001fc600078e00ff */
        /* <DEDUP_REMOVED lines=91> */
[C---:B---3--:R-:W-:Y:S02]  /*105d0*/  IADD3 R3, P6, PT, R7.reuse, R5, RZ ;  /* 0x0000000507037210 */ /* 0x048fe40007fde0ff */
[-C--:B----4-:R-:W-:Y:S02]  /*105e0*/  LEA.HI.X.SX32 R8, R4, R15.reuse, 0x1, P5 ;  /* 0x0000000f04087211 */ /* 0x090fe400028f0eff */
[----:B------:R-:W3:Y:S01]  /*105f0*/  LDC R4, c[0x0][0x3d8] ;  /* 0x0000f600ff047b82 */ /* 0x000ee20000000800 */
[----:B------:R4:W-:Y:S01]  /*10600*/  STL [R1+0x1a98], R3 ;  /* 0x001a980301007387 */ /* 0x0009e20000100800 */
[----:B0-----:R-:W-:Y:S01]  /*10610*/  IMAD.SHL.U32 R6, R6, 0x20, RZ ;  /* 0x0000002006067824 */ /* 0x001fe200078e00ff */
[----:B------:R-:W-:Y:S02]  /*10620*/  LEA.HI.X.SX32 R7, R7, R15, 0x1, P6 ;  /* 0x0000000f07077211 */ /* 0x000fe400030f0eff */
[----:B------:R0:W-:Y:S01]  /*10630*/  STL [R1+0x1a8c], R8 ;  /* 0x001a8c0801007387 */ /* 0x0001e20000100800 */
[----:B----4-:R-:W-:-:S02]  /*10640*/  IADD3 R3, P5, PT, R2, R5, RZ ;  /* 0x0000000502037210 */ /* 0x010fc40007fbe0ff */
[----:B0-----:R-:W0:Y:S03]  /*10650*/  LDC R8, c[0x0][0x3d8] ;  /* 0x0000f600ff087b82 */ /* 0x001e260000000800 */
[----:B------:R4:W-:Y:S01]  /*10660*/  STL [R1+0x1aa0], R3 ;  /* 0x001aa00301007387 */ /* 0x0009e20000100800 */
[----:B------:R-:W-:-:S03]  /*10670*/  LEA.HI.X.SX32 R2, R2, R15, 0x1, P5 ;  /* 0x0000000f02027211 */ /* 0x000fc600028f0eff */
[----:B------:R5:W-:Y:S01]  /*10680*/  STL [R1+0x1a94], R7 ;  /* 0x001a940701007387 */ /* 0x000be20000100800 */
[-C--:B----4-:R-:W-:Y:S01]  /*10690*/  IADD3 R3, P6, PT, R6, R5.reuse, RZ ;  /* 0x0000000506037210 */ /* 0x090fe20007fde0ff */
[----:B-----5:R-:W4:Y:S04]  /*106a0*/  LDC R7, c[0x0][0x3d8] ;  /* 0x0000f600ff077b82 */ /* 0x020f280000000800 */
[----:B------:R-:W-:Y:S04]  /*106b0*/  STL [R1+0x1aa8], R3 ;  /* 0x001aa80301007387 */ /* 0x000fe80000100800 */
[----:B------:R5:W-:Y:S01]  /*106c0*/  STL [R1+0x1a9c], R2 ;  /* 0x001a9c0201007387 */ /* 0x000be20000100800 */
[----:B---3--:R-:W-:Y:S01]  /*106d0*/  IMAD R4, R4, 0x21, RZ ;  /* 0x0000002104047824 */ /* 0x008fe200078e02ff */
[----:B-----5:R-:W3:Y:S04]  /*106e0*/  LDC R2, c[0x0][0x3d8] ;  /* 0x0000f600ff027b82 */ /* 0x020ee80000000800 */
[----:B------:R-:W-:-:S05]  /*106f0*/  IADD3 R3, P5, PT, R4, R5, RZ ;  /* 0x0000000504037210 */ /* 0x000fca0007fbe0ff */
[----:B------:R5:W-:Y:S01]  /*10700*/  STL [R1+0x1ab0], R3 ;  /* 0x001ab00301007387 */ /* 0x000be20000100800 */
[----:B----4-:R-:W-:Y:S01]  /*10710*/  IMAD R7, R7, 0x22, RZ ;  /* 0x0000002207077824 */ /* 0x010fe200078e02ff */
[-C--:B-----5:R-:W-:Y:S02]  /*10720*/  LEA.HI.X.SX32 R3, R6, R15.reuse, 0x1, P6 ;  /* 0x0000000f06037211 */ /* 0x0a0fe400030f0eff */
[----:B------:R-:W-:Y:S01]  /*10730*/  LEA.HI.X.SX32 R4, R4, R15, 0x1, P5 ;  /* 0x0000000f04047211 */ /* 0x000fe200028f0eff */
[----:B------:R-:W4:Y:S02]  /*10740*/  LDC R6, c[0x0][0x3d8] ;  /* 0x0000f600ff067b82 */ /* 0x000f240000000800 */
[----:B------:R5:W-:Y:S01]  /*10750*/  STL [R1+0x1aa4], R3 ;  /* 0x001aa40301007387 */ /* 0x000be20000100800 */
[----:B---3--:R-:W-:Y:S01]  /*10760*/  IMAD R2, R2, 0x23, RZ ;  /* 0x0000002302027824 */ /* 0x008fe200078e02ff */
[----:B-----5:R-:W-:-:S05]  /*10770*/  IADD3 R3, P6, PT, R7, R5, RZ ;  /* 0x0000000507037210 */ /* 0x020fca0007fde0ff */
[----:B------:R3:W-:Y:S04]  /*10780*/  STL [R1+0x1ab8], R3 ;  /* 0x001ab80301007387 */ /* 0x0007e80000100800 */
[----:B------:R5:W-:Y:S01]  /*10790*/  STL [R1+0x1aac], R4 ;  /* 0x001aac0401007387 */ /* 0x000be20000100800 */
[----:B---3--:R-:W-:Y:S01]  /*107a0*/  IADD3 R3, P5, PT, R2, R5, RZ ;  /* 0x0000000502037210 */ /* 0x008fe20007fbe0ff */
[----:B-----5:R-:W3:Y:S04]  /*107b0*/  LDC R4, c[0x0][0x3d8] ;  /* 0x0000f600ff047b82 */ /* 0x020ee80000000800 */
[----:B------:R-:W-:Y:S04]  /*107c0*/  STL [R1+0x1ac0], R3 ;  /* 0x001ac00301007387 */ /* 0x000fe80000100800 */
[----:B0-----:R0:W-:Y:S02]  /*107d0*/  STL [R1+0x29dc], R8 ;  /* 0x0029dc0801007387 */ /* 0x0011e40000100800 */
[----:B0-----:R-:W-:-:S02]  /*107e0*/  LEA.HI.X.SX32 R8, R7, R15, 0x1, P6 ;  /* 0x0000000f07087211 */ /* 0x001fc400030f0eff */
[----:B------:R-:W0:Y:S01]  /*107f0*/  LDC R7, c[0x0][0x3d8] ;  /* 0x0000f600ff077b82 */ /* 0x000e220000000800 */
[----:B----4-:R-:W-:Y:S02]  /*10800*/  IMAD R6, R6, 0x24, RZ ;  /* 0x0000002406067824 */ /* 0x010fe400078e02ff */
[----:B------:R4:W-:Y:S03]  /*10810*/  STL [R1+0x1ab4], R8 ;  /* 0x001ab40801007387 */ /* 0x0009e60000100800 */
[----:B------:R-:W-:Y:S01]  /*10820*/  IADD3 R3, P6, PT, R6, R5, RZ ;  /* 0x0000000506037210 */ /* 0x000fe20007fde0ff */
[----:B---3--:R-:W-:Y:S01]  /*10830*/  IMAD R4, R4, 0x25, RZ ;  /* 0x0000002504047824 */ /* 0x008fe200078e02ff */
[----:B----4-:R-:W-:-:S03]  /*10840*/  LEA.HI.X.SX32 R8, R2, R15, 0x1, P5 ;  /* 0x0000000f02087211 */ /* 0x010fc600028f0eff */
[----:B------:R3:W-:Y:S01]  /*10850*/  STL [R1+0x1ac8], R3 ;  /* 0x001ac80301007387 */ /* 0x0007e20000100800 */
[----:B------:R-:W4:Y:S03]  /*10860*/  LDC R2, c[0x0][0x3d8] ;  /* 0x0000f600ff027b82 */ /* 0x000f260000000800 */
[----:B------:R5:W-:Y:S01]  /*10870*/  STL [R1+0x1abc], R8 ;  /* 0x001abc0801007387 */ /* 0x000be20000100800 */
[----:B0-----:R-:W-:Y:S01]  /*10880*/  IMAD R7, R7, 0x26, RZ ;  /* 0x0000002607077824 */ /* 0x001fe200078e02ff */
[----:B---3--:R-:W-:Y:S02]  /*10890*/  IADD3 R3, P5, PT, R4, R5, RZ ;  /* 0x0000000504037210 */ /* 0x008fe40007fbe0ff */
[----:B-----5:R-:W-:Y:S02]  /*108a0*/  LEA.HI.X.SX32 R8, R6, R15, 0x1, P6 ;  /* 0x0000000f06087211 */ /* 0x020fe400030f0eff */
[----:B------:R-:W-:Y:S01]  /*108b0*/  IADD3 R6, P6, PT, R7, R5, RZ ;  /* 0x0000000507067210 */ /* 0x000fe20007fde0ff */
[----:B------:R0:W-:Y:S04]  /*108c0*/  STL [R1+0x1ad0], R3 ;  /* 0x001ad00301007387 */ /* 0x0001e80000100800 */
[----:B------:R-:W-:Y:S04]  /*108d0*/  STL [R1+0x1ac4], R8 ;  /* 0x001ac40801007387 */ /* 0x000fe80000100800 */
[----:B------:R3:W-:Y:S01]  /*108e0*/  STL [R1+0x1ad8], R6 ;  /* 0x001ad80601007387 */ /* 0x0007e20000100800 */
[----:B0-----:R-:W-:-:S02]  /*108f0*/  LEA.HI.X.SX32 R3, R4, R15, 0x1, P5 ;  /* 0x0000000f04037211 */ /* 0x001fc400028f0eff */
[----:B------:R-:W0:Y:S08]  /*10900*/  LDC R4, c[0x0][0x3d8] ;  /* 0x0000f600ff047b82 */ /* 0x000e300000000800 */
[----:B---3--:R-:W3:Y:S01]  /*10910*/  LDC R6, c[0x0][0x3d8] ;  /* 0x0000f600ff067b82 */ /* 0x008ee20000000800 */
[----:B----4-:R-:W-:Y:S01]  /*10920*/  IMAD R2, R2, 0x27, RZ ;  /* 0x0000002702027824 */ /* 0x010fe200078e02ff */
[----:B------:R4:W-:Y:S01]  /*10930*/  STL [R1+0x1acc], R3 ;  /* 0x001acc0301007387 */ /* 0x0009e20000100800 */
[----:B------:R-:W-:-:S05]  /*10940*/  LEA.HI.X.SX32 R8, R7, R15, 0x1, P6 ;  /* 0x0000000f07087211 */ /* 0x000fca00030f0eff */
[----:B------:R-:W5:Y:S01]  /*10950*/  LDC R7, c[0x0][0x3d8] ;  /* 0x0000f600ff077b82 */ /* 0x000f620000000800 */
[----:B----4-:R-:W-:-:S05]  /*10960*/  IADD3 R3, P5, PT, R2, R5, RZ ;  /* 0x0000000502037210 */ /* 0x010fca0007fbe0ff */
[----:B------:R4:W-:Y:S01]  /*10970*/  STL [R1+0x1ae0], R3 ;  /* 0x001ae00301007387 */ /* 0x0009e20000100800 */
[----:B0-----:R-:W-:Y:S02]  /*10980*/  IMAD R4, R4, 0x29, RZ ;  /* 0x0000002904047824 */ /* 0x001fe400078e02ff */
[----:B---3--:R-:W-:Y:S01]  /*10990*/  IMAD R6, R6, 0x28, RZ ;  /* 0x0000002806067824 */ /* 0x008fe200078e02ff */
[----:B------:R-:W-:Y:S04]  /*109a0*/  STL [R1+0x29e0], R9 ;  /* 0x0029e00901007387 */ /* 0x000fe80000100800 */
[C---:B----4-:R-:W-:Y:S01]  /*109b0*/  IADD3 R3, P6, PT, R6.reuse, R5, RZ ;  /* 0x0000000506037210 */ /* 0x050fe20007fde0ff */
[----:B------:R0:W-:Y:S04]  /*109c0*/  STL [R1+0x1ad4], R8 ;  /* 0x001ad40801007387 */ /* 0x0001e80000100800 */
[----:B------:R3:W-:Y:S01]  /*109d0*/  STL [R1+0x1ae8], R3 ;  /* 0x001ae80301007387 */ /* 0x0007e20000100800 */
[----:B------:R-:W-:-:S02]  /*109e0*/  LEA.HI.X.SX32 R6, R6, R15, 0x1, P6 ;  /* 0x0000000f06067211 */ /* 0x000fc400030f0eff */
[----:B0-----:R-:W-:Y:S02]  /*109f0*/  LEA.HI.X.SX32 R8, R2, R15, 0x1, P5 ;  /* 0x0000000f02087211 */ /* 0x001fe400028f0eff */
[----:B------:R-:W0:Y:S01]  /*10a00*/  LDC R2, c[0x0][0x3d8] ;  /* 0x0000f600ff027b82 */ /* 0x000e220000000800 */
[C---:B---3--:R-:W-:Y:S02]  /*10a10*/  IADD3 R3, P5, PT, R4.reuse, R5, RZ ;  /* 0x0000000504037210 */ /* 0x048fe40007fbe0ff */
[----:B------:R-:W-:Y:S04]  /*10a20*/  STL [R1+0x1adc], R8 ;  /* 0x001adc0801007387 */ /* 0x000fe80000100800 */
[----:B------:R-:W-:Y:S04]  /*10a30*/  STL [R1+0x1af0], R3 ;  /* 0x001af00301007387 */ /* 0x000fe80000100800 */
[----:B------:R3:W-:Y:S02]  /*10a40*/  STL [R1+0x1ae4], R6 ;  /* 0x001ae40601007387 */ /* 0x0007e40000100800 */
[----:B---3--:R-:W3:Y:S01]  /*10a50*/  LDC R6, c[0x0][0x3d8] ;  /* 0x0000f600ff067b82 */ /* 0x008ee20000000800 */
[----:B-----5:R-:W-:Y:S01]  /*10a60*/  IMAD R7, R7, 0x2a, RZ ;  /* 0x0000002a07077824 */ /* 0x020fe200078e02ff */
[----:B------:R-:W-:Y:S01]  /*10a70*/  LEA.HI.X.SX32 R3, R4, R15, 0x1, P5 ;  /* 0x0000000f04037211 */ /* 0x000fe200028f0eff */
[----:B0-----:R-:W-:-:S03]  /*10a80*/  IMAD R2, R2, 0x2b, RZ ;  /* 0x0000002b02027824 */ /* 0x001fc600078e02ff */
[C---:B------:R-:W-:Y:S02]  /*10a90*/  IADD3 R8, P6, PT, R7.reuse, R5, RZ ;  /* 0x0000000507087210 */ /* 0x040fe40007fde0ff */
[----:B------:R-:W0:Y:S03]  /*10aa0*/  LDC R4, c[0x0][0x3d8] ;  /* 0x0000f600ff047b82 */ /* 0x000e260000000800 */
[----:B------:R4:W-:Y:S04]  /*10ab0*/  STL [R1+0x1af8], R8 ;  /* 0x001af80801007387 */ /* 0x0009e80000100800 */
[----:B------:R5:W-:Y:S01]  /*10ac0*/  STL [R1+0x1aec], R3 ;  /* 0x001aec0301007387 */ /* 0x000be20000100800 */
[----:B----4-:R-:W-:-:S02]  /*10ad0*/  LEA.HI.X.SX32 R8, R7, R15, 0x1, P6 ;  /* 0x0000000f07087211 */ /* 0x010fc400030f0eff */
[----:B------:R-:W4:Y:S01]  /*10ae0*/  LDC R7, c[0x0][0x3d8] ;  /* 0x0000f600ff077b82 */ /* 0x000f220000000800 */
[----:B---3--:R-:W-:Y:S01]  /*10af0*/  IMAD R6, R6, 0x2c, RZ ;  /* 0x0000002c06067824 */ /* 0x008fe200078e02ff */
[----:B-----5:R-:W-:-:S05]  /*10b00*/  IADD3 R3, P5, PT, R2, R5, RZ ;  /* 0x0000000502037210 */ /* 0x020fca0007fbe0ff */
[----:B------:R3:W-:Y:S04]  /*10b10*/  STL [R1+0x1b00], R3 ;  /* 0x001b000301007387 */ /* 0x0007e80000100800 */
[----:B------:R5:W-:Y:S01]  /*10b20*/  STL [R1+0x1af4], R8 ;  /* 0x001af40801007387 */ /* 0x000be20000100800 */
[----:B---3--:R-:W-:Y:S02]  /*10b30*/  IADD3 R3, P6, PT, R6, R5, RZ ;  /* 0x0000000506037210 */ /* 0x008fe40007fde0ff */
[-C--:B-----5:R-:W-:Y:S02]  /*10b40*/  LEA.HI.X.SX32 R8, R2, R15.reuse, 0x1, P5 ;  /* 0x0000000f02087211 */ /* 0x0a0fe400028f0eff */
[----:B------:R-:W3:Y:S01]  /*10b50*/  LDC R2, c[0x0][0x3d8] ;  /* 0x0000f600ff027b82 */ /* 0x000ee20000000800 */
[----:B------:R-:W-:Y:S04]  /*10b60*/  STL [R1+0x1b08], R3 ;  /* 0x001b080301007387 */ /* 0x000fe80000100800 */
[----:B------:R5:W-:Y:S01]  /*10b70*/  STL [R1+0x1afc], R8 ;  /* 0x001afc0801007387 */ /* 0x000be20000100800 */
[----:B0-----:R-:W-:Y:S01]  /*10b80*/  IMAD R4, R4, 0x2d, RZ ;  /* 0x0000002d04047824 */ /* 0x001fe200078e02ff */
[----:B-----5:R-:W-:-:S02]  /*10b90*/  LEA.HI.X.SX32 R8, R6, R15, 0x1, P6 ;  /* 0x0000000f06087211 */ /* 0x020fc400030f0eff */
[----:B------:R-:W0:Y:S02]  /*10ba0*/  LDC R6, c[0x0][0x3d8] ;  /* 0x0000f600ff067b82 */ /* 0x000e240000000800 */
[----:B------:R-:W-:Y:S01]  /*10bb0*/  IADD3 R3, P5, PT, R4, R5, RZ ;  /* 0x0000000504037210 */ /* 0x000fe20007fbe0ff */
[----:B----4-:R-:W-:-:S04]  /*10bc0*/  IMAD R7, R7, 0x2e, RZ ;  /* 0x0000002e07077824 */ /* 0x010fc800078e02ff */
[----:B------:R4:W-:Y:S04]  /*10bd0*/  STL [R1+0x1b10], R3 ;  /* 0x001b100301007387 */ /* 0x0009e80000100800 */
[----:B------:R5:W-:Y:S01]  /*10be0*/  STL [R1+0x1b04], R8 ;  /* 0x001b040801007387 */ /* 0x000be20000100800 */
[----:B---3--:R-:W-:Y:S01]  /*10bf0*/  IMAD R2, R2, 0x2f, RZ ;  /* 0x0000002f02027824 */ /* 0x008fe200078e02ff */
[----:B----4-:R-:W-:Y:S02]  /*10c00*/  IADD3 R3, P6, PT, R7, R5, RZ ;  /* 0x0000000507037210 */ /* 0x010fe40007fde0ff */
[----:B-----5:R-:W-:Y:S02]  /*10c10*/  LEA.HI.X.SX32 R8, R4, R15, 0x1, P5 ;  /* 0x0000000f04087211 */ /* 0x020fe400028f0eff */
        /* <DEDUP_REMOVED lines=19> */
[----:B------:R0:W-:Y:S04]  /*10d50*/  STL [R1+0x1b30], R3 ;  /* 0x001b300301007387 */ /* 0x0001e80000100800 */
[----:B------:R5:W-:Y:S01]  /*10d60*/  STL [R1+0x1b24], R8 ;  /* 0x001b240801007387 */ /* 0x000be20000100800 */
[----:B----4-:R-:W-:Y:S01]  /*10d70*/  IMAD R2, R2, 0x33, RZ ;  /* 0x0000003302027824 */ /* 0x010fe200078e02ff */
[----:B0-----:R-:W-:Y:S02]  /*10d80*/  IADD3 R3, P6, PT, R7, R5, RZ ;  /* 0x0000000507037210 */ /* 0x001fe40007fde0ff */
[----:B-----5:R-:W-:Y:S02]  /*10d90*/  LEA.HI.X.SX32 R8, R4, R15, 0x1, P5 ;  /* 0x0000000f04087211 */ /* 0x020fe400028f0eff */
        /* <DEDUP_REMOVED lines=19> */
[----:B------:R3:W-:Y:S04]  /*10ed0*/  STL [R1+0x1b50], R3 ;  /* 0x001b500301007387 */ /* 0x0007e80000100800 */
[----:B------:R5:W-:Y:S01]  /*10ee0*/  STL [R1+0x1b44], R8 ;  /* 0x001b440801007387 */ /* 0x000be20000100800 */
[----:B----4-:R-:W-:Y:S01]  /*10ef0*/  IMAD R2, R2, 0x37, RZ ;  /* 0x0000003702027824 */ /* 0x010fe200078e02ff */
[C---:B---3--:R-:W-:Y:S02]  /*10f00*/  IADD3 R3, P6, PT, R7.reuse, R5, RZ ;  /* 0x0000000507037210 */ /* 0x048fe40007fde0ff */
[-C--:B-----5:R-:W-:Y:S02]  /*10f10*/  LEA.HI.X.SX32 R8, R4, R15.reuse, 0x1, P5 ;  /* 0x0000000f04087211 */ /* 0x0a0fe400028f0eff */
[----:B------:R-:W3:Y:S01]  /*10f20*/  LDC R4, c[0x0][0x3d8] ;  /* 0x0000f600ff047b82 */ /* 0x000ee20000000800 */
[----:B------:R4:W-:Y:S01]  /*10f30*/  STL [R1+0x1b58], R3 ;  /* 0x001b580301007387 */ /* 0x0009e20000100800 */
[----:B0-----:R-:W-:Y:S01]  /*10f40*/  IMAD R6, R6, 0x38, RZ ;  /* 0x0000003806067824 */ /* 0x001fe200078e02ff */
[----:B------:R-:W-:-:S02]  /*10f50*/  LEA.HI.X.SX32 R7, R7, R15, 0x1, P6 ;  /* 0x0000000f07077211 */ /* 0x000fc400030f0eff */
[----:B------:R-:W-:Y:S01]  /*10f60*/  STL [R1+0x1b4c], R8 ;  /* 0x001b4c0801007387 */ /* 0x000fe20000100800 */
[----:B----4-:R-:W-:-:S05]  /*10f70*/  IADD3 R3, P5, PT, R2, R5, RZ ;  /* 0x0000000502037210 */ /* 0x010fca0007fbe0ff */
[----:B------:R0:W-:Y:S01]  /*10f80*/  STL [R1+0x1b60], R3 ;  /* 0x001b600301007387 */ /* 0x0001e20000100800 */
[----:B------:R-:W-:-:S03]  /*10f90*/  LEA.HI.X.SX32 R2, R2, R15, 0x1, P5 ;  /* 0x0000000f02027211 */ /* 0x000fc600028f0eff */
[----:B------:R4:W-:Y:S01]  /*10fa0*/  STL [R1+0x1b54], R7 ;  /* 0x001b540701007387 */ /* 0x0009e20000100800 */
[----:B0-----:R-:W-:Y:S01]  /*10fb0*/  IADD3 R3, P6, PT, R6, R5, RZ ;  /* 0x0000000506037210 */ /* 0x001fe20007fde0ff */
[----:B----4-:R-:W0:Y:S04]  /*10fc0*/  LDC R7, c[0x0][0x3d8] ;  /* 0x0000f600ff077b82 */ /* 0x010e280000000800 */
[----:B------:R-:W-:Y:S04]  /*10fd0*/  STL [R1+0x1b68], R3 ;  /* 0x001b680301007387 */ /* 0x000fe80000100800 */
[----:B------:R4:W-:Y:S01]  /*10fe0*/  STL [R1+0x1b5c], R2 ;  /* 0x001b5c0201007387 */ /* 0x0009e20000100800 */
[----:B---3--:R-:W-:Y:S01]  /*10ff0*/  IMAD R4, R4, 0x39, RZ ;  /* 0x0000003904047824 */ /* 0x008fe200078e02ff */
[----:B------:R-:W-:-:S02]  /*11000*/  LEA.HI.X.SX32 R8, R6, R15, 0x1, P6 ;  /* 0x0000000f06087211 */ /* 0x000fc400030f0eff */
[----:B------:R-:W3:Y:S08]  /*11010*/  LDC R6, c[0x0][0x3d8] ;  /* 0x0000f600ff067b82 */ /* 0x000ef00000000800 */
[----:B----4-:R-:W4:Y:S01]  /*11020*/  LDC R2, c[0x0][0x3d8] ;  /* 0x0000f600ff027b82 */ /* 0x010f220000000800 */
[----:B------:R-:W-:Y:S01]  /*11030*/  IADD3 R3, P5, PT, R4, R5, RZ ;  /* 0x0000000504037210 */ /* 0x000fe20007fbe0ff */
[----:B--2---:R-:W-:-:S04]  /*11040*/  IMAD R29, R12, 0x102, RZ ;  /* 0x000001020c1d7824 */ /* 0x004fc800078e02ff */
[----:B------:R2:W-:Y:S01]  /*11050*/  STL [R1+0x1b70], R3 ;  /* 0x001b700301007387 */ /* 0x0005e20000100800 */
[----:B0-----:R-:W-:Y:S01]  /*11060*/  IMAD R7, R7, 0x3a, RZ ;  /* 0x0000003a07077824 */ /* 0x001fe200078e02ff */
[----:B------:R-:W0:Y:S02]  /*11070*/  LDC R12, c[0x0][0x3d8] ;  /* 0x0000f600ff0c7b82 */ /* 0x000e240000000800 */
[----:B------:R5:W-:Y:S04]  /*11080*/  STL [R1+0x29d8], R29 ;  /* 0x0029d81d01007387 */ /* 0x000be80000100800 */
[----:B------:R1:W-:Y:S01]  /*11090*/  STL [R1+0x1b64], R8 ;  /* 0x001b640801007387 */ /* 0x0003e20000100800 */
[----:B--2---:R-:W-:Y:S01]  /*110a0*/  IADD3 R3, P6, PT, R7, R5, RZ ;  /* 0x0000000507037210 */ /* 0x004fe20007fde0ff */
[----:B---3--:R-:W-:-:S02]  /*110b0*/  IMAD R6, R6, 0x3c, RZ ;  /* 0x0000003c06067824 */ /* 0x008fc400078e02ff */
[----:B------:R-:W-:Y:S01]  /*110c0*/  IMAD R27, R13, 0x113, RZ ;  /* 0x000001130d1b7824 */ /* 0x000fe200078e02ff */
[----:B-----5:R-:W2:Y:S01]  /*110d0*/  LDC R29, c[0x0][0x3d8] ;  /* 0x0000f600ff1d7b82 */ /* 0x020ea20000000800 */
[----:B-1----:R-:W-:-:S07]  /*110e0*/  LEA.HI.X.SX32 R8, R4, R15, 0x1, P5 ;  /* 0x0000000f04087211 */ /* 0x002fce00028f0eff */
[----:B------:R-:W1:Y:S01]  /*110f0*/  LDC R4, c[0x0][0x3d8] ;  /* 0x0000f600ff047b82 */ /* 0x000e620000000800 */
[----:B----4-:R-:W-:Y:S01]  /*11100*/  IMAD R2, R2, 0x3b, RZ ;  /* 0x0000003b02027824 */ /* 0x010fe200078e02ff */
[----:B------:R3:W-:Y:S04]  /*11110*/  STL [R1+0x1b78], R3 ;  /* 0x001b780301007387 */ /* 0x0007e80000100800 */
[----:B------:R4:W-:Y:S01]  /*11120*/  STL [R1+0x1b6c], R8 ;  /* 0x001b6c0801007387 */ /* 0x0009e20000100800 */
[----:B0-----:R-:W-:Y:S01]  /*11130*/  IMAD R16, R12, 0x108, RZ ;  /* 0x000001080c107824 */ /* 0x001fe200078e02ff */
[----:B------:R-:W0:Y:S01]  /*11140*/  LDC R13, c[0x0][0x3d8] ;  /* 0x0000f600ff0d7b82 */ /* 0x000e220000000800 */
[----:B---3--:R-:W-:Y:S02]  /*11150*/  IADD3 R3, P5, PT, R2, R5, RZ ;  /* 0x0000000502037210 */ /* 0x008fe40007fbe0ff */
[----:B----4-:R-:W-:-:S05]  /*11160*/  LEA.HI.X.SX32 R8, R7, R15, 0x1, P6 ;  /* 0x0000000f07087211 */ /* 0x010fca00030f0eff */
[----:B------:R-:W3:Y:S01]  /*11170*/  LDC R12, c[0x0][0x3d8] ;  /* 0x0000f600ff0c7b82 */ /* 0x000ee20000000800 */
[----:B------:R4:W-:Y:S07]  /*11180*/  STL [R1+0x1b80], R3 ;  /* 0x001b800301007387 */ /* 0x0009ee0000100800 */
[----:B------:R-:W5:Y:S01]  /*11190*/  LDC R7, c[0x0][0x3d8] ;  /* 0x0000f600ff077b82 */ /* 0x000f620000000800 */
[----:B------:R2:W-:Y:S01]  /*111a0*/  STL [R1+0x1b74], R8 ;  /* 0x001b740801007387 */ /* 0x0005e20000100800 */
[----:B----4-:R-:W-:Y:S01]  /*111b0*/  IADD3 R3, P6, PT, R6, R5, RZ ;  /* 0x0000000506037210 */ /* 0x010fe20007fde0ff */
[----:B-1----:R-:W-:Y:S01]  /*111c0*/  IMAD R4, R4, 0x3d, RZ ;  /* 0x0000003d04047824 */ /* 0x002fe200078e02ff */
[----:B--2---:R-:W-:-:S04]  /*111d0*/  LEA.HI.X.SX32 R8, R2, R15, 0x1, P5 ;  /* 0x0000000f02087211 */ /* 0x004fc800028f0eff */
[----:B------:R-:W1:Y:S01]  /*111e0*/  LDC R2, c[0x0][0x3d8] ;  /* 0x0000f600ff027b82 */ /* 0x000e620000000800 */
[----:B------:R2:W-:Y:S04]  /*111f0*/  STL [R1+0x1b88], R3 ;  /* 0x001b880301007387 */ /* 0x0005e80000100800 */
[----:B------:R4:W-:Y:S01]  /*11200*/  STL [R1+0x1b7c], R8 ;  /* 0x001b7c0801007387 */ /* 0x0009e20000100800 */
[----:B--2---:R-:W-:Y:S02]  /*11210*/  IADD3 R3, P5, PT, R4, R5, RZ ;  /* 0x0000000504037210 */ /* 0x004fe40007fbe0ff */
[----:B----4-:R-:W-:Y:S02]  /*11220*/  LEA.HI.X.SX32 R8, R6, R15, 0x1, P6 ;  /* 0x0000000f06087211 */ /* 0x010fe400030f0eff */
[----:B------:R-:W2:Y:S01]  /*11230*/  LDC R6, c[0x0][0x3d8] ;  /* 0x0000f600ff067b82 */ /* 0x000ea20000000800 */
[----:B------:R-:W-:Y:S01]  /*11240*/  STL [R1+0x1b90], R3 ;  /* 0x001b900301007387 */ /* 0x000fe20000100800 */
[----:B-----5:R-:W-:-:S03]  /*11250*/  IMAD R7, R7, 0x3e, RZ ;  /* 0x0000003e07077824 */ /* 0x020fc600078e02ff */
[----:B------:R4:W-:Y:S01]  /*11260*/  STL [R1+0x1b84], R8 ;  /* 0x001b840801007387 */ /* 0x0009e20000100800 */
[----:B-1----:R-:W-:Y:S01]  /*11270*/  IMAD R2, R2, 0x3f, RZ ;  /* 0x0000003f02027824 */ /* 0x002fe200078e02ff */
[----:B----4-:R-:W-:Y:S02]  /*11280*/  LEA.HI.X.SX32 R8, R4, R15, 0x1, P5 ;  /* 0x0000000f04087211 */ /* 0x010fe400028f0eff */
[----:B------:R-:W1:Y:S01]  /*11290*/  LDC R4, c[0x0][0x3d8] ;  /* 0x0000f600ff047b82 */ /* 0x000e620000000800 */
[----:B------:R-:W-:-:S05]  /*112a0*/  IADD3 R3, P6, PT, R7, R5, RZ ;  /* 0x0000000507037210 */ /* 0x000fca0007fde0ff */
[----:B------:R4:W-:Y:S01]  /*112b0*/  STL [R1+0x1b98], R3 ;  /* 0x001b980301007387 */ /* 0x0009e20000100800 */
[----:B------:R-:W-:Y:S01]  /*112c0*/  LEA.HI.X.SX32 R7, R7, R15, 0x1, P6 ;  /* 0x0000000f07077211 */ /* 0x000fe200030f0eff */
[----:B--2---:R-:W-:Y:S02]  /*112d0*/  IMAD.SHL.U32 R6, R6, 0x40, RZ ;  /* 0x0000004006067824 */ /* 0x004fe400078e00ff */
[----:B------:R-:W-:Y:S01]  /*112e0*/  STL [R1+0x1b8c], R8 ;  /* 0x001b8c0801007387 */ /* 0x000fe20000100800 */
[----:B----4-:R-:W-:-:S05]  /*112f0*/  IADD3 R3, P5, PT, R2, R5, RZ ;  /* 0x0000000502037210 */ /* 0x010fca0007fbe0ff */
[----:B------:R2:W-:Y:S01]  /*11300*/  STL [R1+0x1ba0], R3 ;  /* 0x001ba00301007387 */ /* 0x0005e20000100800 */
[----:B------:R-:W-:-:S03]  /*11310*/  LEA.HI.X.SX32 R2, R2, R15, 0x1, P5 ;  /* 0x0000000f02027211 */ /* 0x000fc600028f0eff */
[----:B------:R4:W-:Y:S01]  /*11320*/  STL [R1+0x1b94], R7 ;  /* 0x001b940701007387 */ /* 0x0009e20000100800 */
[----:B--2---:R-:W-:Y:S01]  /*11330*/  IADD3 R3, P6, PT, R6, R5, RZ ;  /* 0x0000000506037210 */ /* 0x004fe20007fde0ff */
[----:B----4-:R-:W2:Y:S04]  /*11340*/  LDC R7, c[0x0][0x3d8] ;  /* 0x0000f600ff077b82 */ /* 0x010ea80000000800 */
[----:B------:R4:W-:Y:S01]  /*11350*/  STL [R1+0x1ba8], R3 ;  /* 0x001ba80301007387 */ /* 0x0009e20000100800 */
[----:B-1----:R-:W-:-:S03]  /*11360*/  IMAD R4, R4, 0x41, RZ ;  /* 0x0000004104047824 */ /* 0x002fc600078e02ff */
[----:B------:R1:W-:Y:S01]  /*11370*/  STL [R1+0x1b9c], R2 ;  /* 0x001b9c0201007387 */ /* 0x0003e20000100800 */
[----:B------:R-:W-:Y:S02]  /*11380*/  LEA.HI.X.SX32 R6, R6, R15, 0x1, P6 ;  /* 0x0000000f06067211 */ /* 0x000fe400030f0eff */
[----:B----4-:R-:W-:Y:S01]  /*11390*/  IADD3 R3, P5, PT, R4, R5, RZ ;  /* 0x0000000504037210 */ /* 0x010fe20007fbe0ff */
[----:B-1----:R-:W1:Y:S04]  /*113a0*/  LDC R2, c[0x0][0x3d8] ;  /* 0x0000f600ff027b82 */ /* 0x002e680000000800 */
[----:B------:R4:W-:Y:S04]  /*113b0*/  STL [R1+0x1bb0], R3 ;  /* 0x001bb00301007387 */ /* 0x0009e80000100800 */
[----:B------:R5:W-:Y:S01]  /*113c0*/  STL [R1+0x1ba4], R6 ;  /* 0x001ba40601007387 */ /* 0x000be20000100800 */
[----:B----4-:R-:W4:Y:S01]  /*113d0*/  LDC R3, c[0x0][0x3d8] ;  /* 0x0000f600ff037b82 */ /* 0x010f220000000800 */
[----:B--2---:R-:W-:-:S07]  /*113e0*/  IMAD R7, R7, 0x42, RZ ;  /* 0x0000004207077824 */ /* 0x004fce00078e02ff */
[----:B-----5:R-:W2:Y:S01]  /*113f0*/  LDC R6, c[0x0][0x3d8] ;  /* 0x0000f600ff067b82 */ /* 0x020ea20000000800 */
[C---:B------:R-:W-:Y:S02]  /*11400*/  IADD3 R8, P6, PT, R7.reuse, R5, RZ ;  /* 0x0000000507087210 */ /* 0x040fe40007fde0ff */
[-C--:B------:R-:W-:Y:S01]  /*11410*/  LEA.HI.X.SX32 R4, R4, R15.reuse, 0x1, P5 ;  /* 0x0000000f04047211 */ /* 0x080fe200028f0eff */
[----:B-1----:R-:W-:Y:S02]  /*11420*/  IMAD R2, R2, 0x43, RZ ;  /* 0x0000004302027824 */ /* 0x002fe400078e02ff */
[----:B------:R1:W-:Y:S01]  /*11430*/  STL [R1+0x1bb8], R8 ;  /* 0x001bb80801007387 */ /* 0x0003e20000100800 */
[----:B------:R-:W-:-:S03]  /*11440*/  LEA.HI.X.SX32 R7, R7, R15, 0x1, P6 ;  /* 0x0000000f07077211 */ /* 0x000fc600030f0eff */
[----:B------:R5:W-:Y:S01]  /*11450*/  STL [R1+0x1bac], R4 ;  /* 0x001bac0401007387 */ /* 0x000be20000100800 */
[----:B-1----:R-:W-:Y:S01]  /*11460*/  IADD3 R8, P5, PT, R2, R5, RZ ;  /* 0x0000000502087210 */ /* 0x002fe20007fbe0ff */
[----:B-----5:R-:W1:Y:S04]  /*11470*/  LDC R4, c[0x0][0x3d8] ;  /* 0x0000f600ff047b82 */ /* 0x020e680000000800 */
[----:B------:R-:W-:Y:S01]  /*11480*/  STL [R1+0x1bc0], R8 ;  /* 0x001bc00801007387 */ /* 0x000fe20000100800 */
[----:B--2---:R-:W-:-:S03]  /*11490*/  IMAD R6, R6, 0x44, RZ ;  /* 0x0000004406067824 */ /* 0x004fc600078e02ff */
[----:B----4-:R2:W-:Y:S04]  /*114a0*/  STL [R1+0x29d4], R3 ;  /* 0x0029d40301007387 */ /* 0x0105e80000100800 */
[----:B------:R4:W-:Y:S01]  /*114b0*/  STL [R1+0x1bb4], R7 ;  /* 0x001bb40701007387 */ /* 0x0009e20000100800 */
[----:B------:R-:W-:Y:S02]  /*114c0*/  LEA.HI.X.SX32 R2, R2, R15, 0x1, P5 ;  /* 0x0000000f02027211 */ /* 0x000fe400028f0eff */
[-C--:B--2---:R-:W-:Y:S01]  /*114d0*/  IADD3 R3, P6, PT, R6, R5.reuse, RZ ;  /* 0x0000000506037210 */ /* 0x084fe20007fde0ff */
[----:B----4-:R-:W2:Y:S04]  /*114e0*/  LDC R7, c[0x0][0x3d8] ;  /* 0x0000f600ff077b82 */ /* 0x010ea80000000800 */
[----:B------:R-:W-:Y:S04]  /*114f0*/  STL [R1+0x1bc8], R3 ;  /* 0x001bc80301007387 */ /* 0x000fe80000100800 */
[----:B------:R4:W-:Y:S01]  /*11500*/  STL [R1+0x1bbc], R2 ;  /* 0x001bbc0201007387 */ /* 0x0009e20000100800 */
[----:B-1----:R-:W-:Y:S01]  /*11510*/  IMAD R4, R4, 0x45, RZ ;  /* 0x0000004504047824 */ /* 0x002fe200078e02ff */
[----:B----4-:R-:W1:Y:S04]  /*11520*/  LDC R2, c[0x0][0x3d8] ;  /* 0x0000f600ff027b82 */ /* 0x010e680000000800 */
[----:B------:R-:W-:-:S02]  /*11530*/  IADD3 R3, P5, PT, R4, R5, RZ ;  /* 0x0000000504037210 */ /* 0x000fc40007fbe0ff */
[----:B------:R-:W-:-:S03]  /*11540*/  LEA.HI.X.SX32 R8, R6, R15, 0x1, P6 ;  /* 0x0000000f06087211 */ /* 0x000fc600030f0eff */
[----:B------:R4:W-:Y:S01]  /*11550*/  STL [R1+0x1bd0], R3 ;  /* 0x001bd00301007387 */ /* 0x0009e20000100800 */
[----:B------:R-:W5:Y:S01]  /*11560*/  LDC R6, c[0x0][0x3d8] ;  /* 0x0000f600ff067b82 */ /* 0x000f620000000800 */
[----:B--2---:R-:W-:Y:S02]  /*11570*/  IMAD R7, R7, 0x46, RZ ;  /* 0x0000004607077824 */ /* 0x004fe400078e02ff */
[----:B------:R-:W-:Y:S04]  /*11580*/  STL [R1+0x29d0], R16 ;  /* 0x0029d01001007387 */ /* 0x000fe80000100800 */
[----:B------:R2:W-:Y:S01]  /*11590*/  STL [R1+0x1bc4], R8 ;  /* 0x001bc40801007387 */ /* 0x0005e20000100800 */
[----:B----4-:R-:W-:Y:S02]  /*115a0*/  IADD3 R3, P6, PT, R7, R5, RZ ;  /* 0x0000000507037210 */ /* 0x010fe40007fde0ff */
[----:B--2---:R-:W-:-:S02]  /*115b0*/  LEA.HI.X.SX32 R8, R4, R15, 0x1, P5 ;  /* 0x0000000f04087211 */ /* 0x004fc400028f0eff */
[----:B------:R-:W2:Y:S01]  /*115c0*/  LDC R4, c[0x0][0x3d8] ;  /* 0x0000f600ff047b82 */ /* 0x000ea20000000800 */
[----:B-1----:R-:W-:Y:S01]  /*115d0*/  IMAD R2, R2, 0x47, RZ ;  /* 0x0000004702027824 */ /* 0x002fe200078e02ff */
[----:B------:R1:W-:Y:S04]  /*115e0*/  STL [R1+0x1bd8], R3 ;  /* 0x001bd80301007387 */ /* 0x0003e80000100800 */
[----:B------:R4:W-:Y:S01]  /*115f0*/  STL [R1+0x1bcc], R8 ;  /* 0x001bcc0801007387 */ /* 0x0009e20000100800 */
[----:B-1----:R-:W-:Y:S02]  /*11600*/  IADD3 R3, P5, PT, R2, R5, RZ ;  /* 0x0000000502037210 */ /* 0x002fe40007fbe0ff */
[----:B----4-:R-:W-:Y:S02]  /*11610*/  LEA.HI.X.SX32 R8, R7, R15, 0x1, P6 ;  /* 0x0000000f07087211 */ /* 0x010fe400030f0eff */
[----:B------:R-:W1:Y:S01]  /*11620*/  LDC R7, c[0x0][0x3d8] ;  /* 0x0000f600ff077b82 */ /* 0x000e620000000800 */
[----:B------:R-:W-:Y:S01]  /*11630*/  STL [R1+0x1be0], R3 ;  /* 0x001be00301007387 */ /* 0x000fe20000100800 */
[----:B-----5:R-:W-:-:S03]  /*11640*/  IMAD R6, R6, 0x48, RZ ;  /* 0x0000004806067824 */ /* 0x020fc600078e02ff */
[----:B------:R4:W-:Y:S01]  /*11650*/  STL [R1+0x1bd4], R8 ;  /* 0x001bd40801007387 */ /* 0x0009e20000100800 */
[----:B--2---:R-:W-:Y:S01]  /*11660*/  IMAD R4, R4, 0x49, RZ ;  /* 0x0000004904047824 */ /* 0x004fe200078e02ff */
[----:B----4-:R-:W-:Y:S02]  /*11670*/  LEA.HI.X.SX32 R8, R2, R15, 0x1, P5 ;  /* 0x0000000f02087211 */ /* 0x010fe400028f0eff */
[----:B------:R-:W2:Y:S01]  /*11680*/  LDC R2, c[0x0][0x3d8] ;  /* 0x0000f600ff027b82 */ /* 0x000ea20000000800 */
[----:B------:R-:W-:-:S05]  /*11690*/  IADD3 R3, P6, PT, R6, R5, RZ ;  /* 0x0000000506037210 */ /* 0x000fca0007fde0ff */
[----:B------:R4:W-:Y:S01]  /*116a0*/  STL [R1+0x1be8], R3 ;  /* 0x001be80301007387 */ /* 0x0009e20000100800 */
[----:B-1----:R-:W-:-:S03]  /*116b0*/  IMAD R7, R7, 0x4a, RZ ;  /* 0x0000004a07077824 */ /* 0x002fc600078e02ff */
[----:B------:R1:W-:Y:S01]  /*116c0*/  STL [R1+0x1bdc], R8 ;  /* 0x001bdc0801007387 */ /* 0x0003e20000100800 */
[----:B----4-:R-:W-:Y:S02]  /*116d0*/  IADD3 R3, P5, PT, R4, R5, RZ ;  /* 0x0000000504037210 */ /* 0x010fe40007fbe0ff */
[----:B-1----:R-:W-:-:S03]  /*116e0*/  LEA.HI.X.SX32 R8, R6, R15, 0x1, P6 ;  /* 0x0000000f06087211 */ /* 0x002fc600030f0eff */
[----:B------:R1:W-:Y:S01]  /*116f0*/  STL [R1+0x1bf0], R3 ;  /* 0x001bf00301007387 */ /* 0x0003e20000100800 */
[C---:B------:R-:W-:Y:S01]  /*11700*/  IADD3 R6, P6, PT, R7.reuse, R5, RZ ;  /* 0x0000000507067210 */ /* 0x040fe20007fde0ff */
[----:B--2---:R-:W-:Y:S02]  /*11710*/  IMAD R2, R2, 0x4b, RZ ;  /* 0x0000004b02027824 */ /* 0x004fe400078e02ff */
[----:B------:R2:W-:Y:S01]  /*11720*/  STL [R1+0x1be4], R8 ;  /* 0x001be40801007387 */ /* 0x0005e20000100800 */
[-C--:B-1----:R-:W-:Y:S02]  /*11730*/  LEA.HI.X.SX32 R3, R4, R15.reuse, 0x1, P5 ;  /* 0x0000000f04037211 */ /* 0x082fe400028f0eff */
[----:B------:R-:W1:Y:S01]  /*11740*/  LDC R4, c[0x0][0x3d8] ;  /* 0x0000f600ff047b82 */ /* 0x000e620000000800 */
[----:B------:R4:W-:Y:S01]  /*11750*/  STL [R1+0x1bf8], R6 ;  /* 0x001bf80601007387 */ /* 0x0009e20000100800 */
[----:B--2---:R-:W-:-:S03]  /*11760*/  LEA.HI.X.SX32 R8, R7, R15, 0x1, P6 ;  /* 0x0000000f07087211 */ /* 0x004fc600030f0eff */
[----:B------:R2:W-:Y:S03]  /*11770*/  STL [R1+0x1bec], R3 ;  /* 0x001bec0301007387 */ /* 0x0005e60000100800 */
[----:B------:R-:W5:Y:S08]  /*11780*/  LDC R7, c[0x0][0x3d8] ;  /* 0x0000f600ff077b82 */ /* 0x000f700000000800 */
[----:B----4-:R-:W4:Y:S01]  /*11790*/  LDC R6, c[0x0][0x3d8] ;  /* 0x0000f600ff067b82 */ /* 0x010f220000000800 */
[----:B--2---:R-:W-:-:S05]  /*117a0*/  IADD3 R3, P5, PT, R2, R5, RZ ;  /* 0x0000000502037210 */ /* 0x004fca0007fbe0ff */
[----:B------:R-:W-:Y:S04]  /*117b0*/  STL [R1+0x1c00], R3 ;  /* 0x001c000301007387 */ /* 0x000fe80000100800 */
[----:B------:R2:W-:Y:S01]  /*117c0*/  STL [R1+0x1bf4], R8 ;  /* 0x001bf40801007387 */ /* 0x0005e20000100800 */
[----:B-1----:R-:W-:Y:S01]  /*117d0*/  IMAD R4, R4, 0x4c, RZ ;  /* 0x0000004c04047824 */ /* 0x002fe200078e02ff */
[----:B--2---:R-:W-:Y:S02]  /*117e0*/  LEA.HI.X.SX32 R8, R2, R15, 0x1, P5 ;  /* 0x0000000f02087211 */ /* 0x004fe400028f0eff */
[----:B------:R-:W1:Y:S02]  /*117f0*/  LDC R2, c[0x0][0x3d8] ;  /* 0x0000f600ff027b82 */ /* 0x000e640000000800 */
[----:B------:R-:W-:Y:S01]  /*11800*/  IADD3 R3, P6, PT, R4, R5, RZ ;  /* 0x0000000504037210 */ /* 0x000fe20007fde0ff */
[----:B----4-:R-:W-:-:S02]  /*11810*/  IMAD R6, R6, 0x4d, RZ ;  /* 0x0000004d06067824 */ /* 0x010fc400078e02ff */
[----:B-----5:R-:W-:Y:S02]  /*11820*/  IMAD R7, R7, 0x4e, RZ ;  /* 0x0000004e07077824 */ /* 0x020fe400078e02ff */
[----:B------:R2:W-:Y:S04]  /*11830*/  STL [R1+0x1c08], R3 ;  /* 0x001c080301007387 */ /* 0x0005e80000100800 */
[----:B------:R4:W-:Y:S01]  /*11840*/  STL [R1+0x1bfc], R8 ;  /* 0x001bfc0801007387 */ /* 0x0009e20000100800 */
[----:B--2---:R-:W-:Y:S02]  /*11850*/  IADD3 R3, P5, PT, R6, R5, RZ ;  /* 0x0000000506037210 */ /* 0x004fe40007fbe0ff */
[----:B----4-:R-:W-:Y:S02]  /*11860*/  LEA.HI.X.SX32 R8, R4, R15, 0x1, P6 ;  /* 0x0000000f04087211 */ /* 0x010fe400030f0eff */
[----:B------:R-:W2:Y:S01]  /*11870*/  LDC R4, c[0x0][0x3d8] ;  /* 0x0000f600ff047b82 */ /* 0x000ea20000000800 */
[----:B------:R4:W-:Y:S01]  /*11880*/  STL [R1+0x1c10], R3 ;  /* 0x001c100301007387 */ /* 0x0009e20000100800 */
[----:B-1----:R-:W-:-:S03]  /*11890*/  IMAD R2, R2, 0x4f, RZ ;  /* 0x0000004f02027824 */ /* 0x002fc600078e02ff */
[----:B------:R1:W-:Y:S01]  /*118a0*/  STL [R1+0x1c04], R8 ;  /* 0x001c040801007387 */ /* 0x0003e20000100800 */
[----:B----4-:R-:W-:Y:S02]  /*118b0*/  IADD3 R3, P6, PT, R7, R5, RZ ;  /* 0x0000000507037210 */ /* 0x010fe40007fde0ff */
[----:B-1----:R-:W-:Y:S02]  /*118c0*/  LEA.HI.X.SX32 R8, R6, R15, 0x1, P5 ;  /* 0x0000000f06087211 */ /* 0x002fe400028f0eff */
[----:B------:R-:W1:Y:S01]  /*118d0*/  LDC R6, c[0x0][0x3d8] ;  /* 0x0000f600ff067b82 */ /* 0x000e620000000800 */
[----:B------:R4:W-:Y:S04]  /*118e0*/  STL [R1+0x1c18], R3 ;  /* 0x001c180301007387 */ /* 0x0009e80000100800 */
[----:B------:R5:W-:Y:S01]  /*118f0*/  STL [R1+0x1c0c], R8 ;  /* 0x001c0c0801007387 */ /* 0x000be20000100800 */
[----:B----4-:R-:W-:-:S02]  /*11900*/  IADD3 R3, P5, PT, R2, R5, RZ ;  /* 0x0000000502037210 */ /* 0x010fc40007fbe0ff */
[-C--:B-----5:R-:W-:Y:S02]  /*11910*/  LEA.HI.X.SX32 R8, R7, R15.reuse, 0x1, P6 ;  /* 0x0000000f07087211 */ /* 0x0a0fe400030f0eff */
[----:B------:R-:W4:Y:S01]  /*11920*/  LDC R7, c[0x0][0x3d8] ;  /* 0x0000f600ff077b82 */ /* 0x000f220000000800 */
[----:B------:R-:W-:Y:S04]  /*11930*/  STL [R1+0x1c20], R3 ;  /* 0x001c200301007387 */ /* 0x000fe80000100800 */
[----:B------:R5:W-:Y:S01]  /*11940*/  STL [R1+0x1c14], R8 ;  /* 0x001c140801007387 */ /* 0x000be20000100800 */
[----:B--2---:R-:W-:Y:S01]  /*11950*/  IMAD R4, R4, 0x50, RZ ;  /* 0x0000005004047824 */ /* 0x004fe200078e02ff */
[----:B-----5:R-:W-:Y:S02]  /*11960*/  LEA.HI.X.SX32 R8, R2, R15, 0x1, P5 ;  /* 0x0000000f02087211 */ /* 0x020fe400028f0eff */
[----:B------:R-:W2:Y:S02]  /*11970*/  LDC R2, c[0x0][0x3d8] ;  /* 0x0000f600ff027b82 */ /* 0x000ea40000000800 */
[----:B------:R-:W-:Y:S01]  /*11980*/  IADD3 R3, P6, PT, R4, R5, RZ ;  /* 0x0000000504037210 */ /* 0x000fe20007fde0ff */
[----:B-1----:R-:W-:-:S04]  /*11990*/  IMAD R6, R6, 0x51, RZ ;  /* 0x0000005106067824 */ /* 0x002fc800078e02ff */
[----:B------:R1:W-:Y:S01]  /*119a0*/  STL [R1+0x1c28], R3 ;  /* 0x001c280301007387 */ /* 0x0003e20000100800 */
[----:B----4-:R-:W-:-:S03]  /*119b0*/  IMAD R7, R7, 0x52, RZ ;  /* 0x0000005207077824 */ /* 0x010fc600078e02ff */
[----:B------:R4:W-:Y:S01]  /*119c0*/  STL [R1+0x1c1c], R8 ;  /* 0x001c1c0801007387 */ /* 0x0009e20000100800 */
[----:B-1----:R-:W-:Y:S02]  /*119d0*/  IADD3 R3, P5, PT, R6, R5, RZ ;  /* 0x0000000506037210 */ /* 0x002fe40007fbe0ff */
[----:B----4-:R-:W-:Y:S02]  /*119e0*/  LEA.HI.X.SX32 R8, R4, R15, 0x1, P6 ;  /* 0x0000000f04087211 */ /* 0x010fe400030f0eff */
[----:B------:R-:W1:Y:S01]  /*119f0*/  LDC R4, c[0x0][0x3d8] ;  /* 0x0000f600ff047b82 */ /* 0x000e620000000800 */
[----:B------:R4:W-:Y:S01]  /*11a00*/  STL [R1+0x1c30], R3 ;  /* 0x001c300301007387 */ /* 0x0009e20000100800 */
[----:B--2---:R-:W-:-:S03]  /*11a10*/  IMAD R2, R2, 0x53, RZ ;  /* 0x0000005302027824 */ /* 0x004fc600078e02ff */
[----:B------:R2:W-:Y:S01]  /*11a20*/  STL [R1+0x1c24], R8 ;  /* 0x001c240801007387 */ /* 0x0005e20000100800 */
[----:B----4-:R-:W-:Y:S02]  /*11a30*/  IADD3 R3, P6, PT, R7, R5, RZ ;  /* 0x0000000507037210 */ /* 0x010fe40007fde0ff */
[----:B--2---:R-:W-:-:S03]  /*11a40*/  LEA.HI.X.SX32 R8, R6, R15, 0x1, P5 ;  /* 0x0000000f06087211 */ /* 0x004fc600028f0eff */
[----:B------:R2:W-:Y:S01]  /*11a50*/  STL [R1+0x1c38], R3 ;  /* 0x001c380301007387 */ /* 0x0005e20000100800 */
[----:B------:R-:W-:Y:S01]  /*11a60*/  LEA.HI.X.SX32 R7, R7, R15, 0x1, P6 ;  /* 0x0000000f07077211 */ /* 0x000fe200030f0eff */
[----:B------:R-:W4:Y:S02]  /*11a70*/  LDC R6, c[0x0][0x3d8] ;  /* 0x0000f600ff067b82 */ /* 0x000f240000000800 */
[----:B------:R-:W-:Y:S01]  /*11a80*/  STL [R1+0x1c2c], R8 ;  /* 0x001c2c0801007387 */ /* 0x000fe20000100800 */
[----:B--2---:R-:W-:-:S05]  /*11a90*/  IADD3 R3, P5, PT, R2, R5, RZ ;  /* 0x0000000502037210 */ /* 0x004fca0007fbe0ff */
[----:B------:R-:W-:Y:S04]  /*11aa0*/  STL [R1+0x1c40], R3 ;  /* 0x001c400301007387 */ /* 0x000fe80000100800 */
[----:B------:R2:W-:Y:S01]  /*11ab0*/  STL [R1+0x1c34], R7 ;  /* 0x001c340701007387 */ /* 0x0005e20000100800 */
[----:B-1----:R-:W-:Y:S01]  /*11ac0*/  IMAD R4, R4, 0x54, RZ ;  /* 0x0000005404047824 */ /* 0x002fe200078e02ff */
[----:B--2---:R-:W1:Y:S04]  /*11ad0*/  LDC R7, c[0x0][0x3d8] ;  /* 0x0000f600ff077b82 */ /* 0x004e680000000800 */
[----:B------:R-:W-:-:S02]  /*11ae0*/  IADD3 R3, P6, PT, R4, R5, RZ ;  /* 0x0000000504037210 */ /* 0x000fc40007fde0ff */
[----:B------:R-:W-:-:S03]  /*11af0*/  LEA.HI.X.SX32 R2, R2, R15, 0x1, P5 ;  /* 0x0000000f02027211 */ /* 0x000fc600028f0eff */
[----:B------:R-:W-:Y:S01]  /*11b00*/  STL [R1+0x1c48], R3 ;  /* 0x001c480301007387 */ /* 0x000fe20000100800 */
[----:B----4-:R-:W-:-:S03]  /*11b10*/  IMAD R6, R6, 0x55, RZ ;  /* 0x0000005506067824 */ /* 0x010fc600078e02ff */
[----:B------:R2:W-:Y:S01]  /*11b20*/  STL [R1+0x1c3c], R2 ;  /* 0x001c3c0201007387 */ /* 0x0005e20000100800 */
[----:B---3--:R-:W-:Y:S01]  /*11b30*/  IMAD R28, R12, 0x10b, RZ ;  /* 0x0000010b0c1c7824 */ /* 0x008fe200078e02ff */
[----:B--2---:R-:W2:Y:S01]  /*11b40*/  LDC R2, c[0x0][0x3d8] ;  /* 0x0000f600ff027b82 */ /* 0x004ea20000000800 */
[----:B------:R-:W-:Y:S01]  /*11b50*/  IADD3 R3, P5, PT, R6, R5, RZ ;  /* 0x0000000506037210 */ /* 0x000fe20007fbe0ff */
[----:B-1----:R-:W-:-:S06]  /*11b60*/  IMAD R12, R7, 0x56, RZ ;  /* 0x00000056070c7824 */ /* 0x002fcc00078e02ff */
[----:B------:R-:W1:Y:S01]  /*11b70*/  LDC R7, c[0x0][0x3d8] ;  /* 0x0000f600ff077b82 */ /* 0x000e620000000800 */
[-C--:B------:R-:W-:Y:S01]  /*11b80*/  LEA.HI.X.SX32 R8, R6, R15.reuse, 0x1, P5 ;  /* 0x0000000f06087211 */ /* 0x080fe200028f0eff */
[----:B------:R3:W-:Y:S06]  /*11b90*/  STL [R1+0x1c50], R3 ;  /* 0x001c500301007387 */ /* 0x0007ec0000100800 */
[----:B------:R-:W4:Y:S01]  /*11ba0*/  LDC R6, c[0x0][0x3d8] ;  /* 0x0000f600ff067b82 */ /* 0x000f220000000800 */
[----:B---3--:R-:W-:Y:S01]  /*11bb0*/  LEA.HI.X.SX32 R3, R4, R15, 0x1, P6 ;  /* 0x0000000f04037211 */ /* 0x008fe200030f0eff */
[----:B--2---:R-:W-:-:S04]  /*11bc0*/  IMAD R2, R2, 0x57, RZ ;  /* 0x0000005702027824 */ /* 0x004fc800078e02ff */
[----:B------:R2:W-:Y:S01]  /*11bd0*/  STL [R1+0x1c44], R3 ;  /* 0x001c440301007387 */ /* 0x0005e20000100800 */
[----:B0-----:R-:W-:Y:S01]  /*11be0*/  IMAD R26, R13, 0x11b, RZ ;  /* 0x0000011b0d1a7824 */ /* 0x001fe200078e02ff */
[----:B------:R-:W0:Y:S01]  /*11bf0*/  LDC R4, c[0x0][0x3d8] ;  /* 0x0000f600ff047b82 */ /* 0x000e220000000800 */
[----:B--2---:R-:W-:Y:S01]  /*11c00*/  IADD3 R3, P6, PT, R12, R5, RZ ;  /* 0x000000050c037210 */ /* 0x004fe20007fde0ff */
[----:B-1----:R-:W-:-:S04]  /*11c10*/  IMAD R7, R7, 0x58, RZ ;  /* 0x0000005807077824 */ /* 0x002fc800078e02ff */
[----:B------:R1:W-:Y:S01]  /*11c20*/  STL [R1+0x1c58], R3 ;  /* 0x001c580301007387 */ /* 0x0003e20000100800 */
[----:B----4-:R-:W-:-:S03]  /*11c30*/  IMAD R6, R6, 0x59, RZ ;  /* 0x0000005906067824 */ /* 0x010fc600078e02ff */
[----:B------:R2:W-:Y:S01]  /*11c40*/  STL [R1+0x1c4c], R8 ;  /* 0x001c4c0801007387 */ /* 0x0005e20000100800 */
[----:B-1----:R-:W-:Y:S02]  /*11c50*/  IADD3 R3, P5, PT, R2, R5, RZ ;  /* 0x0000000502037210 */ /* 0x002fe40007fbe0ff */
[----:B--2---:R-:W-:-:S03]  /*11c60*/  LEA.HI.X.SX32 R8, R12, R15, 0x1, P6 ;  /* 0x0000000f0c087211 */ /* 0x004fc600030f0eff */
[----:B------:R1:W-:Y:S01]  /*11c70*/  STL [R1+0x1c60], R3 ;  /* 0x001c600301007387 */ /* 0x0003e20000100800 */
[----:B------:R-:W2:Y:S03]  /*11c80*/  LDC R12, c[0x0][0x3d8] ;  /* 0x0000f600ff0c7b82 */ /* 0x000ea60000000800 */
[----:B------:R3:W-:Y:S01]  /*11c90*/  STL [R1+0x1c54], R8 ;  /* 0x001c540801007387 */ /* 0x0007e20000100800 */
[----:B-1----:R-:W-:Y:S02]  /*11ca0*/  IADD3 R3, P6, PT, R7, R5, RZ ;  /* 0x0000000507037210 */ /* 0x002fe40007fde0ff */
[----:B---3--:R-:W-:-:S03]  /*11cb0*/  LEA.HI.X.SX32 R8, R2, R15, 0x1, P5 ;  /* 0x0000000f02087211 */ /* 0x008fc600028f0eff */
[----:B------:R1:W-:Y:S01]  /*11cc0*/  STL [R1+0x1c68], R3 ;  /* 0x001c680301007387 */ /* 0x0003e20000100800 */
[----:B------:R-:W3:Y:S01]  /*11cd0*/  LDC R2, c[0x0][0x3d8] ;  /* 0x0000f600ff027b82 */ /* 0x000ee20000000800 */
[----:B------:R-:W-:Y:S02]  /*11ce0*/  LEA.HI.X.SX32 R7, R7, R15, 0x1, P6 ;  /* 0x0000000f07077211 */ /* 0x000fe400030f0eff */
[----:B------:R-:W-:Y:S01]  /*11cf0*/  STL [R1+0x1c5c], R8 ;  /* 0x001c5c0801007387 */ /* 0x000fe20000100800 */
[----:B-1----:R-:W-:-:S05]  /*11d00*/  IADD3 R3, P5, PT, R6, R5, RZ ;  /* 0x0000000506037210 */ /* 0x002fca0007fbe0ff */
[----:B------:R-:W-:Y:S04]  /*11d10*/  STL [R1+0x1c70], R3 ;  /* 0x001c700301007387 */ /* 0x000fe80000100800 */
[----:B------:R1:W-:Y:S02]  /*11d20*/  STL [R1+0x1c64], R7 ;  /* 0x001c640701007387 */ /* 0x0003e40000100800 */
[----:B-1----:R-:W1:Y:S01]  /*11d30*/  LDC R7, c[0x0][0x3d8] ;  /* 0x0000f600ff077b82 */ /* 0x002e620000000800 */
[----:B------:R-:W-:Y:S01]  /*11d40*/  LEA.HI.X.SX32 R3, R6, R15, 0x1, P5 ;  /* 0x0000000f06037211 */ /* 0x000fe200028f0eff */
[----:B--2---:R-:W-:-:S06]  /*11d50*/  IMAD R12, R12, 0x5a, RZ ;  /* 0x0000005a0c0c7824 */ /* 0x004fcc00078e02ff */
[----:B------:R-:W2:Y:S01]  /*11d60*/  LDC R6, c[0x0][0x3d8] ;  /* 0x0000f600ff067b82 */ /* 0x000ea20000000800 */
[----:B------:R-:W-:Y:S01]  /*11d70*/  IADD3 R8, P6, PT, R12, R5, RZ ;  /* 0x000000050c087210 */ /* 0x000fe20007fde0ff */
[----:B---3--:R-:W-:-:S04]  /*11d80*/  IMAD R2, R2, 0x5b, RZ ;  /* 0x0000005b02027824 */ /* 0x008fc800078e02ff */
[----:B------:R3:W-:Y:S04]  /*11d90*/  STL [R1+0x1c78], R8 ;  /* 0x001c780801007387 */ /* 0x0007e80000100800 */
[----:B------:R4:W-:Y:S01]  /*11da0*/  STL [R1+0x1c6c], R3 ;  /* 0x001c6c0301007387 */ /* 0x0009e20000100800 */
[----:B---3--:R-:W-:Y:S01]  /*11db0*/  LEA.HI.X.SX32 R8, R12, R15, 0x1, P6 ;  /* 0x0000000f0c087211 */ /* 0x008fe200030f0eff */
[----:B-1----:R-:W-:Y:S01]  /*11dc0*/  IMAD R7, R7, 0x5c, RZ ;  /* 0x0000005c07077824 */ /* 0x002fe200078e02ff */
[----:B------:R-:W1:Y:S01]  /*11dd0*/  LDC R12, c[0x0][0x3d8] ;  /* 0x0000f600ff0c7b82 */ /* 0x000e620000000800 */
[----:B----4-:R-:W-:-:S05]  /*11de0*/  IADD3 R3, P5, PT, R2, R5, RZ ;  /* 0x0000000502037210 */ /* 0x010fca0007fbe0ff */
[----:B------:R3:W-:Y:S01]  /*11df0*/  STL [R1+0x1c80], R3 ;  /* 0x001c800301007387 */ /* 0x0007e20000100800 */
[----:B--2---:R-:W-:-:S03]  /*11e00*/  IMAD R6, R6, 0x5d, RZ ;  /* 0x0000005d06067824 */ /* 0x004fc600078e02ff */
[----:B------:R2:W-:Y:S01]  /*11e10*/  STL [R1+0x1c74], R8 ;  /* 0x001c740801007387 */ /* 0x0005e20000100800 */
[----:B---3--:R-:W-:Y:S02]  /*11e20*/  IADD3 R3, P6, PT, R7, R5, RZ ;  /* 0x0000000507037210 */ /* 0x008fe40007fde0ff */
[----:B--2---:R-:W-:Y:S02]  /*11e30*/  LEA.HI.X.SX32 R8, R2, R15, 0x1, P5 ;  /* 0x0000000f02087211 */ /* 0x004fe400028f0eff */
[----:B------:R-:W2:Y:S01]  /*11e40*/  LDC R2, c[0x0][0x3d8] ;  /* 0x0000f600ff027b82 */ /* 0x000ea20000000800 */
[----:B------:R3:W-:Y:S04]  /*11e50*/  STL [R1+0x1c88], R3 ;  /* 0x001c880301007387 */ /* 0x0007e80000100800 */
[----:B------:R4:W-:Y:S01]  /*11e60*/  STL [R1+0x1c7c], R8 ;  /* 0x001c7c0801007387 */ /* 0x0009e20000100800 */
[----:B---3--:R-:W-:-:S02]  /*11e70*/  IADD3 R3, P5, PT, R6, R5, RZ ;  /* 0x0000000506037210 */ /* 0x008fc40007fbe0ff */
[-C--:B----4-:R-:W-:Y:S02]  /*11e80*/  LEA.HI.X.SX32 R8, R7, R15.reuse, 0x1, P6 ;  /* 0x0000000f07087211 */ /* 0x090fe400030f0eff */
[----:B------:R-:W3:Y:S01]  /*11e90*/  LDC R7, c[0x0][0x3d8] ;  /* 0x0000f600ff077b82 */ /* 0x000ee20000000800 */
[----:B------:R-:W-:Y:S04]  /*11ea0*/  STL [R1+0x1c90], R3 ;  /* 0x001c900301007387 */ /* 0x000fe80000100800 */
[----:B------:R4:W-:Y:S01]  /*11eb0*/  STL [R1+0x1c84], R8 ;  /* 0x001c840801007387 */ /* 0x0009e20000100800 */
[----:B-1----:R-:W-:Y:S01]  /*11ec0*/  IMAD R12, R12, 0x5e, RZ ;  /* 0x0000005e0c0c7824 */ /* 0x002fe200078e02ff */
[----:B----4-:R-:W-:Y:S02]  /*11ed0*/  LEA.HI.X.SX32 R8, R6, R15, 0x1, P5 ;  /* 0x0000000f06087211 */ /* 0x010fe400028f0eff */
[----:B------:R-:W1:Y:S02]  /*11ee0*/  LDC R6, c[0x0][0x3d8] ;  /* 0x0000f600ff067b82 */ /* 0x000e640000000800 */
[----:B------:R-:W-:Y:S01]  /*11ef0*/  IADD3 R3, P6, PT, R12, R5, RZ ;  /* 0x000000050c037210 */ /* 0x000fe20007fde0ff */
[----:B--2---:R-:W-:-:S04]  /*11f00*/  IMAD R2, R2, 0x5f, RZ ;  /* 0x0000005f02027824 */ /* 0x004fc800078e02ff */
[----:B------:R2:W-:Y:S01]  /*11f10*/  STL [R1+0x1c98], R3 ;  /* 0x001c980301007387 */ /* 0x0005e20000100800 */
[----:B---3--:R-:W-:-:S03]  /*11f20*/  IMAD R7, R7, 0x60, RZ ;  /* 0x0000006007077824 */ /* 0x008fc600078e02ff */
[----:B------:R3:W-:Y:S01]  /*11f30*/  STL [R1+0x1c8c], R8 ;  /* 0x001c8c0801007387 */ /* 0x0007e20000100800 */
[----:B--2---:R-:W-:Y:S02]  /*11f40*/  IADD3 R3, P5, PT, R2, R5, RZ ;  /* 0x0000000502037210 */ /* 0x004fe40007fbe0ff */
[----:B---3--:R-:W-:Y:S02]  /*11f50*/  LEA.HI.X.SX32 R8, R12, R15, 0x1, P6 ;  /* 0x0000000f0c087211 */ /* 0x008fe400030f0eff */
[----:B------:R-:W2:Y:S01]  /*11f60*/  LDC R12, c[0x0][0x3d8] ;  /* 0x0000f600ff0c7b82 */ /* 0x000ea20000000800 */
[----:B------:R3:W-:Y:S01]  /*11f70*/  STL [R1+0x1ca0], R3 ;  /* 0x001ca00301007387 */ /* 0x0007e20000100800 */
[----:B-1----:R-:W-:-:S03]  /*11f80*/  IMAD R6, R6, 0x61, RZ ;  /* 0x0000006106067824 */ /* 0x002fc600078e02ff */
[----:B------:R1:W-:Y:S01]  /*11f90*/  STL [R1+0x1c94], R8 ;  /* 0x001c940801007387 */ /* 0x0003e20000100800 */
[----:B---3--:R-:W-:Y:S02]  /*11fa0*/  IADD3 R3, P6, PT, R7, R5, RZ ;  /* 0x0000000507037210 */ /* 0x008fe40007fde0ff */
[----:B-1----:R-:W-:Y:S02]  /*11fb0*/  LEA.HI.X.SX32 R8, R2, R15, 0x1, P5 ;  /* 0x0000000f02087211 */ /* 0x002fe400028f0eff */
[----:B------:R-:W1:Y:S01]  /*11fc0*/  LDC R2, c[0x0][0x3d8] ;  /* 0x0000f600ff027b82 */ /* 0x000e620000000800 */
[----:B------:R3:W-:Y:S04]  /*11fd0*/  STL [R1+0x1ca8], R3 ;  /* 0x001ca80301007387 */ /* 0x0007e80000100800 */
[----:B------:R4:W-:Y:S01]  /*11fe0*/  STL [R1+0x1c9c], R8 ;  /* 0x001c9c0801007387 */ /* 0x0009e20000100800 */
[----:B---3--:R-:W-:-:S02]  /*11ff0*/  IADD3 R3, P5, PT, R6, R5, RZ ;  /* 0x0000000506037210 */ /* 0x008fc40007fbe0ff */
[-C--:B----4-:R-:W-:Y:S02]  /*12000*/  LEA.HI.X.SX32 R8, R7, R15.reuse, 0x1, P6 ;  /* 0x0000000f07087211 */ /* 0x090fe400030f0eff */
[----:B------:R-:W3:Y:S01]  /*12010*/  LDC R7, c[0x0][0x3d8] ;  /* 0x0000f600ff077b82 */ /* 0x000ee20000000800 */
[----:B------:R-:W-:Y:S04]  /*12020*/  STL [R1+0x1cb0], R3 ;  /* 0x001cb00301007387 */ /* 0x000fe80000100800 */
[----:B------:R4:W-:Y:S01]  /*12030*/  STL [R1+0x1ca4], R8 ;  /* 0x001ca40801007387 */ /* 0x0009e20000100800 */
[----:B--2---:R-:W-:Y:S01]  /*12040*/  IMAD R12, R12, 0x62, RZ ;  /* 0x000000620c0c7824 */ /* 0x004fe200078e02ff */
[----:B----4-:R-:W-:Y:S02]  /*12050*/  LEA.HI.X.SX32 R8, R6, R15, 0x1, P5 ;  /* 0x0000000f06087211 */ /* 0x010fe400028f0eff */
[----:B------:R-:W2:Y:S02]  /*12060*/  LDC R6, c[0x0][0x3d8] ;  /* 0x0000f600ff067b82 */ /* 0x000ea40000000800 */
[----:B------:R-:W-:Y:S01]  /*12070*/  IADD3 R3, P6, PT, R12, R5, RZ ;  /* 0x000000050c037210 */ /* 0x000fe20007fde0ff */
[----:B-1----:R-:W-:-:S04]  /*12080*/  IMAD R2, R2, 0x63, RZ ;  /* 0x0000006302027824 */ /* 0x002fc800078e02ff */
[----:B------:R1:W-:Y:S01]  /*12090*/  STL [R1+0x1cb8], R3 ;  /* 0x001cb80301007387 */ /* 0x0003e20000100800 */
[----:B---3--:R-:W-:-:S03]  /*120a0*/  IMAD R7, R7, 0x64, RZ ;  /* 0x0000006407077824 */ /* 0x008fc600078e02ff */
[----:B------:R3:W-:Y:S01]  /*120b0*/  STL [R1+0x1cac], R8 ;  /* 0x001cac0801007387 */ /* 0x0007e20000100800 */
[----:B-1----:R-:W-:Y:S02]  /*120c0*/  IADD3 R3, P5, PT, R2, R5, RZ ;  /* 0x0000000502037210 */ /* 0x002fe40007fbe0ff */
[-C--:B---3--:R-:W-:Y:S02]  /*120d0*/  LEA.HI.X.SX32 R8, R12, R15.reuse, 0x1, P6 ;  /* 0x0000000f0c087211 */ /* 0x088fe400030f0eff */
[----:B------:R-:W1:Y:S01]  /*120e0*/  LDC R12, c[0x0][0x3d8] ;  /* 0x0000f600ff0c7b82 */ /* 0x000e620000000800 */
[----:B------:R3:W-:Y:S01]  /*120f0*/  STL [R1+0x1cc0], R3 ;  /* 0x001cc00301007387 */ /* 0x0007e20000100800 */
[----:B--2---:R-:W-:Y:S01]  /*12100*/  IMAD R6, R6, 0x65, RZ ;  /* 0x0000006506067824 */ /* 0x004fe200078e02ff */
[----:B------:R-:W-:Y:S02]  /*12110*/  LEA.HI.X.SX32 R2, R2, R15, 0x1, P5 ;  /* 0x0000000f02027211 */ /* 0x000fe400028f0eff */
[----:B------:R-:W-:Y:S01]  /*12120*/  STL [R1+0x1cb4], R8 ;  /* 0x001cb40801007387 */ /* 0x000fe20000100800 */
[----:B---3--:R-:W-:-:S05]  /*12130*/  IADD3 R3, P6, PT, R7, R5, RZ ;  /* 0x0000000507037210 */ /* 0x008fca0007fde0ff */
[----:B------:R2:W-:Y:S04]  /*12140*/  STL [R1+0x1cc8], R3 ;  /* 0x001cc80301007387 */ /* 0x0005e80000100800 */
[----:B------:R3:W-:Y:S01]  /*12150*/  STL [R1+0x1cbc], R2 ;  /* 0x001cbc0201007387 */ /* 0x0007e20000100800 */
[C---:B--2---:R-:W-:Y:S01]  /*12160*/  IADD3 R3, P5, PT, R6.reuse, R5, RZ ;  /* 0x0000000506037210 */ /* 0x044fe20007fbe0ff */
[----:B---3--:R-:W2:Y:S04]  /*12170*/  LDC R2, c[0x0][0x3d8] ;  /* 0x0000f600ff027b82 */ /* 0x008ea80000000800 */
[----:B------:R3:W-:Y:S01]  /*12180*/  STL [R1+0x1cd0], R3 ;  /* 0x001cd00301007387 */ /* 0x0007e20000100800 */
[----:B------:R-:W-:Y:S01]  /*12190*/  LEA.HI.X.SX32 R8, R6, R15, 0x1, P5 ;  /* 0x0000000f06087211 */ /* 0x000fe200028f0eff */
[----:B-1----:R-:W-:-:S02]  /*121a0*/  IMAD R12, R12, 0x66, RZ ;  /* 0x000000660c0c7824 */ /* 0x002fc400078e02ff */
[----:B------:R-:W1:Y:S01]  /*121b0*/  LDC R6, c[0x0][0x3d8] ;  /* 0x0000f600ff067b82 */ /* 0x000e620000000800 */
[----:B---3--:R-:W-:-:S07]  /*121c0*/  LEA.HI.X.SX32 R3, R7, R15, 0x1, P6 ;  /* 0x0000000f07037211 */ /* 0x008fce00030f0eff */
[----:B------:R-:W3:Y:S01]  /*121d0*/  LDC R7, c[0x0][0x3d8] ;  /* 0x0000f600ff077b82 */ /* 0x000ee20000000800 */
[----:B------:R4:W-:Y:S02]  /*121e0*/  STL [R1+0x1cc4], R3 ;  /* 0x001cc40301007387 */ /* 0x0009e40000100800 */
[----:B----4-:R-:W-:Y:S01]  /*121f0*/  IADD3 R3, P6, PT, R12, R5, RZ ;  /* 0x000000050c037210 */ /* 0x010fe20007fde0ff */
[----:B--2---:R-:W-:-:S04]  /*12200*/  IMAD R2, R2, 0x67, RZ ;  /* 0x0000006702027824 */ /* 0x004fc800078e02ff */
[----:B------:R-:W-:Y:S04]  /*12210*/  STL [R1+0x1cd8], R3 ;  /* 0x001cd80301007387 */ /* 0x000fe80000100800 */
[----:B------:R2:W-:Y:S01]  /*12220*/  STL [R1+0x1ccc], R8 ;  /* 0x001ccc0801007387 */ /* 0x0005e20000100800 */
[----:B---3--:R-:W-:Y:S01]  /*12230*/  IMAD R7, R7, 0x68, RZ ;  /* 0x0000006807077824 */ /* 0x008fe200078e02ff */
[----:B--2---:R-:W-:Y:S02]  /*12240*/  LEA.HI.X.SX32 R8, R12, R15, 0x1, P6 ;  /* 0x0000000f0c087211 */ /* 0x004fe400030f0eff */
[----:B------:R-:W2:Y:S01]  /*12250*/  LDC R12, c[0x0][0x3d8] ;  /* 0x0000f600ff0c7b82 */ /* 0x000ea20000000800 */
[----:B------:R-:W-:Y:S01]  /*12260*/  IADD3 R3, P5, PT, R2, R5, RZ ;  /* 0x0000000502037210 */ /* 0x000fe20007fbe0ff */
[----:B-1----:R-:W-:-:S04]  /*12270*/  IMAD R6, R6, 0x69, RZ ;  /* 0x0000006906067824 */ /* 0x002fc800078e02ff */
[----:B------:R1:W-:Y:S04]  /*12280*/  STL [R1+0x1ce0], R3 ;  /* 0x001ce00301007387 */ /* 0x0003e80000100800 */
[----:B------:R3:W-:Y:S01]  /*12290*/  STL [R1+0x1cd4], R8 ;  /* 0x001cd40801007387 */ /* 0x0007e20000100800 */
[----:B-1----:R-:W-:Y:S02]  /*122a0*/  IADD3 R3, P6, PT, R7, R5, RZ ;  /* 0x0000000507037210 */ /* 0x002fe40007fde0ff */
[----:B---3--:R-:W-:-:S03]  /*122b0*/  LEA.HI.X.SX32 R8, R2, R15, 0x1, P5 ;  /* 0x0000000f02087211 */ /* 0x008fc600028f0eff */
[----:B------:R1:W-:Y:S01]  /*122c0*/  STL [R1+0x1ce8], R3 ;  /* 0x001ce80301007387 */ /* 0x0003e20000100800 */
[----:B------:R-:W3:Y:S03]  /*122d0*/  LDC R2, c[0x0][0x3d8] ;  /* 0x0000f600ff027b82 */ /* 0x000ee60000000800 */
[----:B------:R4:W-:Y:S01]  /*122e0*/  STL [R1+0x1cdc], R8 ;  /* 0x001cdc0801007387 */ /* 0x0009e20000100800 */
[----:B-1----:R-:W-:Y:S01]  /*122f0*/  IADD3 R3, P5, PT, R6, R5, RZ ;  /* 0x0000000506037210 */ /* 0x002fe20007fbe0ff */
[----:B--2---:R-:W-:-:S04]  /*12300*/  IMAD R12, R12, 0x6a, RZ ;  /* 0x0000006a0c0c7824 */ /* 0x004fc800078e02ff */
[----:B------:R1:W-:Y:S01]  /*12310*/  STL [R1+0x1cf0], R3 ;  /* 0x001cf00301007387 */ /* 0x0003e20000100800 */
[----:B----4-:R-:W-:Y:S02]  /*12320*/  LEA.HI.X.SX32 R8, R7, R15, 0x1, P6 ;  /* 0x0000000f07087211 */ /* 0x010fe400030f0eff */
[----:B------:R-:W-:Y:S02]  /*12330*/  IADD3 R7, P6, PT, R12, R5, RZ ;  /* 0x000000050c077210 */ /* 0x000fe40007fde0ff */
[----:B-1----:R-:W-:Y:S02]  /*12340*/  LEA.HI.X.SX32 R3, R6, R15, 0x1, P5 ;  /* 0x0000000f06037211 */ /* 0x002fe400028f0eff */
[----:B------:R-:W1:Y:S01]  /*12350*/  LDC R6, c[0x0][0x3d8] ;  /* 0x0000f600ff067b82 */ /* 0x000e620000000800 */
[----:B------:R-:W-:Y:S04]  /*12360*/  STL [R1+0x1ce4], R8 ;  /* 0x001ce40801007387 */ /* 0x000fe80000100800 */
[----:B------:R2:W-:Y:S01]  /*12370*/  STL [R1+0x1cf8], R7 ;  /* 0x001cf80701007387 */ /* 0x0005e20000100800 */
[----:B---3--:R-:W-:-:S02]  /*12380*/  IMAD R2, R2, 0x6b, RZ ;  /* 0x0000006b02027824 */ /* 0x008fc400078e02ff */
[----:B--2---:R-:W2:Y:S01]  /*12390*/  LDC R7, c[0x0][0x3d8] ;  /* 0x0000f600ff077b82 */ /* 0x004ea20000000800 */
[----:B------:R-:W-:Y:S01]  /*123a0*/  LEA.HI.X.SX32 R8, R12, R15, 0x1, P6 ;  /* 0x0000000f0c087211 */ /* 0x000fe200030f0eff */
[----:B------:R3:W-:Y:S06]  /*123b0*/  STL [R1+0x1cec], R3 ;  /* 0x001cec0301007387 */ /* 0x0007ec0000100800 */
[----:B------:R-:W4:Y:S01]  /*123c0*/  LDC R12, c[0x0][0x3d8] ;  /* 0x0000f600ff0c7b82 */ /* 0x000f220000000800 */
[----:B-1----:R-:W-:Y:S01]  /*123d0*/  IMAD R6, R6, 0x6c, RZ ;  /* 0x0000006c06067824 */ /* 0x002fe200078e02ff */
[----:B---3--:R-:W-:-:S05]  /*123e0*/  IADD3 R3, P5, PT, R2, R5, RZ ;  /* 0x0000000502037210 */ /* 0x008fca0007fbe0ff */
[----:B------:R1:W-:Y:S04]  /*123f0*/  STL [R1+0x1d00], R3 ;  /* 0x001d000301007387 */ /* 0x0003e80000100800 */
[----:B------:R3:W-:Y:S01]  /*12400*/  STL [R1+0x1cf4], R8 ;  /* 0x001cf40801007387 */ /* 0x0007e20000100800 */
[----:B-1----:R-:W-:Y:S02]  /*12410*/  IADD3 R3, P6, PT, R6, R5, RZ ;  /* 0x0000000506037210 */ /* 0x002fe40007fde0ff */
[----:B---3--:R-:W-:Y:S02]  /*12420*/  LEA.HI.X.SX32 R8, R2, R15, 0x1, P5 ;  /* 0x0000000f02087211 */ /* 0x008fe400028f0eff */
[----:B------:R-:W1:Y:S01]  /*12430*/  LDC R2, c[0x0][0x3d8] ;  /* 0x0000f600ff027b82 */ /* 0x000e620000000800 */
[----:B------:R-:W-:Y:S01]  /*12440*/  STL [R1+0x1d08], R3 ;  /* 0x001d080301007387 */ /* 0x000fe20000100800 */
[----:B--2---:R-:W-:-:S03]  /*12450*/  IMAD R7, R7, 0x6d, RZ ;  /* 0x0000006d07077824 */ /* 0x004fc600078e02ff */
[----:B------:R2:W-:Y:S01]  /*12460*/  STL [R1+0x1cfc], R8 ;  /* 0x001cfc0801007387 */ /* 0x0005e20000100800 */
[----:B----4-:R-:W-:Y:S01]  /*12470*/  IMAD R12, R12, 0x6e, RZ ;  /* 0x0000006e0c0c7824 */ /* 0x010fe200078e02ff */
[----:B--2---:R-:W-:Y:S02]  /*12480*/  LEA.HI.X.SX32 R8, R6, R15, 0x1, P6 ;  /* 0x0000000f06087211 */ /* 0x004fe400030f0eff */
[----:B------:R-:W2:Y:S01]  /*12490*/  LDC R6, c[0x0][0x3d8] ;  /* 0x0000f600ff067b82 */ /* 0x000ea20000000800 */
[----:B------:R-:W-:-:S05]  /*124a0*/  IADD3 R3, P5, PT, R7, R5, RZ ;  /* 0x0000000507037210 */ /* 0x000fca0007fbe0ff */
[----:B------:R3:W-:Y:S04]  /*124b0*/  STL [R1+0x1d10], R3 ;  /* 0x001d100301007387 */ /* 0x0007e80000100800 */
[----:B------:R4:W-:Y:S01]  /*124c0*/  STL [R1+0x1d04], R8 ;  /* 0x001d040801007387 */ /* 0x0009e20000100800 */
[----:B---3--:R-:W-:Y:S02]  /*124d0*/  IADD3 R3, P6, PT, R12, R5, RZ ;  /* 0x000000050c037210 */ /* 0x008fe40007fde0ff */
[----:B----4-:R-:W-:Y:S02]  /*124e0*/  LEA.HI.X.SX32 R8, R7, R15, 0x1, P5 ;  /* 0x0000000f07087211 */ /* 0x010fe400028f0eff */
[----:B------:R-:W3:Y:S01]  /*124f0*/  LDC R7, c[0x0][0x3d8] ;  /* 0x0000f600ff077b82 */ /* 0x000ee20000000800 */
[----:B------:R-:W-:Y:S01]  /*12500*/  STL [R1+0x1d18], R3 ;  /* 0x001d180301007387 */ /* 0x000fe20000100800 */
[----:B-1----:R-:W-:-:S03]  /*12510*/  IMAD R2, R2, 0x6f, RZ ;  /* 0x0000006f02027824 */ /* 0x002fc600078e02ff */
[----:B------:R1:W-:Y:S01]  /*12520*/  STL [R1+0x1d0c], R8 ;  /* 0x001d0c0801007387 */ /* 0x0003e20000100800 */
[----:B--2---:R-:W-:Y:S01]  /*12530*/  IMAD R6, R6, 0x70, RZ ;  /* 0x0000007006067824 */ /* 0x004fe200078e02ff */
[----:B-1----:R-:W-:Y:S02]  /*12540*/  LEA.HI.X.SX32 R8, R12, R15, 0x1, P6 ;  /* 0x0000000f0c087211 */ /* 0x002fe400030f0eff */
[----:B------:R-:W1:Y:S01]  /*12550*/  LDC R12, c[0x0][0x3d8] ;  /* 0x0000f600ff0c7b82 */ /* 0x000e620000000800 */
[----:B------:R-:W-:-:S05]  /*12560*/  IADD3 R3, P5, PT, R2, R5, RZ ;  /* 0x0000000502037210 */ /* 0x000fca0007fbe0ff */
[----:B------:R2:W-:Y:S04]  /*12570*/  STL [R1+0x1d20], R3 ;  /* 0x001d200301007387 */ /* 0x0005e80000100800 */
[----:B------:R4:W-:Y:S01]  /*12580*/  STL [R1+0x1d14], R8 ;  /* 0x001d140801007387 */ /* 0x0009e20000100800 */
[----:B--2---:R-:W-:Y:S02]  /*12590*/  IADD3 R3, P6, PT, R6, R5, RZ ;  /* 0x0000000506037210 */ /* 0x004fe40007fde0ff */
[----:B----4-:R-:W-:Y:S02]  /*125a0*/  LEA.HI.X.SX32 R8, R2, R15, 0x1, P5 ;  /* 0x0000000f02087211 */ /* 0x010fe400028f0eff */
[----:B------:R-:W2:Y:S01]  /*125b0*/  LDC R2, c[0x0][0x3d8] ;  /* 0x0000f600ff027b82 */ /* 0x000ea20000000800 */
[----:B------:R-:W-:Y:S01]  /*125c0*/  STL [R1+0x1d28], R3 ;  /* 0x001d280301007387 */ /* 0x000fe20000100800 */
[----:B---3--:R-:W-:-:S03]  /*125d0*/  IMAD R7, R7, 0x71, RZ ;  /* 0x0000007107077824 */ /* 0x008fc600078e02ff */
[----:B------:R3:W-:Y:S01]  /*125e0*/  STL [R1+0x1d1c], R8 ;  /* 0x001d1c0801007387 */ /* 0x0007e20000100800 */
[----:B-1----:R-:W-:Y:S01]  /*125f0*/  IMAD R12, R12, 0x72, RZ ;  /* 0x000000720c0c7824 */ /* 0x002fe200078e02ff */
[----:B---3--:R-:W-:Y:S02]  /*12600*/  LEA.HI.X.SX32 R8, R6, R15, 0x1, P6 ;  /* 0x0000000f06087211 */ /* 0x008fe400030f0eff */
[----:B------:R-:W1:Y:S01]  /*12610*/  LDC R6, c[0x0][0x3d8] ;  /* 0x0000f600ff067b82 */ /* 0x000e620000000800 */
[----:B------:R-:W-:-:S05]  /*12620*/  IADD3 R3, P5, PT, R7, R5, RZ ;  /* 0x0000000507037210 */ /* 0x000fca0007fbe0ff */
[----:B------:R3:W-:Y:S04]  /*12630*/  STL [R1+0x1d30], R3 ;  /* 0x001d300301007387 */ /* 0x0007e80000100800 */
[----:B------:R4:W-:Y:S01]  /*12640*/  STL [R1+0x1d24], R8 ;  /* 0x001d240801007387 */ /* 0x0009e20000100800 */
[----:B---3--:R-:W-:Y:S02]  /*12650*/  IADD3 R3, P6, PT, R12, R5, RZ ;  /* 0x000000050c037210 */ /* 0x008fe40007fde0ff */
[----:B----4-:R-:W-:-:S03]  /*12660*/  LEA.HI.X.SX32 R8, R7, R15, 0x1, P5 ;  /* 0x0000000f07087211 */ /* 0x010fc600028f0eff */
[----:B------:R-:W-:Y:S01]  /*12670*/  STL [R1+0x1d38], R3 ;  /* 0x001d380301007387 */ /* 0x000fe20000100800 */
[----:B------:R-:W3:Y:S01]  /*12680*/  LDC R7, c[0x0][0x3d8] ;  /* 0x0000f600ff077b82 */ /* 0x000ee20000000800 */
[----:B--2---:R-:W-:Y:S02]  /*12690*/  IMAD R2, R2, 0x73, RZ ;  /* 0x0000007302027824 */ /* 0x004fe400078e02ff */
[----:B------:R2:W-:Y:S01]  /*126a0*/  STL [R1+0x1d2c], R8 ;  /* 0x001d2c0801007387 */ /* 0x0005e20000100800 */
[----:B-1----:R-:W-:Y:S01]  /*126b0*/  IMAD R6, R6, 0x74, RZ ;  /* 0x0000007406067824 */ /* 0x002fe200078e02ff */
[----:B--2---:R-:W-:-:S03]  /*126c0*/  LEA.HI.X.SX32 R8, R12, R15, 0x1, P6 ;  /* 0x0000000f0c087211 */ /* 0x004fc600030f0eff */
[----:B------:R-:W1:Y:S01]  /*126d0*/  LDC R12, c[0x0][0x3d8] ;  /* 0x0000f600ff0c7b82 */ /* 0x000e620000000800 */
[----:B------:R-:W-:-:S05]  /*126e0*/  IADD3 R3, P5, PT, R2, R5, RZ ;  /* 0x0000000502037210 */ /* 0x000fca0007fbe0ff */
[----:B------:R2:W-:Y:S01]  /*126f0*/  STL [R1+0x1d40], R3 ;  /* 0x001d400301007387 */ /* 0x0005e20000100800 */
[----:B------:R-:W-:-:S03]  /*12700*/  LEA.HI.X.SX32 R2, R2, R15, 0x1, P5 ;  /* 0x0000000f02027211 */ /* 0x000fc600028f0eff */
[----:B------:R-:W-:Y:S01]  /*12710*/  STL [R1+0x1d34], R8 ;  /* 0x001d340801007387 */ /* 0x000fe20000100800 */
[----:B--2---:R-:W-:-:S05]  /*12720*/  IADD3 R3, P6, PT, R6, R5, RZ ;  /* 0x0000000506037210 */ /* 0x004fca0007fde0ff */
[----:B------:R-:W-:Y:S04]  /*12730*/  STL [R1+0x1d48], R3 ;  /* 0x001d480301007387 */ /* 0x000fe80000100800 */
[----:B------:R2:W-:Y:S01]  /*12740*/  STL [R1+0x1d3c], R2 ;  /* 0x001d3c0201007387 */ /* 0x0005e20000100800 */
[----:B---3--:R-:W-:Y:S02]  /*12750*/  IMAD R7, R7, 0x75, RZ ;  /* 0x0000007507077824 */ /* 0x008fe400078e02ff */
[----:B-1----:R-:W-:Y:S02]  /*12760*/  IMAD R13, R12, 0x76, RZ ;  /* 0x000000760c0d7824 */ /* 0x002fe400078e02ff */
[----:B------:R-:W1:Y:S08]  /*12770*/  LDC R12, c[0x0][0x3d8] ;  /* 0x0000f600ff0c7b82 */ /* 0x000e700000000800 */
[----:B--2---:R-:W2:Y:S01]  /*12780*/  LDC R2, c[0x0][0x3d8] ;  /* 0x0000f600ff027b82 */ /* 0x004ea20000000800 */
[----:B------:R-:W-:-:S04]  /*12790*/  IADD3 R3, P5, PT, R7, R5, RZ ;  /* 0x0000000507037210 */ /* 0x000fc80007fbe0ff */
[-C--:B------:R-:W-:Y:S01]  /*127a0*/  LEA.HI.X.SX32 R8, R7, R15.reuse, 0x1, P5 ;  /* 0x0000000f07087211 */ /* 0x080fe200028f0eff */
[----:B------:R3:W-:Y:S02]  /*127b0*/  STL [R1+0x1d50], R3 ;  /* 0x001d500301007387 */ /* 0x0007e40000100800 */
[----:B------:R-:W4:Y:S01]  /*127c0*/  LDC R7, c[0x0][0x3d8] ;  /* 0x0000f600ff077b82 */ /* 0x000f220000000800 */
[----:B---3--:R-:W-:Y:S01]  /*127d0*/  LEA.HI.X.SX32 R3, R6, R15, 0x1, P6 ;  /* 0x0000000f06037211 */ /* 0x008fe200030f0eff */
[----:B-1----:R-:W-:-:S06]  /*127e0*/  IMAD R12, R12, 0x78, RZ ;  /* 0x000000780c0c7824 */ /* 0x002fcc00078e02ff */
[----:B------:R-:W1:Y:S01]  /*127f0*/  LDC R6, c[0x0][0x3d8] ;  /* 0x0000f600ff067b82 */ /* 0x000e620000000800 */
[----:B------:R3:W-:Y:S01]  /*12800*/  STL [R1+0x1d44], R3 ;  /* 0x001d440301007387 */ /* 0x0007e20000100800 */
[----:B--2---:R-:W-:Y:S01]  /*12810*/  IMAD R2, R2, 0x77, RZ ;  /* 0x0000007702027824 */ /* 0x004fe200078e02ff */
[----:B---3--:R-:W-:-:S05]  /*12820*/  IADD3 R3, P6, PT, R13, R5, RZ ;  /* 0x000000050d037210 */ /* 0x008fca0007fde0ff */
[----:B------:R2:W-:Y:S04]  /*12830*/  STL [R1+0x1d58], R3 ;  /* 0x001d580301007387 */ /* 0x0005e80000100800 */
[----:B------:R3:W-:Y:S01]  /*12840*/  STL [R1+0x1d4c], R8 ;  /* 0x001d4c0801007387 */ /* 0x0007e20000100800 */
[----:B--2---:R-:W-:Y:S02]  /*12850*/  IADD3 R3, P5, PT, R2, R5, RZ ;  /* 0x0000000502037210 */ /* 0x004fe40007fbe0ff */
[----:B---3--:R-:W-:Y:S02]  /*12860*/  LEA.HI.X.SX32 R8, R13, R15, 0x1, P6 ;  /* 0x0000000f0d087211 */ /* 0x008fe400030f0eff */
[----:B------:R-:W2:Y:S01]  /*12870*/  LDC R13, c[0x0][0x3d8] ;  /* 0x0000f600ff0d7b82 */ /* 0x000ea20000000800 */
[----:B------:R3:W-:Y:S01]  /*12880*/  STL [R1+0x1d60], R3 ;  /* 0x001d600301007387 */ /* 0x0007e20000100800 */
[----:B----4-:R-:W-:-:S03]  /*12890*/  IMAD R7, R7, 0x79, RZ ;  /* 0x0000007907077824 */ /* 0x010fc600078e02ff */
[----:B------:R4:W-:Y:S01]  /*128a0*/  STL [R1+0x1d54], R8 ;  /* 0x001d540801007387 */ /* 0x0009e20000100800 */
[----:B---3--:R-:W-:Y:S02]  /*128b0*/  IADD3 R3, P6, PT, R12, R5, RZ ;  /* 0x000000050c037210 */ /* 0x008fe40007fde0ff */
[-C--:B----4-:R-:W-:Y:S02]  /*128c0*/  LEA.HI.X.SX32 R8, R2, R15.reuse, 0x1, P5 ;  /* 0x0000000f02087211 */ /* 0x090fe400028f0eff */
[----:B------:R-:W3:Y:S01]  /*128d0*/  LDC R2, c[0x0][0x3d8] ;  /* 0x0000f600ff027b82 */ /* 0x000ee20000000800 */
[----:B------:R4:W-:Y:S01]  /*128e0*/  STL [R1+0x1d68], R3 ;  /* 0x001d680301007387 */ /* 0x0009e20000100800 */
[----:B------:R-:W-:-:S03]  /*128f0*/  LEA.HI.X.SX32 R9, R12, R15, 0x1, P6 ;  /* 0x0000000f0c097211 */ /* 0x000fc600030f0eff */
[----:B------:R-:W-:Y:S03]  /*12900*/  STL [R1+0x1d5c], R8 ;  /* 0x001d5c0801007387 */ /* 0x000fe60000100800 */
[----:B------:R-:W5:Y:S01]  /*12910*/  LDC R12, c[0x0][0x3d8] ;  /* 0x0000f600ff0c7b82 */ /* 0x000f620000000800 */
[----:B----4-:R-:W-:-:S05]  /*12920*/  IADD3 R3, P5, PT, R7, R5, RZ ;  /* 0x0000000507037210 */ /* 0x010fca0007fbe0ff */
[----:B------:R4:W-:Y:S01]  /*12930*/  STL [R1+0x1d70], R3 ;  /* 0x001d700301007387 */ /* 0x0009e20000100800 */
[----:B--2---:R-:W-:Y:S01]  /*12940*/  IMAD R13, R13, 0x7a, RZ ;  /* 0x0000007a0d0d7824 */ /* 0x004fe200078e02ff */
[----:B----4-:R-:W-:Y:S02]  /*12950*/  LEA.HI.X.SX32 R3, R7, R15, 0x1, P5 ;  /* 0x0000000f07037211 */ /* 0x010fe400028f0eff */
[----:B------:R-:W2:Y:S02]  /*12960*/  LDC R7, c[0x0][0x3d8] ;  /* 0x0000f600ff077b82 */ /* 0x000ea40000000800 */
[----:B------:R-:W-:Y:S01]  /*12970*/  IADD3 R8, P6, PT, R13, R5, RZ ;  /* 0x000000050d087210 */ /* 0x000fe20007fde0ff */
[----:B---3--:R-:W-:Y:S01]  /*12980*/  IMAD R2, R2, 0x7b, RZ ;  /* 0x0000007b02027824 */ /* 0x008fe200078e02ff */
[----:B------:R-:W-:Y:S01]  /*12990*/  STL [R1+0x1d64], R9 ;  /* 0x001d640901007387 */ /* 0x000fe20000100800 */
[----:B-----5:R-:W-:-:S03]  /*129a0*/  IMAD R12, R12, 0x7c, RZ ;  /* 0x0000007c0c0c7824 */ /* 0x020fc600078e02ff */
[----:B------:R3:W-:Y:S04]  /*129b0*/  STL [R1+0x1d78], R8 ;  /* 0x001d780801007387 */ /* 0x0007e80000100800 */
[----:B------:R4:W-:Y:S01]  /*129c0*/  STL [R1+0x1d6c], R3 ;  /* 0x001d6c0301007387 */ /* 0x0009e20000100800 */
[----:B---3--:R-:W-:Y:S02]  /*129d0*/  LEA.HI.X.SX32 R8, R13, R15, 0x1, P6 ;  /* 0x0000000f0d087211 */ /* 0x008fe400030f0eff */
[----:B------:R-:W3:Y:S01]  /*129e0*/  LDC R13, c[0x0][0x3d8] ;  /* 0x0000f600ff0d7b82 */ /* 0x000ee20000000800 */
[----:B----4-:R-:W-:Y:S01]  /*129f0*/  IADD3 R3, P5, PT, R2, R5, RZ ;  /* 0x0000000502037210 */ /* 0x010fe20007fbe0ff */
[----:B--2---:R-:W-:-:S04]  /*12a00*/  IMAD R7, R7, 0x7d, RZ ;  /* 0x0000007d07077824 */ /* 0x004fc800078e02ff */
[----:B------:R2:W-:Y:S04]  /*12a10*/  STL [R1+0x1d80], R3 ;  /* 0x001d800301007387 */ /* 0x0005e80000100800 */
[----:B------:R4:W-:Y:S01]  /*12a20*/  STL [R1+0x1d74], R8 ;  /* 0x001d740801007387 */ /* 0x0009e20000100800 */
[----:B--2---:R-:W-:Y:S02]  /*12a30*/  IADD3 R3, P6, PT, R12, R5, RZ ;  /* 0x000000050c037210 */ /* 0x004fe40007fde0ff */
[----:B----4-:R-:W-:Y:S02]  /*12a40*/  LEA.HI.X.SX32 R8, R2, R15, 0x1, P5 ;  /* 0x0000000f02087211 */ /* 0x010fe400028f0eff */
[----:B------:R-:W2:Y:S01]  /*12a50*/  LDC R2, c[0x0][0x3d8] ;  /* 0x0000f600ff027b82 */ /* 0x000ea20000000800 */
        /* <DEDUP_REMOVED lines=11> */
[----:B--2---:R-:W-:-:S04]  /*12b10*/  IMAD R2, R2, 0x7f, RZ ;  /* 0x0000007f02027824 */ /* 0x004fc800078e02ff */
[----:B------:R2:W-:Y:S01]  /*12b20*/  STL [R1+0x1d98], R3 ;  /* 0x001d980301007387 */ /* 0x0005e20000100800 */
[----:B----4-:R-:W-:-:S03]  /*12b30*/  IMAD.SHL.U32 R12, R12, 0x80, RZ ;  /* 0x000000800c0c7824 */ /* 0x010fc600078e00ff */
[----:B------:R4:W-:Y:S01]  /*12b40*/  STL [R1+0x1d8c], R8 ;  /* 0x001d8c0801007387 */ /* 0x0009e20000100800 */
[----:B--2---:R-:W-:Y:S02]  /*12b50*/  IADD3 R3, P5, PT, R2, R5, RZ ;  /* 0x0000000502037210 */ /* 0x004fe40007fbe0ff */
[----:B----4-:R-:W-:Y:S02]  /*12b60*/  LEA.HI.X.SX32 R8, R13, R15, 0x1, P6 ;  /* 0x0000000f0d087211 */ /* 0x010fe400030f0eff */
[----:B------:R-:W2:Y:S01]  /*12b70*/  LDC R13, c[0x0][0x3d8] ;  /* 0x0000f600ff0d7b82 */ /* 0x000ea20000000800 */
        /* <DEDUP_REMOVED lines=17> */
[----:B---3--:R-:W-:-:S04]  /*12c90*/  IMAD R2, R2, 0x83, RZ ;  /* 0x0000008302027824 */ /* 0x008fc800078e02ff */
[----:B------:R3:W-:Y:S01]  /*12ca0*/  STL [R1+0x1db8], R3 ;  /* 0x001db80301007387 */ /* 0x0007e20000100800 */
[----:B----4-:R-:W-:-:S03]  /*12cb0*/  IMAD R12, R12, 0x84, RZ ;  /* 0x000000840c0c7824 */ /* 0x010fc600078e02ff */
[----:B------:R4:W-:Y:S01]  /*12cc0*/  STL [R1+0x1dac], R8 ;  /* 0x001dac0801007387 */ /* 0x0009e20000100800 */
[----:B---3--:R-:W-:Y:S02]  /*12cd0*/  IADD3 R3, P5, PT, R2, R5, RZ ;  /* 0x0000000502037210 */ /* 0x008fe40007fbe0ff */
[----:B----4-:R-:W-:-:S03]  /*12ce0*/  LEA.HI.X.SX32 R8, R13, R15, 0x1, P6 ;  /* 0x0000000f0d087211 */ /* 0x010fc600030f0eff */
[----:B------:R3:W-:Y:S01]  /*12cf0*/  STL [R1+0x1dc0], R3 ;  /* 0x001dc00301007387 */ /* 0x0007e20000100800 */
[----:B------:R-:W4:Y:S01]  /*12d00*/  LDC R13, c[0x0][0x3d8] ;  /* 0x0000f600ff0d7b82 */ /* 0x000f220000000800 */
[----:B------:R-:W-:Y:S01]  /*12d10*/  LEA.HI.X.SX32 R2, R2, R15, 0x1, P5 ;  /* 0x0000000f02027211 */ /* 0x000fe200028f0eff */
[----:B--2---:R-:W-:Y:S01]  /*12d20*/  IMAD R7, R7, 0x85, RZ ;  /* 0x0000008507077824 */ /* 0x004fe200078e02ff */
        /* <DEDUP_REMOVED lines=8> */
[----:B----4-:R-:W-:-:S02]  /*12db0*/  IMAD R21, R13, 0x86, RZ ;  /* 0x000000860d157824 */ /* 0x010fc400078e02ff */
[----:B------:R-:W4:Y:S01]  /*12dc0*/  LDC R7, c[0x0][0x3d8] ;  /* 0x0000f600ff077b82 */ /* 0x000f220000000800 */
[----:B---3--:R-:W-:-:S07]  /*12dd0*/  LEA.HI.X.SX32 R3, R12, R15, 0x1, P6 ;  /* 0x0000000f0c037211 */ /* 0x008fce00030f0eff */
[----:B------:R-:W3:Y:S01]  /*12de0*/  LDC R12, c[0x0][0x3d8] ;  /* 0x0000f600ff0c7b82 */ /* 0x000ee20000000800 */
[----:B------:R5:W-:Y:S01]  /*12df0*/  STL [R1+0x1dc4], R3 ;  /* 0x001dc40301007387 */ /* 0x000be20000100800 */
[----:B--2---:R-:W-:-:S06]  /*12e00*/  IMAD R2, R2, 0x87, RZ ;  /* 0x0000008702027824 */ /* 0x004fcc00078e02ff */
[----:B------:R-:W2:Y:S01]  /*12e10*/  LDC R13, c[0x0][0x3d8] ;  /* 0x0000f600ff0d7b82 */ /* 0x000ea20000000800 */
[----:B-----5:R-:W-:-:S05]  /*12e20*/  IADD3 R3, P6, PT, R21, R5, RZ ;  /* 0x0000000515037210 */ /* 0x020fca0007fde0ff */
[----:B------:R5:W-:Y:S04]  /*12e30*/  STL [R1+0x1dd8], R3 ;  /* 0x001dd80301007387 */ /* 0x000be80000100800 */
[----:B------:R0:W-:Y:S01]  /*12e40*/  STL [R1+0x1dcc], R8 ;  /* 0x001dcc0801007387 */ /* 0x0001e20000100800 */
[----:B---3--:R-:W-:Y:S01]  /*12e50*/  IMAD R12, R12, 0x88, RZ ;  /* 0x000000880c0c7824 */ /* 0x008fe200078e02ff */
[----:B-----5:R-:W-:Y:S02]  /*12e60*/  IADD3 R3, P5, PT, R2, R5, RZ ;  /* 0x0000000502037210 */ /* 0x020fe40007fbe0ff */
[----:B0-----:R-:W-:Y:S02]  /*12e70*/  LEA.HI.X.SX32 R8, R21, R15, 0x1, P6 ;  /* 0x0000000f15087211 */ /* 0x001fe400030f0eff */
[----:B------:R-:W0:Y:S01]  /*12e80*/  LDC R21, c[0x0][0x3d8] ;  /* 0x0000f600ff157b82 */ /* 0x000e220000000800 */
[----:B------:R3:W-:Y:S01]  /*12e90*/  STL [R1+0x1de0], R3 ;  /* 0x001de00301007387 */ /* 0x0007e20000100800 */
[----:B----4-:R-:W-:-:S03]  /*12ea0*/  IMAD R7, R7, 0x89, RZ ;  /* 0x0000008907077824 */ /* 0x010fc600078e02ff */
[----:B------:R4:W-:Y:S01]  /*12eb0*/  STL [R1+0x1dd4], R8 ;  /* 0x001dd40801007387 */ /* 0x0009e20000100800 */
[----:B---3--:R-:W-:Y:S02]  /*12ec0*/  IADD3 R3, P6, PT, R12, R5, RZ ;  /* 0x000000050c037210 */ /* 0x008fe40007fde0ff */
[----:B----4-:R-:W-:-:S03]  /*12ed0*/  LEA.HI.X.SX32 R8, R2, R15, 0x1, P5 ;  /* 0x0000000f02087211 */ /* 0x010fc600028f0eff */
[----:B------:R3:W-:Y:S01]  /*12ee0*/  STL [R1+0x1de8], R3 ;  /* 0x001de80301007387 */ /* 0x0007e20000100800 */
[----:B------:R-:W4:Y:S03]  /*12ef0*/  LDC R2, c[0x0][0x3d8] ;  /* 0x0000f600ff027b82 */ /* 0x000f260000000800 */
[----:B------:R-:W-:Y:S01]  /*12f00*/  STL [R1+0x1ddc], R8 ;  /* 0x001ddc0801007387 */ /* 0x000fe20000100800 */
[----:B---3--:R-:W-:-:S05]  /*12f10*/  IADD3 R3, P5, PT, R7, R5, RZ ;  /* 0x0000000507037210 */ /* 0x008fca0007fbe0ff */
[----:B------:R3:W-:Y:S01]  /*12f20*/  STL [R1+0x1df0], R3 ;  /* 0x001df00301007387 */ /* 0x0007e20000100800 */
[----:B0-----:R-:W-:Y:S01]  /*12f30*/  IMAD R21, R21, 0x8a, RZ ;  /* 0x0000008a15157824 */ /* 0x001fe200078e02ff */
[-C--:B---3--:R-:W-:Y:S02]  /*12f40*/  LEA.HI.X.SX32 R3, R7, R15.reuse, 0x1, P5 ;  /* 0x0000000f07037211 */ /* 0x088fe400028f0eff */
[----:B------:R-:W0:Y:S01]  /*12f50*/  LDC R7, c[0x0][0x3d8] ;  /* 0x0000f600ff077b82 */ /* 0x000e220000000800 */
[----:B------:R-:W-:Y:S02]  /*12f60*/  LEA.HI.X.SX32 R9, R12, R15, 0x1, P6 ;  /* 0x0000000f0c097211 */ /* 0x000fe400030f0eff */
[----:B------:R-:W-:-:S05]  /*12f70*/  IADD3 R8, P6, PT, R21, R5, RZ ;  /* 0x0000000515087210 */ /* 0x000fca0007fde0ff */
[----:B------:R-:W3:Y:S01]  /*12f80*/  LDC R12, c[0x0][0x3d8] ;  /* 0x0000f600ff0c7b82 */ /* 0x000ee20000000800 */
[----:B------:R-:W-:Y:S01]  /*12f90*/  STL [R1+0x1de4], R9 ;  /* 0x001de40901007387 */ /* 0x000fe20000100800 */
[----:B----4-:R-:W-:-:S03]  /*12fa0*/  IMAD R2, R2, 0x8b, RZ ;  /* 0x0000008b02027824 */ /* 0x010fc600078e02ff */
[----:B------:R4:W-:Y:S04]  /*12fb0*/  STL [R1+0x1df8], R8 ;  /* 0x001df80801007387 */ /* 0x0009e80000100800 */
[----:B------:R5:W-:Y:S01]  /*12fc0*/  STL [R1+0x1dec], R3 ;  /* 0x001dec0301007387 */ /* 0x000be20000100800 */
[----:B----4-:R-:W-:Y:S02]  /*12fd0*/  LEA.HI.X.SX32 R8, R21, R15, 0x1, P6 ;  /* 0x0000000f15087211 */ /* 0x010fe400030f0eff */
[----:B------:R-:W4:Y:S01]  /*12fe0*/  LDC R21, c[0x0][0x3d8] ;  /* 0x0000f600ff157b82 */ /* 0x000f220000000800 */
[----:B0-----:R-:W-:Y:S01]  /*12ff0*/  IMAD R7, R7, 0x8c, RZ ;  /* 0x0000008c07077824 */ /* 0x001fe200078e02ff */
[----:B-----5:R-:W-:-:S05]  /*13000*/  IADD3 R3, P5, PT, R2, R5, RZ ;  /* 0x0000000502037210 */ /* 0x020fca0007fbe0ff */
[----:B------:R0:W-:Y:S04]  /*13010*/  STL [R1+0x1e00], R3 ;  /* 0x001e000301007387 */ /* 0x0001e80000100800 */
[----:B------:R5:W-:Y:S01]  /*13020*/  STL [R1+0x1df4], R8 ;  /* 0x001df40801007387 */ /* 0x000be20000100800 */
[----:B0-----:R-:W-:Y:S02]  /*13030*/  IADD3 R3, P6, PT, R7, R5, RZ ;  /* 0x0000000507037210 */ /* 0x001fe40007fde0ff */
[----:B-----5:R-:W-:Y:S02]  /*13040*/  LEA.HI.X.SX32 R8, R2, R15, 0x1, P5 ;  /* 0x0000000f02087211 */ /* 0x020fe400028f0eff */
[----:B------:R-:W0:Y:S01]  /*13050*/  LDC R2, c[0x0][0x3d8] ;  /* 0x0000f600ff027b82 */ /* 0x000e220000000800 */
[----:B------:R5:W-:Y:S01]  /*13060*/  STL [R1+0x1e08], R3 ;  /* 0x001e080301007387 */ /* 0x000be20000100800 */
[----:B---3--:R-:W-:-:S03]  /*13070*/  IMAD R12, R12, 0x8d, RZ ;  /* 0x0000008d0c0c7824 */ /* 0x008fc600078e02ff */
[----:B------:R3:W-:Y:S01]  /*13080*/  STL [R1+0x1dfc], R8 ;  /* 0x001dfc0801007387 */ /* 0x0007e20000100800 */
[----:B----4-:R-:W-:Y:S01]  /*13090*/  IMAD R21, R21, 0x8e, RZ ;  /* 0x0000008e15157824 */ /* 0x010fe200078e02ff */
[----:B-----5:R-:W-:Y:S02]  /*130a0*/  IADD3 R3, P5, PT, R12, R5, RZ ;  /* 0x000000050c037210 */ /* 0x020fe40007fbe0ff */
[----:B---3--:R-:W-:Y:S02]  /*130b0*/  LEA.HI.X.SX32 R8, R7, R15, 0x1, P6 ;  /* 0x0000000f07087211 */ /* 0x008fe400030f0eff */
[----:B------:R-:W3:Y:S01]  /*130c0*/  LDC R7, c[0x0][0x3d8] ;  /* 0x0000f600ff077b82 */ /* 0x000ee20000000800 */
[----:B------:R4:W-:Y:S04]  /*130d0*/  STL [R1+0x1e10], R3 ;  /* 0x001e100301007387 */ /* 0x0009e80000100800 */
[----:B------:R5:W-:Y:S01]  /*130e0*/  STL [R1+0x1e04], R8 ;  /* 0x001e040801007387 */ /* 0x000be20000100800 */
[----:B----4-:R-:W-:-:S02]  /*130f0*/  IADD3 R3, P6, PT, R21, R5, RZ ;  /* 0x0000000515037210 */ /* 0x010fc40007fde0ff */
[----:B-----5:R-:W-:Y:S02]  /*13100*/  LEA.HI.X.SX32 R8, R12, R15, 0x1, P5 ;  /* 0x0000000f0c087211 */ /* 0x020fe400028f0eff */
[----:B------:R-:W4:Y:S01]  /*13110*/  LDC R12, c[0x0][0x3d8] ;  /* 0x0000f600ff0c7b82 */ /* 0x000f220000000800 */
[----:B------:R-:W-:Y:S01]  /*13120*/  STL [R1+0x1e18], R3 ;  /* 0x001e180301007387 */ /* 0x000fe20000100800 */
[----:B0-----:R-:W-:-:S03]  /*13130*/  IMAD R2, R2, 0x8f, RZ ;  /* 0x0000008f02027824 */ /* 0x001fc600078e02ff */
[----:B------:R0:W-:Y:S01]  /*13140*/  STL [R1+0x1e0c], R8 ;  /* 0x001e0c0801007387 */ /* 0x0001e20000100800 */
[----:B---3--:R-:W-:Y:S01]  /*13150*/  IMAD R7, R7, 0x90, RZ ;  /* 0x0000009007077824 */ /* 0x008fe200078e02ff */
[----:B0-----:R-:W-:Y:S02]  /*13160*/  LEA.HI.X.SX32 R8, R21, R15, 0x1, P6 ;  /* 0x0000000f15087211 */ /* 0x001fe400030f0eff */
[----:B------:R-:W0:Y:S01]  /*13170*/  LDC R21, c[0x0][0x3d8] ;  /* 0x0000f600ff157b82 */ /* 0x000e220000000800 */
[----:B------:R-:W-:-:S05]  /*13180*/  IADD3 R3, P5, PT, R2, R5, RZ ;  /* 0x0000000502037210 */ /* 0x000fca0007fbe0ff */
[----:B------:R3:W-:Y:S04]  /*13190*/  STL [R1+0x1e20], R3 ;  /* 0x001e200301007387 */ /* 0x0007e80000100800 */
[----:B------:R5:W-:Y:S01]  /*131a0*/  STL [R1+0x1e14], R8 ;  /* 0x001e140801007387 */ /* 0x000be20000100800 */
[----:B---3--:R-:W-:Y:S02]  /*131b0*/  IADD3 R3, P6, PT, R7, R5, RZ ;  /* 0x0000000507037210 */ /* 0x008fe40007fde0ff */
[----:B-----5:R-:W-:Y:S02]  /*131c0*/  LEA.HI.X.SX32 R8, R2, R15, 0x1, P5 ;  /* 0x0000000f02087211 */ /* 0x020fe400028f0eff */
[----:B------:R-:W3:Y:S01]  /*131d0*/  LDC R2, c[0x0][0x3d8] ;  /* 0x0000f600ff027b82 */ /* 0x000ee20000000800 */
[----:B------:R5:W-:Y:S01]  /*131e0*/  STL [R1+0x1e28], R3 ;  /* 0x001e280301007387 */ /* 0x000be20000100800 */
[----:B----4-:R-:W-:-:S03]  /*131f0*/  IMAD R12, R12, 0x91, RZ ;  /* 0x000000910c0c7824 */ /* 0x010fc600078e02ff */
[----:B------:R4:W-:Y:S01]  /*13200*/  STL [R1+0x1e1c], R8 ;  /* 0x001e1c0801007387 */ /* 0x0009e20000100800 */
[----:B0-----:R-:W-:Y:S01]  /*13210*/  IMAD R21, R21, 0x92, RZ ;  /* 0x0000009215157824 */ /* 0x001fe200078e02ff */
[----:B-----5:R-:W-:Y:S02]  /*13220*/  IADD3 R3, P5, PT, R12, R5, RZ ;  /* 0x000000050c037210 */ /* 0x020fe40007fbe0ff */
[----:B----4-:R-:W-:Y:S02]  /*13230*/  LEA.HI.X.SX32 R8, R7, R15, 0x1, P6 ;  /* 0x0000000f07087211 */ /* 0x010fe400030f0eff */
[----:B------:R-:W0:Y:S01]  /*13240*/  LDC R7, c[0x0][0x3d8] ;  /* 0x0000f600ff077b82 */ /* 0x000e220000000800 */
[----:B------:R4:W-:Y:S04]  /*13250*/  STL [R1+0x1e30], R3 ;  /* 0x001e300301007387 */ /* 0x0009e80000100800 */
[----:B------:R5:W-:Y:S01]  /*13260*/  STL [R1+0x1e24], R8 ;  /* 0x001e240801007387 */ /* 0x000be20000100800 */
[----:B----4-:R-:W-:-:S02]  /*13270*/  IADD3 R3, P6, PT, R21, R5, RZ ;  /* 0x0000000515037210 */ /* 0x010fc40007fde0ff */
[----:B-----5:R-:W-:-:S03]  /*13280*/  LEA.HI.X.SX32 R8, R12, R15, 0x1, P5 ;  /* 0x0000000f0c087211 */ /* 0x020fc600028f0eff */
[----:B------:R-:W-:Y:S01]  /*13290*/  STL [R1+0x1e38], R3 ;  /* 0x001e380301007387 */ /* 0x000fe20000100800 */
[----:B------:R-:W4:Y:S03]  /*132a0*/  LDC R12, c[0x0][0x3d8] ;  /* 0x0000f600ff0c7b82 */ /* 0x000f260000000800 */
[----:B------:R5:W-:Y:S01]  /*132b0*/  STL [R1+0x1e2c], R8 ;  /* 0x001e2c0801007387 */ /* 0x000be20000100800 */
[----:B---3--:R-:W-:Y:S01]  /*132c0*/  IMAD R2, R2, 0x93, RZ ;  /* 0x0000009302027824 */ /* 0x008fe200078e02ff */
[----:B-----5:R-:W-:-:S03]  /*132d0*/  LEA.HI.X.SX32 R8, R21, R15, 0x1, P6 ;  /* 0x0000000f15087211 */ /* 0x020fc600030f0eff */
[----:B------:R-:W3:Y:S01]  /*132e0*/  LDC R21, c[0x0][0x3d8] ;  /* 0x0000f600ff157b82 */ /* 0x000ee20000000800 */
[----:B------:R-:W-:Y:S01]  /*132f0*/  IADD3 R3, P5, PT, R2, R5, RZ ;  /* 0x0000000502037210 */ /* 0x000fe20007fbe0ff */
[----:B0-----:R-:W-:-:S04]  /*13300*/  IMAD R7, R7, 0x94, RZ ;  /* 0x0000009407077824 */ /* 0x001fc800078e02ff */
[----:B------:R0:W-:Y:S01]  /*13310*/  STL [R1+0x1e40], R3 ;  /* 0x001e400301007387 */ /* 0x0001e20000100800 */
[----:B------:R-:W-:-:S03]  /*13320*/  LEA.HI.X.SX32 R2, R2, R15, 0x1, P5 ;  /* 0x0000000f02027211 */ /* 0x000fc600028f0eff */
[----:B------:R-:W-:Y:S01]  /*13330*/  STL [R1+0x1e34], R8 ;  /* 0x001e340801007387 */ /* 0x000fe20000100800 */
[----:B0-----:R-:W-:Y:S01]  /*13340*/  IADD3 R3, P6, PT, R7, R5, RZ ;  /* 0x0000000507037210 */ /* 0x001fe20007fde0ff */
[----:B----4-:R-:W-:-:S04]  /*13350*/  IMAD R12, R12, 0x95, RZ ;  /* 0x000000950c0c7824 */ /* 0x010fc800078e02ff */
[----:B------:R-:W-:Y:S04]  /*13360*/  STL [R1+0x1e48], R3 ;  /* 0x001e480301007387 */ /* 0x000fe80000100800 */
[----:B------:R0:W-:Y:S01]  /*13370*/  STL [R1+0x1e3c], R2 ;  /* 0x001e3c0201007387 */ /* 0x0001e20000100800 */
[----:B---3--:R-:W-:Y:S02]  /*13380*/  IMAD R22, R21, 0x96, RZ ;  /* 0x0000009615167824 */ /* 0x008fe400078e02ff */
[----:B------:R-:W3:Y:S08]  /*13390*/  LDC R21, c[0x0][0x3d8] ;  /* 0x0000f600ff157b82 */ /* 0x000ef00000000800 */
[----:B0-----:R-:W0:Y:S01]  /*133a0*/  LDC R2, c[0x0][0x3d8] ;  /* 0x0000f600ff027b82 */ /* 0x001e220000000800 */
[----:B------:R-:W-:-:S04]  /*133b0*/  IADD3 R3, P5, PT, R12, R5, RZ ;  /* 0x000000050c037210 */ /* 0x000fc80007fbe0ff */
[----:B------:R-:W-:-:S03]  /*133c0*/  LEA.HI.X.SX32 R8, R12, R15, 0x1, P5 ;  /* 0x0000000f0c087211 */ /* 0x000fc600028f0eff */
[----:B------:R-:W4:Y:S01]  /*133d0*/  LDC R12, c[0x0][0x3d8] ;  /* 0x0000f600ff0c7b82 */ /* 0x000f220000000800 */
[----:B------:R5:W-:Y:S02]  /*133e0*/  STL [R1+0x1e50], R3 ;  /* 0x001e500301007387 */ /* 0x000be40000100800 */
[----:B-----5:R-:W-:-:S05]  /*133f0*/  LEA.HI.X.SX32 R3, R7, R15, 0x1, P6 ;  /* 0x0000000f07037211 */ /* 0x020fca00030f0eff */
[----:B------:R5:W-:Y:S01]  /*13400*/  STL [R1+0x1e44], R3 ;  /* 0x001e440301007387 */ /* 0x000be20000100800 */
[----:B0-----:R-:W-:Y:S02]  /*13410*/  IMAD R7, R2, 0x97, RZ ;  /* 0x0000009702077824 */ /* 0x001fe400078e02ff */
[----:B---3--:R-:W-:Y:S01]  /*13420*/  IMAD R21, R21, 0x98, RZ ;  /* 0x0000009815157824 */ /* 0x008fe200078e02ff */
[----:B------:R-:W0:Y:S01]  /*13430*/  LDC R2, c[0x0][0x3d8] ;  /* 0x0000f600ff027b82 */ /* 0x000e220000000800 */
[----:B-----5:R-:W-:-:S05]  /*13440*/  IADD3 R3, P6, PT, R22, R5, RZ ;  /* 0x0000000516037210 */ /* 0x020fca0007fde0ff */
        /* <DEDUP_REMOVED lines=8> */
[----:B-----5:R-:W-:Y:S02]  /*134d0*/  IADD3 R3, P6, PT, R21, R5, RZ ;  /* 0x0000000515037210 */ /* 0x020fe40007fde0ff */
[----:B----4-:R-:W-:-:S03]  /*134e0*/  LEA.HI.X.SX32 R8, R7, R15, 0x1, P5 ;  /* 0x0000000f07087211 */ /* 0x010fc600028f0eff */
[----:B------:R4:W-:Y:S01]  /*134f0*/  STL [R1+0x1e68], R3 ;  /* 0x001e680301007387 */ /* 0x0009e20000100800 */
[----:B------:R-:W5:Y:S03]  /*13500*/  LDC R7, c[0x0][0x3d8] ;  /* 0x0000f600ff077b82 */ /* 0x000f660000000800 */
[----:B------:R-:W-:Y:S01]  /*13510*/  STL [R1+0x1e5c], R8 ;  /* 0x001e5c0801007387 */ /* 0x000fe20000100800 */
[----:B----4-:R-:W-:-:S05]  /*13520*/  IADD3 R3, P5, PT, R12, R5, RZ ;  /* 0x000000050c037210 */ /* 0x010fca0007fbe0ff */
[----:B------:R4:W-:Y:S01]  /*13530*/  STL [R1+0x1e70], R3 ;  /* 0x001e700301007387 */ /* 0x0009e20000100800 */
[----:B---3--:R-:W-:Y:S01]  /*13540*/  IMAD R22, R22, 0x9a, RZ ;  /* 0x0000009a16167824 */ /* 0x008fe200078e02ff */
[-C--:B----4-:R-:W-:Y:S02]  /*13550*/  LEA.HI.X.SX32 R3, R12, R15.reuse, 0x1, P5 ;  /* 0x0000000f0c037211 */ /* 0x090fe400028f0eff */
[----:B------:R-:W3:Y:S01]  /*13560*/  LDC R12, c[0x0][0x3d8] ;  /* 0x0000f600ff0c7b82 */ /* 0x000ee20000000800 */
[----:B------:R-:W-:Y:S02]  /*13570*/  LEA.HI.X.SX32 R9, R21, R15, 0x1, P6 ;  /* 0x0000000f15097211 */ /* 0x000fe400030f0eff */
[----:B------:R-:W-:-:S05]  /*13580*/  IADD3 R8, P6, PT, R22, R5, RZ ;  /* 0x0000000516087210 */ /* 0x000fca0007fde0ff */
[----:B------:R-:W4:Y:S01]  /*13590*/  LDC R21, c[0x0][0x3d8] ;  /* 0x0000f600ff157b82 */ /* 0x000f220000000800 */
[----:B------:R-:W-:Y:S01]  /*135a0*/  STL [R1+0x1e64], R9 ;  /* 0x001e640901007387 */ /* 0x000fe20000100800 */
[----:B-----5:R-:W-:-:S03]  /*135b0*/  IMAD R7, R7, 0x9b, RZ ;  /* 0x0000009b07077824 */ /* 0x020fc600078e02ff */
[----:B------:R5:W-:Y:S04]  /*135c0*/  STL [R1+0x1e78], R8 ;  /* 0x001e780801007387 */ /* 0x000be80000100800 */
[----:B------:R0:W-:Y:S01]  /*135d0*/  STL [R1+0x1e6c], R3 ;  /* 0x001e6c0301007387 */ /* 0x0001e20000100800 */
[----:B-----5:R-:W-:Y:S02]  /*135e0*/  LEA.HI.X.SX32 R8, R22, R15, 0x1, P6 ;  /* 0x0000000f16087211 */ /* 0x020fe400030f0eff */
[----:B------:R-:W5:Y:S01]  /*135f0*/  LDC R22, c[0x0][0x3d8] ;  /* 0x0000f600ff167b82 */ /* 0x000f620000000800 */
[----:B---3--:R-:W-:Y:S01]  /*13600*/  IMAD R12, R12, 0x9c, RZ ;  /* 0x0000009c0c0c7824 */ /* 0x008fe200078e02ff */
[----:B0-----:R-:W-:-:S05]  /*13610*/  IADD3 R3, P5, PT, R7, R5, RZ ;  /* 0x0000000507037210 */ /* 0x001fca0007fbe0ff */
[----:B------:R0:W-:Y:S04]  /*13620*/  STL [R1+0x1e80], R3 ;  /* 0x001e800301007387 */ /* 0x0001e80000100800 */
[----:B------:R3:W-:Y:S01]  /*13630*/  STL [R1+0x1e74], R8 ;  /* 0x001e740801007387 */ /* 0x0007e20000100800 */
[----:B0-----:R-:W-:Y:S02]  /*13640*/  IADD3 R3, P6, PT, R12, R5, RZ ;  /* 0x000000050c037210 */ /* 0x001fe40007fde0ff */
[----:B---3--:R-:W-:Y:S02]  /*13650*/  LEA.HI.X.SX32 R8, R7, R15, 0x1, P5 ;  /* 0x0000000f07087211 */ /* 0x008fe400028f0eff */
[----:B------:R-:W0:Y:S01]  /*13660*/  LDC R7, c[0x0][0x3d8] ;  /* 0x0000f600ff077b82 */ /* 0x000e220000000800 */
[----:B------:R-:W-:Y:S01]  /*13670*/  STL [R1+0x1e88], R3 ;  /* 0x001e880301007387 */ /* 0x000fe20000100800 */
[----:B----4-:R-:W-:-:S03]  /*13680*/  IMAD R21, R21, 0x9d, RZ ;  /* 0x0000009d15157824 */ /* 0x010fc600078e02ff */
[----:B------:R3:W-:Y:S01]  /*13690*/  STL [R1+0x1e7c], R8 ;  /* 0x001e7c0801007387 */ /* 0x0007e20000100800 */
[----:B-----5:R-:W-:Y:S01]  /*136a0*/  IMAD R22, R22, 0x9e, RZ ;  /* 0x0000009e16167824 */ /* 0x020fe200078e02ff */
[----:B---3--:R-:W-:Y:S02]  /*136b0*/  LEA.HI.X.SX32 R8, R12, R15, 0x1, P6 ;  /* 0x0000000f0c087211 */ /* 0x008fe400030f0eff */
[----:B------:R-:W3:Y:S01]  /*136c0*/  LDC R12, c[0x0][0x3d8] ;  /* 0x0000f600ff0c7b82 */ /* 0x000ee20000000800 */
[----:B------:R-:W-:-:S05]  /*136d0*/  IADD3 R3, P5, PT, R21, R5, RZ ;  /* 0x0000000515037210 */ /* 0x000fca0007fbe0ff */
[----:B------:R4:W-:Y:S04]  /*136e0*/  STL [R1+0x1e90], R3 ;  /* 0x001e900301007387 */ /* 0x0009e80000100800 */
[----:B------:R5:W-:Y:S01]  /*136f0*/  STL [R1+0x1e84], R8 ;  /* 0x001e840801007387 */ /* 0x000be20000100800 */
[----:B----4-:R-:W-:Y:S02]  /*13700*/  IADD3 R3, P6, PT, R22, R5, RZ ;  /* 0x0000000516037210 */ /* 0x010fe40007fde0ff */
        /* <DEDUP_REMOVED lines=14> */
[----:B------:R-:W-:Y:S01]  /*137f0*/  STL [R1+0x1ea8], R3 ;  /* 0x001ea80301007387 */ /* 0x000fe20000100800 */
[----:B----4-:R-:W-:-:S03]  /*13800*/  IMAD R21, R21, 0xa1, RZ ;  /* 0x000000a115157824 */ /* 0x010fc600078e02ff */
[----:B------:R4:W-:Y:S01]  /*13810*/  STL [R1+0x1e9c], R8 ;  /* 0x001e9c0801007387 */ /* 0x0009e20000100800 */
[----:B0-----:R-:W-:Y:S01]  /*13820*/  IMAD R22, R22, 0xa2, RZ ;  /* 0x000000a216167824 */ /* 0x001fe200078e02ff */
[----:B----4-:R-:W-:Y:S02]  /*13830*/  LEA.HI.X.SX32 R8, R12, R15, 0x1, P6 ;  /* 0x0000000f0c087211 */ /* 0x010fe400030f0eff */
[----:B------:R-:W0:Y:S01]  /*13840*/  LDC R12, c[0x0][0x3d8] ;  /* 0x0000f600ff0c7b82 */ /* 0x000e220000000800 */
[----:B------:R-:W-:-:S05]  /*13850*/  IADD3 R3, P5, PT, R21, R5, RZ ;  /* 0x0000000515037210 */ /* 0x000fca0007fbe0ff */
[----:B------:R4:W-:Y:S04]  /*13860*/  STL [R1+0x1eb0], R3 ;  /* 0x001eb00301007387 */ /* 0x0009e80000100800 */
[----:B------:R5:W-:Y:S01]  /*13870*/  STL [R1+0x1ea4], R8 ;  /* 0x001ea40801007387 */ /* 0x000be20000100800 */
[----:B----4-:R-:W-:Y:S02]  /*13880*/  IADD3 R3, P6, PT, R22, R5, RZ ;  /* 0x0000000516037210 */ /* 0x010fe40007fde0ff */
[----:B-----5:R-:W-:-:S03]  /*13890*/  LEA.HI.X.SX32 R8, R21, R15, 0x1, P5 ;  /* 0x0000000f15087211 */ /* 0x020fc600028f0eff */
[----:B------:R-:W-:Y:S01]  /*138a0*/  STL [R1+0x1eb8], R3 ;  /* 0x001eb80301007387 */ /* 0x000fe20000100800 */
[----:B------:R-:W4:Y:S01]  /*138b0*/  LDC R21, c[0x0][0x3d8] ;  /* 0x0000f600ff157b82 */ /* 0x000f220000000800 */
[----:B---3--:R-:W-:Y:S02]  /*138c0*/  IMAD R7, R7, 0xa3, RZ ;  /* 0x000000a307077824 */ /* 0x008fe400078e02ff */
[----:B------:R3:W-:Y:S01]  /*138d0*/  STL [R1+0x1eac], R8 ;  /* 0x001eac0801007387 */ /* 0x0007e20000100800 */
[----:B0-----:R-:W-:Y:S01]  /*138e0*/  IMAD R12, R12, 0xa4, RZ ;  /* 0x000000a40c0c7824 */ /* 0x001fe200078e02ff */
[----:B---3--:R-:W-:-:S03]  /*138f0*/  LEA.HI.X.SX32 R8, R22, R15, 0x1, P6 ;  /* 0x0000000f16087211 */ /* 0x008fc600030f0eff */
[----:B------:R-:W0:Y:S01]  /*13900*/  LDC R22, c[0x0][0x3d8] ;  /* 0x0000f600ff167b82 */ /* 0x000e220000000800 */
[----:B------:R-:W-:-:S05]  /*13910*/  IADD3 R3, P5, PT, R7, R5, RZ ;  /* 0x0000000507037210 */ /* 0x000fca0007fbe0ff */
[----:B------:R3:W-:Y:S01]  /*13920*/  STL [R1+0x1ec0], R3 ;  /* 0x001ec00301007387 */ /* 0x0007e20000100800 */
[----:B------:R-:W-:-:S03]  /*13930*/  LEA.HI.X.SX32 R7, R7, R15, 0x1, P5 ;  /* 0x0000000f07077211 */ /* 0x000fc600028f0eff */
[----:B------:R0:W-:Y:S01]  /*13940*/  STL [R1+0x1eb4], R8 ;  /* 0x001eb40801007387 */ /* 0x0001e20000100800 */
[----:B---3--:R-:W-:-:S05]  /*13950*/  IADD3 R3, P6, PT, R12, R5, RZ ;  /* 0x000000050c037210 */ /* 0x008fca0007fde0ff */
[----:B------:R-:W-:Y:S04]  /*13960*/  STL [R1+0x1ec8], R3 ;  /* 0x001ec80301007387 */ /* 0x000fe80000100800 */
[----:B------:R3:W-:Y:S01]  /*13970*/  STL [R1+0x1ebc], R7 ;  /* 0x001ebc0701007387 */ /* 0x0007e20000100800 */
[----:B----4-:R-:W-:Y:S02]  /*13980*/  IMAD R21, R21, 0xa5, RZ ;  /* 0x000000a515157824 */ /* 0x010fe400078e02ff */
[----:B0-----:R-:W-:Y:S02]  /*13990*/  IMAD R8, R22, 0xa6, RZ ;  /* 0x000000a616087824 */ /* 0x001fe400078e02ff */
[----:B------:R-:W0:Y:S08]  /*139a0*/  LDC R22, c[0x0][0x3d8] ;  /* 0x0000f600ff167b82 */ /* 0x000e300000000800 */
[----:B---3--:R-:W3:Y:S01]  /*139b0*/  LDC R7, c[0x0][0x3d8] ;  /* 0x0000f600ff077b82 */ /* 0x008ee20000000800 */
[----:B------:R-:W-:-:S04]  /*139c0*/  IADD3 R3, P5, PT, R21, R5, RZ ;  /* 0x0000000515037210 */ /* 0x000fc80007fbe0ff */
[-C--:B------:R-:W-:Y:S01]  /*139d0*/  LEA.HI.X.SX32 R9, R21, R15.reuse, 0x1, P5 ;  /* 0x0000000f15097211 */ /* 0x080fe200028f0eff */
[----:B------:R4:W-:Y:S02]  /*139e0*/  STL [R1+0x1ed0], R3 ;  /* 0x001ed00301007387 */ /* 0x0009e40000100800 */
[----:B------:R-:W5:Y:S01]  /*139f0*/  LDC R21, c[0x0][0x3d8] ;  /* 0x0000f600ff157b82 */ /* 0x000f620000000800 */
[----:B----4-:R-:W-:Y:S01]  /*13a00*/  LEA.HI.X.SX32 R3, R12, R15, 0x1, P6 ;  /* 0x0000000f0c037211 */ /* 0x010fe200030f0eff */
[----:B0-----:R-:W-:-:S06]  /*13a10*/  IMAD R22, R22, 0xa8, RZ ;  /* 0x000000a816167824 */ /* 0x001fcc00078e02ff */
[----:B------:R-:W0:Y:S01]  /*13a20*/  LDC R12, c[0x0][0x3d8] ;  /* 0x0000f600ff0c7b82 */ /* 0x000e220000000800 */
[----:B------:R4:W-:Y:S01]  /*13a30*/  STL [R1+0x1ec4], R3 ;  /* 0x001ec40301007387 */ /* 0x0009e20000100800 */
[----:B---3--:R-:W-:Y:S01]  /*13a40*/  IMAD R7, R7, 0xa7, RZ ;  /* 0x000000a707077824 */ /* 0x008fe200078e02ff */
[----:B----4-:R-:W-:-:S05]  /*13a50*/  IADD3 R3, P6, PT, R8, R5, RZ ;  /* 0x0000000508037210 */ /* 0x010fca0007fde0ff */
[----:B------:R3:W-:Y:S04]  /*13a60*/  STL [R1+0x1ed8], R3 ;  /* 0x001ed80301007387 */ /* 0x0007e80000100800 */
[----:B------:R4:W-:Y:S01]  /*13a70*/  STL [R1+0x1ecc], R9 ;  /* 0x001ecc0901007387 */ /* 0x0009e20000100800 */
[----:B---3--:R-:W-:Y:S02]  /*13a80*/  IADD3 R3, P5, PT, R7, R5, RZ ;  /* 0x0000000507037210 */ /* 0x008fe40007fbe0ff */
[----:B----4-:R-:W-:Y:S02]  /*13a90*/  LEA.HI.X.SX32 R9, R8, R15, 0x1, P6 ;  /* 0x0000000f08097211 */ /* 0x010fe400030f0eff */
[----:B------:R-:W3:Y:S01]  /*13aa0*/  LDC R8, c[0x0][0x3d8] ;  /* 0x0000f600ff087b82 */ /* 0x000ee20000000800 */
[----:B------:R4:W-:Y:S01]  /*13ab0*/  STL [R1+0x1ee0], R3 ;  /* 0x001ee00301007387 */ /* 0x0009e20000100800 */
[----:B-----5:R-:W-:-:S03]  /*13ac0*/  IMAD R21, R21, 0xa9, RZ ;  /* 0x000000a915157824 */ /* 0x020fc600078e02ff */
[----:B------:R5:W-:Y:S01]  /*13ad0*/  STL [R1+0x1ed4], R9 ;  /* 0x001ed40901007387 */ /* 0x000be20000100800 */
[----:B----4-:R-:W-:Y:S02]  /*13ae0*/  IADD3 R3, P6, PT, R22, R5, RZ ;  /* 0x0000000516037210 */ /* 0x010fe40007fde0ff */
[----:B-----5:R-:W-:Y:S02]  /*13af0*/  LEA.HI.X.SX32 R9, R7, R15, 0x1, P5 ;  /* 0x0000000f07097211 */ /* 0x020fe400028f0eff */
[----:B------:R-:W4:Y:S01]  /*13b00*/  LDC R7, c[0x0][0x3d8] ;  /* 0x0000f600ff077b82 */ /* 0x000f220000000800 */
[----:B------:R5:W-:Y:S04]  /*13b10*/  STL [R1+0x1ee8], R3 ;  /* 0x001ee80301007387 */ /* 0x000be80000100800 */
[----:B------:R0:W-:Y:S01]  /*13b20*/  STL [R1+0x1edc], R9 ;  /* 0x001edc0901007387 */ /* 0x0001e20000100800 */
[----:B-----5:R-:W-:-:S02]  /*13b30*/  IADD3 R3, P5, PT, R21, R5, RZ ;  /* 0x0000000515037210 */ /* 0x020fc40007fbe0ff */
[----:B0-----:R-:W-:-:S03]  /*13b40*/  LEA.HI.X.SX32 R9, R22, R15, 0x1, P6 ;  /* 0x0000000f16097211 */ /* 0x001fc600030f0eff */
[----:B------:R-:W-:Y:S01]  /*13b50*/  STL [R1+0x1ef0], R3 ;  /* 0x001ef00301007387 */ /* 0x000fe20000100800 */
[----:B---3--:R-:W-:Y:S01]  /*13b60*/  IMAD R8, R8, 0xaa, RZ ;  /* 0x000000aa08087824 */ /* 0x008fe200078e02ff */
[----:B------:R-:W0:Y:S02]  /*13b70*/  LDC R22, c[0x0][0x3d8] ;  /* 0x0000f600ff167b82 */ /* 0x000e240000000800 */
[----:B------:R3:W-:Y:S06]  /*13b80*/  STL [R1+0x1ee4], R9 ;  /* 0x001ee40901007387 */ /* 0x0007ec0000100800 */
[----:B---3--:R-:W3:Y:S01]  /*13b90*/  LDC R9, c[0x0][0x3d8] ;  /* 0x0000f600ff097b82 */ /* 0x008ee20000000800 */
[----:B------:R-:W-:Y:S01]  /*13ba0*/  IADD3 R16, P6, PT, R8, R5, RZ ;  /* 0x0000000508107210 */ /* 0x000fe20007fde0ff */
[----:B----4-:R-:W-:Y:S01]  /*13bb0*/  IMAD R7, R7, 0xab, RZ ;  /* 0x000000ab07077824 */ /* 0x010fe200078e02ff */
[----:B------:R-:W-:-:S05]  /*13bc0*/  LEA.HI.X.SX32 R3, R21, R15, 0x1, P5 ;  /* 0x0000000f15037211 */ /* 0x000fca00028f0eff */
[----:B------:R-:W4:Y:S01]  /*13bd0*/  LDC R21, c[0x0][0x3d8] ;  /* 0x0000f600ff157b82 */ /* 0x000f220000000800 */
[----:B------:R5:W-:Y:S04]  /*13be0*/  STL [R1+0x1ef8], R16 ;  /* 0x001ef81001007387 */ /* 0x000be80000100800 */
[----:B------:R1:W-:Y:S01]  /*13bf0*/  STL [R1+0x1eec], R3 ;  /* 0x001eec0301007387 */ /* 0x0003e20000100800 */
[----:B-----5:R-:W-:Y:S02]  /*13c00*/  LEA.HI.X.SX32 R16, R8, R15, 0x1, P6 ;  /* 0x0000000f08107211 */ /* 0x020fe400030f0eff */
[----:B------:R-:W5:Y:S01]  /*13c10*/  LDC R8, c[0x0][0x3d8] ;  /* 0x0000f600ff087b82 */ /* 0x000f620000000800 */
[----:B-1----:R-:W-:Y:S01]  /*13c20*/  IADD3 R3, P5, PT, R7, R5, RZ ;  /* 0x0000000507037210 */ /* 0x002fe20007fbe0ff */
[----:B---3--:R-:W-:-:S04]  /*13c30*/  IMAD R9, R9, 0xac, RZ ;  /* 0x000000ac09097824 */ /* 0x008fc800078e02ff */
[----:B------:R-:W-:Y:S04]  /*13c40*/  STL [R1+0x1f00], R3 ;  /* 0x001f000301007387 */ /* 0x000fe80000100800 */
[----:B------:R1:W-:Y:S02]  /*13c50*/  STL [R1+0x1ef4], R16 ;  /* 0x001ef41001007387 */ /* 0x0003e40000100800 */
[----:B-1----:R-:W-:Y:S02]  /*13c60*/  LEA.HI.X.SX32 R16, R7, R15, 0x1, P5 ;  /* 0x0000000f07107211 */ /* 0x002fe400028f0eff */
[----:B------:R-:W1:Y:S01]  /*13c70*/  LDC R7, c[0x0][0x3d8] ;  /* 0x0000f600ff077b82 */ /* 0x000e620000000800 */
[----:B------:R-:W-:Y:S01]  /*13c80*/  IADD3 R3, P6, PT, R9, R5, RZ ;  /* 0x0000000509037210 */ /* 0x000fe20007fde0ff */
[----:B----4-:R-:W-:-:S04]  /*13c90*/  IMAD R21, R21, 0xad, RZ ;  /* 0x000000ad15157824 */ /* 0x010fc800078e02ff */
[----:B------:R-:W-:Y:S04]  /*13ca0*/  STL [R1+0x1f08], R3 ;  /* 0x001f080301007387 */ /* 0x000fe80000100800 */
[----:B------:R3:W-:Y:S01]  /*13cb0*/  STL [R1+0x1efc], R16 ;  /* 0x001efc1001007387 */ /* 0x0007e20000100800 */
[----:B-----5:R-:W-:Y:S01]  /*13cc0*/  IMAD R8, R8, 0xae, RZ ;  /* 0x000000ae08087824 */ /* 0x020fe200078e02ff */
[----:B---3--:R-:W-:Y:S02]  /*13cd0*/  LEA.HI.X.SX32 R16, R9, R15, 0x1, P6 ;  /* 0x0000000f09107211 */ /* 0x008fe400030f0eff */
[----:B------:R-:W3:Y:S01]  /*13ce0*/  LDC R9, c[0x0][0x3d8] ;  /* 0x0000f600ff097b82 */ /* 0x000ee20000000800 */
[----:B------:R-:W-:Y:S01]  /*13cf0*/  IADD3 R3, P5, PT, R21, R5, RZ ;  /* 0x0000000515037210 */ /* 0x000fe20007fbe0ff */
[----:B-1----:R-:W-:-:S04]  /*13d00*/  IMAD R7, R7, 0xaf, RZ ;  /* 0x000000af07077824 */ /* 0x002fc800078e02ff */
[----:B------:R1:W-:Y:S04]  /*13d10*/  STL [R1+0x1f10], R3 ;  /* 0x001f100301007387 */ /* 0x0003e80000100800 */
[----:B------:R4:W-:Y:S01]  /*13d20*/  STL [R1+0x1f04], R16 ;  /* 0x001f041001007387 */ /* 0x0009e20000100800 */
[----:B-1----:R-:W-:Y:S02]  /*13d30*/  IADD3 R3, P6, PT, R8, R5, RZ ;  /* 0x0000000508037210 */ /* 0x002fe40007fde0ff */
[----:B----4-:R-:W-:Y:S02]  /*13d40*/  LEA.HI.X.SX32 R16, R21, R15, 0x1, P5 ;  /* 0x0000000f15107211 */ /* 0x010fe400028f0eff */
[----:B------:R-:W1:Y:S01]  /*13d50*/  LDC R21, c[0x0][0x3d8] ;  /* 0x0000f600ff157b82 */ /* 0x000e620000000800 */
[----:B------:R4:W-:Y:S04]  /*13d60*/  STL [R1+0x1f18], R3 ;  /* 0x001f180301007387 */ /* 0x0009e80000100800 */
[----:B------:R5:W-:Y:S01]  /*13d70*/  STL [R1+0x1f0c], R16 ;  /* 0x001f0c1001007387 */ /* 0x000be20000100800 */
[----:B----4-:R-:W-:-:S02]  /*13d80*/  IADD3 R3, P5, PT, R7, R5, RZ ;  /* 0x0000000507037210 */ /* 0x010fc40007fbe0ff */
[----:B-----5:R-:W-:Y:S02]  /*13d90*/  LEA.HI.X.SX32 R16, R8, R15, 0x1, P6 ;  /* 0x0000000f08107211 */ /* 0x020fe400030f0eff */
[----:B------:R-:W4:Y:S01]  /*13da0*/  LDC R8, c[0x0][0x3d8] ;  /* 0x0000f600ff087b82 */ /* 0x000f220000000800 */
[----:B------:R-:W-:Y:S01]  /*13db0*/  STL [R1+0x1f20], R3 ;  /* 0x001f200301007387 */ /* 0x000fe20000100800 */
[----:B---3--:R-:W-:-:S03]  /*13dc0*/  IMAD R9, R9, 0xb0, RZ ;  /* 0x000000b009097824 */ /* 0x008fc600078e02ff */
[----:B------:R3:W-:Y:S02]  /*13dd0*/  STL [R1+0x1f14], R16 ;  /* 0x001f141001007387 */ /* 0x0007e40000100800 */
[----:B---3--:R-:W-:Y:S02]  /*13de0*/  LEA.HI.X.SX32 R16, R7, R15, 0x1, P5 ;  /* 0x0000000f07107211 */ /* 0x008fe400028f0eff */
[----:B------:R-:W3:Y:S01]  /*13df0*/  LDC R7, c[0x0][0x3d8] ;  /* 0x0000f600ff077b82 */ /* 0x000ee20000000800 */
[----:B------:R-:W-:Y:S01]  /*13e00*/  IADD3 R3, P6, PT, R9, R5, RZ ;  /* 0x0000000509037210 */ /* 0x000fe20007fde0ff */
[----:B-1----:R-:W-:-:S04]  /*13e10*/  IMAD R21, R21, 0xb1, RZ ;  /* 0x000000b115157824 */ /* 0x002fc800078e02ff */
[----:B------:R-:W-:Y:S04]  /*13e20*/  STL [R1+0x1f28], R3 ;  /* 0x001f280301007387 */ /* 0x000fe80000100800 */
[----:B------:R1:W-:Y:S01]  /*13e30*/  STL [R1+0x1f1c], R16 ;  /* 0x001f1c1001007387 */ /* 0x0003e20000100800 */
[----:B----4-:R-:W-:Y:S01]  /*13e40*/  IMAD R8, R8, 0xb2, RZ ;  /* 0x000000b208087824 */ /* 0x010fe200078e02ff */
[----:B-1----:R-:W-:Y:S02]  /*13e50*/  LEA.HI.X.SX32 R16, R9, R15, 0x1, P6 ;  /* 0x0000000f09107211 */ /* 0x002fe400030f0eff */
[----:B------:R-:W1:Y:S01]  /*13e60*/  LDC R9, c[0x0][0x3d8] ;  /* 0x0000f600ff097b82 */ /* 0x000e620000000800 */
[----:B------:R-:W-:Y:S01]  /*13e70*/  IADD3 R3, P5, PT, R21, R5, RZ ;  /* 0x0000000515037210 */ /* 0x000fe20007fbe0ff */
[----:B---3--:R-:W-:-:S04]  /*13e80*/  IMAD R7, R7, 0xb3, RZ ;  /* 0x000000b307077824 */ /* 0x008fc800078e02ff */
[----:B------:R3:W-:Y:S04]  /*13e90*/  STL [R1+0x1f30], R3 ;  /* 0x001f300301007387 */ /* 0x0007e80000100800 */
[----:B------:R4:W-:Y:S01]  /*13ea0*/  STL [R1+0x1f24], R16 ;  /* 0x001f241001007387 */ /* 0x0009e20000100800 */
[C---:B---3--:R-:W-:Y:S02]  /*13eb0*/  IADD3 R3, P6, PT, R8.reuse, R5, RZ ;  /* 0x0000000508037210 */ /* 0x048fe40007fde0ff */
[-C--:B----4-:R-:W-:Y:S02]  /*13ec0*/  LEA.HI.X.SX32 R16, R21, R15.reuse, 0x1, P5 ;  /* 0x0000000f15107211 */ /* 0x090fe400028f0eff */
[----:B------:R-:W3:Y:S01]  /*13ed0*/  LDC R21, c[0x0][0x3d8] ;  /* 0x0000f600ff157b82 */ /* 0x000ee20000000800 */
[----:B------:R4:W-:Y:S01]  /*13ee0*/  STL [R1+0x1f38], R3 ;  /* 0x001f380301007387 */ /* 0x0009e20000100800 */
[----:B------:R-:W-:-:S03]  /*13ef0*/  LEA.HI.X.SX32 R8, R8, R15, 0x1, P6 ;  /* 0x0000000f08087211 */ /* 0x000fc600030f0eff */
[----:B------:R-:W-:Y:S01]  /*13f00*/  STL [R1+0x1f2c], R16 ;  /* 0x001f2c1001007387 */ /* 0x000fe20000100800 */
[----:B----4-:R-:W-:Y:S01]  /*13f10*/  IADD3 R3, P5, PT, R7, R5, RZ ;  /* 0x0000000507037210 */ /* 0x010fe20007fbe0ff */
[----:B-1----:R-:W-:-:S04]  /*13f20*/  IMAD R9, R9, 0xb4, RZ ;  /* 0x000000b409097824 */ /* 0x002fc800078e02ff */
[----:B------:R-:W-:Y:S04]  /*13f30*/  STL [R1+0x1f40], R3 ;  /* 0x001f400301007387 */ /* 0x000fe80000100800 */
[----:B------:R1:W-:Y:S01]  /*13f40*/  STL [R1+0x1f34], R8 ;  /* 0x001f340801007387 */ /* 0x0003e20000100800 */
[----:B------:R-:W-:Y:S01]  /*13f50*/  LEA.HI.X.SX32 R7, R7, R15, 0x1, P5 ;  /* 0x0000000f07077211 */ /* 0x000fe200028f0eff */
[----:B-1----:R-:W1:Y:S01]  /*13f60*/  LDC R8, c[0x0][0x3d8] ;  /* 0x0000f600ff087b82 */ /* 0x002e620000000800 */
[----:B------:R-:W-:Y:S01]  /*13f70*/  IADD3 R3, P6, PT, R9, R5, RZ ;  /* 0x0000000509037210 */ /* 0x000fe20007fde0ff */
[----:B---3--:R-:W-:-:S04]  /*13f80*/  IMAD R21, R21, 0xb5, RZ ;  /* 0x000000b515157824 */ /* 0x008fc800078e02ff */
[----:B------:R-:W-:Y:S04]  /*13f90*/  STL [R1+0x1f48], R3 ;  /* 0x001f480301007387 */ /* 0x000fe80000100800 */
[----:B------:R3:W-:Y:S02]  /*13fa0*/  STL [R1+0x1f3c], R7 ;  /* 0x001f3c0701007387 */ /* 0x0007e40000100800 */
[----:B---3--:R-:W3:Y:S01]  /*13fb0*/  LDC R7, c[0x0][0x3d8] ;  /* 0x0000f600ff077b82 */ /* 0x008ee20000000800 */
[----:B------:R-:W-:Y:S01]  /*13fc0*/  IADD3 R3, P5, PT, R21, R5, RZ ;  /* 0x0000000515037210 */ /* 0x000fe20007fbe0ff */
[----:B-1----:R-:W-:-:S04]  /*13fd0*/  IMAD R8, R8, 0xb6, RZ ;  /* 0x000000b608087824 */ /* 0x002fc800078e02ff */
[----:B------:R1:W-:Y:S01]  /*13fe0*/  STL [R1+0x1f50], R3 ;  /* 0x001f500301007387 */ /* 0x0003e20000100800 */
[-C--:B------:R-:W-:Y:S02]  /*13ff0*/  LEA.HI.X.SX32 R16, R21, R15.reuse, 0x1, P5 ;  /* 0x0000000f15107211 */ /* 0x080fe400028f0eff */
[----:B------:R-:W4:Y:S01]  /*14000*/  LDC R21, c[0x0][0x3d8] ;  /* 0x0000f600ff157b82 */ /* 0x000f220000000800 */
[----:B-1----:R-:W-:-:S05]  /*14010*/  LEA.HI.X.SX32 R3, R9, R15, 0x1, P6 ;  /* 0x0000000f09037211 */ /* 0x002fca00030f0eff */
[----:B------:R1:W-:Y:S01]  /*14020*/  STL [R1+0x1f44], R3 ;  /* 0x001f440301007387 */ /* 0x0003e20000100800 */
[----:B---3--:R-:W-:Y:S02]  /*14030*/  IMAD R9, R7, 0xb7, RZ ;  /* 0x000000b707097824 */ /* 0x008fe400078e02ff */
[----:B------:R-:W-:Y:S01]  /*14040*/  IMAD R29, R29, 0xb8, RZ ;  /* 0x000000b81d1d7824 */ /* 0x000fe200078e02ff */
[----:B------:R-:W3:Y:S01]  /*14050*/  LDC R7, c[0x0][0x3d8] ;  /* 0x0000f600ff077b82 */ /* 0x000ee20000000800 */
[----:B-1----:R-:W-:-:S05]  /*14060*/  IADD3 R3, P6, PT, R8, R5, RZ ;  /* 0x0000000508037210 */ /* 0x002fca0007fde0ff */
[----:B------:R-:W-:Y:S04]  /*14070*/  STL [R1+0x1f58], R3 ;  /* 0x001f580301007387 */ /* 0x000fe80000100800 */
[----:B------:R1:W-:Y:S02]  /*14080*/  STL [R1+0x1f4c], R16 ;  /* 0x001f4c1001007387 */ /* 0x0003e40000100800 */
[----:B-1----:R-:W-:Y:S02]  /*14090*/  LEA.HI.X.SX32 R16, R8, R15, 0x1, P6 ;  /* 0x0000000f08107211 */ /* 0x002fe400030f0eff */
[----:B------:R-:W1:Y:S01]  /*140a0*/  LDC R8, c[0x0][0x3d8] ;  /* 0x0000f600ff087b82 */ /* 0x000e620000000800 */
[----:B------:R-:W-:Y:S01]  /*140b0*/  IADD3 R3, P5, PT, R9, R5, RZ ;  /* 0x0000000509037210 */ /* 0x000fe20007fbe0ff */
[----:B----4-:R-:W-:-:S04]  /*140c0*/  IMAD R21, R21, 0xb9, RZ ;  /* 0x000000b915157824 */ /* 0x010fc800078e02ff */
[----:B------:R4:W-:Y:S04]  /*140d0*/  STL [R1+0x1f60], R3 ;  /* 0x001f600301007387 */ /* 0x0009e80000100800 */
[----:B------:R5:W-:Y:S01]  /*140e0*/  STL [R1+0x1f54], R16 ;  /* 0x001f541001007387 */ /* 0x000be20000100800 */
[----:B----4-:R-:W-:Y:S02]  /*140f0*/  IADD3 R3, P6, PT, R29, R5, RZ ;  /* 0x000000051d037210 */ /* 0x010fe40007fde0ff */
[-C--:B-----5:R-:W-:Y:S02]  /*14100*/  LEA.HI.X.SX32 R16, R9, R15.reuse, 0x1, P5 ;  /* 0x0000000f09107211 */ /* 0x0a0fe400028f0eff */
[----:B------:R-:W4:Y:S01]  /*14110*/  LDC R9, c[0x0][0x3d8] ;  /* 0x0000f600ff097b82 */ /* 0x000f220000000800 */
[----:B------:R5:W-:Y:S01]  /*14120*/  STL [R1+0x1f68], R3 ;  /* 0x001f680301007387 */ /* 0x000be20000100800 */
[----:B------:R-:W-:-:S03]  /*14130*/  LEA.HI.X.SX32 R29, R29, R15, 0x1, P6 ;  /* 0x0000000f1d1d7211 */ /* 0x000fc600030f0eff */
[----:B------:R0:W-:Y:S01]  /*14140*/  STL [R1+0x1f5c], R16 ;  /* 0x001f5c1001007387 */ /* 0x0001e20000100800 */
[----:B-----5:R-:W-:Y:S01]  /*14150*/  IADD3 R3, P5, PT, R21, R5, RZ ;  /* 0x0000000515037210 */ /* 0x020fe20007fbe0ff */
[----:B-1----:R-:W-:-:S04]  /*14160*/  IMAD R8, R8, 0xba, RZ ;  /* 0x000000ba08087824 */ /* 0x002fc800078e02ff */
[----:B------:R-:W-:Y:S04]  /*14170*/  STL [R1+0x1f70], R3 ;  /* 0x001f700301007387 */ /* 0x000fe80000100800 */
[----:B------:R1:W-:Y:S01]  /*14180*/  STL [R1+0x1f64], R29 ;  /* 0x001f641d01007387 */ /* 0x0003e20000100800 */
[----:B0-----:R-:W-:Y:S01]  /*14190*/  IADD3 R16, P6, PT, R8, R5, RZ ;  /* 0x0000000508107210 */ /* 0x001fe20007fde0ff */
[----:B-1----:R-:W0:Y:S01]  /*141a0*/  LDC R29, c[0x0][0x3d8] ;  /* 0x0000f600ff1d7b82 */ /* 0x002e220000000800 */
[----:B------:R-:W-:-:S03]  /*141b0*/  LEA.HI.X.SX32 R3, R21, R15, 0x1, P5 ;  /* 0x0000000f15037211 */ /* 0x000fc600028f0eff */
[----:B------:R1:W-:Y:S01]  /*141c0*/  STL [R1+0x1f78], R16 ;  /* 0x001f781001007387 */ /* 0x0003e20000100800 */
[----:B----4-:R-:W-:-:S03]  /*141d0*/  IMAD R9, R9, 0xbb, RZ ;  /* 0x000000bb09097824 */ /* 0x010fc600078e02ff */
[----:B------:R4:W-:Y:S01]  /*141e0*/  STL [R1+0x1f6c], R3 ;  /* 0x001f6c0301007387 */ /* 0x0009e20000100800 */
[----:B------:R-:W-:Y:S01]  /*141f0*/  LEA.HI.X.SX32 R8, R8, R15, 0x1, P6 ;  /* 0x0000000f08087211 */ /* 0x000fe200030f0eff */
[----:B------:R-:W-:Y:S01]  /*14200*/  IMAD R0, R0, 0xd4, RZ ;  /* 0x000000d400007824 */ /* 0x000fe200078e02ff */
[----:B------:R-:W5:Y:S01]  /*14210*/  LDC R21, c[0x0][0x3d8] ;  /* 0x0000f600ff157b82 */ /* 0x000f620000000800 */
[----:B-1----:R-:W-:-:S07]  /*14220*/  IADD3 R16, P5, PT, R9, R5, RZ ;  /* 0x0000000509107210 */ /* 0x002fce0007fbe0ff */
[----:B----4-:R-:W1:Y:S01]  /*14230*/  LDC R3, c[0x0][0x3d8] ;  /* 0x0000f600ff037b82 */ /* 0x010e620000000800 */
[----:B------:R-:W-:Y:S04]  /*14240*/  STL [R1+0x1f80], R16 ;  /* 0x001f801001007387 */ /* 0x000fe80000100800 */
[----:B------:R4:W-:Y:S01]  /*14250*/  STL [R1+0x1f74], R8 ;  /* 0x001f740801007387 */ /* 0x0009e20000100800 */
[----:B0-----:R-:W-:Y:S02]  /*14260*/  IMAD R29, R29, 0xbc, RZ ;  /* 0x000000bc1d1d7824 */ /* 0x001fe400078e02ff */
[----:B----4-:R-:W0:Y:S03]  /*14270*/  LDC R8, c[0x0][0x3d8] ;  /* 0x0000f600ff087b82 */ /* 0x010e260000000800 */
[----:B------:R-:W-:-:S05]  /*14280*/  IADD3 R16, P6, PT, R29, R5, RZ ;  /* 0x000000051d107210 */ /* 0x000fca0007fde0ff */
[----:B------:R4:W-:Y:S01]  /*14290*/  STL [R1+0x1f88], R16 ;  /* 0x001f881001007387 */ /* 0x0009e20000100800 */
[----:B-1----:R-:W-:Y:S01]  /*142a0*/  IMAD R3, R3, 0xbd, RZ ;  /* 0x000000bd03037824 */ /* 0x002fe200078e02ff */
[-C--:B----4-:R-:W-:Y:S02]  /*142b0*/  LEA.HI.X.SX32 R16, R9, R15.reuse, 0x1, P5 ;  /* 0x0000000f09107211 */ /* 0x090fe400028f0eff */
[----:B------:R-:W1:Y:S01]  /*142c0*/  LDC R9, c[0x0][0x3d8] ;  /* 0x0000f600ff097b82 */ /* 0x000e620000000800 */
[----:B------:R-:W-:Y:S02]  /*142d0*/  LEA.HI.X.SX32 R29, R29, R15, 0x1, P6 ;  /* 0x0000000f1d1d7211 */ /* 0x000fe400030f0eff */
[----:B------:R4:W-:Y:S01]  /*142e0*/  STL [R1+0x1f7c], R16 ;  /* 0x001f7c1001007387 */ /* 0x0009e20000100800 */
[----:B0-----:R-:W-:Y:S01]  /*142f0*/  IMAD R8, R8, 0xbe, RZ ;  /* 0x000000be08087824 */ /* 0x001fe200078e02ff */
[----:B----4-:R-:W-:-:S05]  /*14300*/  IADD3 R16, P5, PT, R3, R5, RZ ;  /* 0x0000000503107210 */ /* 0x010fca0007fbe0ff */
[----:B------:R-:W-:Y:S04]  /*14310*/  STL [R1+0x1f90], R16 ;  /* 0x001f901001007387 */ /* 0x000fe80000100800 */
[----:B------:R0:W-:Y:S02]  /*14320*/  STL [R1+0x1f84], R29 ;  /* 0x001f841d01007387 */ /* 0x0001e40000100800 */
[----:B0-----:R-:W0:Y:S01]  /*14330*/  LDC R29, c[0x0][0x3d8] ;  /* 0x0000f600ff1d7b82 */ /* 0x001e220000000800 */
[----:B------:R-:W-:-:S05]  /*14340*/  IADD3 R16, P6, PT, R8, R5, RZ ;  /* 0x0000000508107210 */ /* 0x000fca0007fde0ff */
[----:B------:R4:W-:Y:S01]  /*14350*/  STL [R1+0x1f98], R16 ;  /* 0x001f981001007387 */ /* 0x0009e20000100800 */
[----:B-1----:R-:W-:Y:S01]  /*14360*/  IMAD R9, R9, 0xbf, RZ ;  /* 0x000000bf09097824 */ /* 0x002fe200078e02ff */
[-C--:B----4-:R-:W-:Y:S02]  /*14370*/  LEA.HI.X.SX32 R16, R3, R15.reuse, 0x1, P5 ;  /* 0x0000000f03107211 */ /* 0x090fe400028f0eff */
[----:B------:R-:W1:Y:S03]  /*14380*/  LDC R3, c[0x0][0x3d8] ;  /* 0x0000f600ff037b82 */ /* 0x000e660000000800 */
[----:B------:R4:W-:Y:S01]  /*14390*/  STL [R1+0x1f8c], R16 ;  /* 0x001f8c1001007387 */ /* 0x0009e20000100800 */
[----:B0-----:R-:W-:Y:S01]  /*143a0*/  IMAD R29, R29, 0xc0, RZ ;  /* 0x000000c01d1d7824 */ /* 0x001fe200078e02ff */
[----:B------:R-:W-:Y:S02]  /*143b0*/  LEA.HI.X.SX32 R8, R8, R15, 0x1, P6 ;  /* 0x0000000f08087211 */ /* 0x000fe400030f0eff */
[----:B----4-:R-:W-:-:S05]  /*143c0*/  IADD3 R16, P5, PT, R9, R5, RZ ;  /* 0x0000000509107210 */ /* 0x010fca0007fbe0ff */
[----:B------:R0:W-:Y:S04]  /*143d0*/  STL [R1+0x1fa0], R16 ;  /* 0x001fa01001007387 */ /* 0x0001e80000100800 */
[----:B------:R4:W-:Y:S01]  /*143e0*/  STL [R1+0x1f94], R8 ;  /* 0x001f940801007387 */ /* 0x0009e20000100800 */
[----:B0-----:R-:W-:Y:S01]  /*143f0*/  IADD3 R16, P6, PT, R29, R5, RZ ;  /* 0x000000051d107210 */ /* 0x001fe20007fde0ff */
[----:B-1----:R-:W-:Y:S01]  /*14400*/  IMAD R3, R3, 0xc1, RZ ;  /* 0x000000c103037824 */ /* 0x002fe200078e02ff */
[----:B----4-:R-:W0:Y:S03]  /*14410*/  LDC R8, c[0x0][0x3d8] ;  /* 0x0000f600ff087b82 */ /* 0x010e260000000800 */
[----:B------:R1:W-:Y:S01]  /*14420*/  STL [R1+0x1fa8], R16 ;  /* 0x001fa81001007387 */ /* 0x0003e20000100800 */
[----:B------:R-:W-:-:S02]  /*14430*/  LEA.HI.X.SX32 R29, R29, R15, 0x1, P6 ;  /* 0x0000000f1d1d7211 */ /* 0x000fc400030f0eff */
[----:B-1----:R-:W-:Y:S02]  /*14440*/  LEA.HI.X.SX32 R16, R9, R15, 0x1, P5 ;  /* 0x0000000f09107211 */ /* 0x002fe400028f0eff */
[----:B------:R-:W1:Y:S03]  /*14450*/  LDC R9, c[0x0][0x3d8] ;  /* 0x0000f600ff097b82 */ /* 0x000e660000000800 */
[----:B------:R4:W-:Y:S02]  /*14460*/  STL [R1+0x1f9c], R16 ;  /* 0x001f9c1001007387 */ /* 0x0009e40000100800 */
[----:B----4-:R-:W-:-:S05]  /*14470*/  IADD3 R16, P5, PT, R3, R5, RZ ;  /* 0x0000000503107210 */ /* 0x010fca0007fbe0ff */
[----:B------:R-:W-:Y:S04]  /*14480*/  STL [R1+0x1fb0], R16 ;  /* 0x001fb01001007387 */ /* 0x000fe80000100800 */
[----:B------:R4:W-:Y:S02]  /*14490*/  STL [R1+0x1fa4], R29 ;  /* 0x001fa41d01007387 */ /* 0x0009e40000100800 */
[----:B----4-:R-:W4:Y:S01]  /*144a0*/  LDC R29, c[0x0][0x3d8] ;  /* 0x0000f600ff1d7b82 */ /* 0x010f220000000800 */
[----:B0-----:R-:W-:Y:S01]  /*144b0*/  IMAD R8, R8, 0xc2, RZ ;  /* 0x000000c208087824 */ /* 0x001fe200078e02ff */
[----:B------:R-:W-:-:S04]  /*144c0*/  LEA.HI.X.SX32 R3, R3, R15, 0x1, P5 ;  /* 0x0000000f03037211 */ /* 0x000fc800028f0eff */
[----:B------:R-:W-:Y:S01]  /*144d0*/  IADD3 R16, P6, PT, R8, R5, RZ ;  /* 0x0000000508107210 */ /* 0x000fe20007fde0ff */
[----:B-1----:R-:W-:-:S04]  /*144e0*/  IMAD R9, R9, 0xc3, RZ ;  /* 0x000000c309097824 */ /* 0x002fc800078e02ff */
[----:B------:R-:W-:Y:S04]  /*144f0*/  STL [R1+0x1fb8], R16 ;  /* 0x001fb81001007387 */ /* 0x000fe80000100800 */
[----:B------:R4:W-:Y:S02]  /*14500*/  STL [R1+0x1fac], R3 ;  /* 0x001fac0301007387 */ /* 0x0009e40000100800 */
[----:B----4-:R-:W-:Y:S01]  /*14510*/  IMAD R3, R29, 0xc5, RZ ;  /* 0x000000c51d037824 */ /* 0x010fe200078e02ff */
[----:B------:R-:W-:Y:S02]  /*14520*/  LEA.HI.X.SX32 R29, R8, R15, 0x1, P6 ;  /* 0x0000000f081d7211 */ /* 0x000fe400030f0eff */
[----:B------:R-:W0:Y:S01]  /*14530*/  LDC R8, c[0x0][0x3d8] ;  /* 0x0000f600ff087b82 */ /* 0x000e220000000800 */
[----:B------:R-:W-:-:S05]  /*14540*/  IADD3 R16, P5, PT, R9, R5, RZ ;  /* 0x0000000509107210 */ /* 0x000fca0007fbe0ff */
[----:B------:R1:W-:Y:S01]  /*14550*/  STL [R1+0x1fc0], R16 ;  /* 0x001fc01001007387 */ /* 0x0003e20000100800 */
[----:B------:R-:W-:-:S03]  /*14560*/  LEA.HI.X.SX32 R9, R9, R15, 0x1, P5 ;  /* 0x0000000f09097211 */ /* 0x000fc600028f0eff */
[----:B------:R4:W-:Y:S01]  /*14570*/  STL [R1+0x1fb4], R29 ;  /* 0x001fb41d01007387 */ /* 0x0009e20000100800 */
[-C--:B-1----:R-:W-:Y:S01]  /*14580*/  IADD3 R16, P6, PT, R11, R5.reuse, RZ ;  /* 0x000000050b107210 */ /* 0x082fe20007fde0ff */
[----:B----4-:R-:W1:Y:S04]  /*14590*/  LDC R29, c[0x0][0x3d8] ;  /* 0x0000f600ff1d7b82 */ /* 0x010e680000000800 */
[----:B------:R4:W-:Y:S04]  /*145a0*/  STL [R1+0x1fc8], R16 ;  /* 0x001fc81001007387 */ /* 0x0009e80000100800 */
[----:B------:R2:W-:Y:S01]  /*145b0*/  STL [R1+0x1fbc], R9 ;  /* 0x001fbc0901007387 */ /* 0x0005e20000100800 */
[----:B----4-:R-:W-:Y:S01]  /*145c0*/  IADD3 R16, P5, PT, R3, R5, RZ ;  /* 0x0000000503107210 */ /* 0x010fe20007fbe0ff */
[----:B--2---:R-:W2:Y:S04]  /*145d0*/  LDC R9, c[0x0][0x3d8] ;  /* 0x0000f600ff097b82 */ /* 0x004ea80000000800 */
[----:B------:R4:W-:Y:S01]  /*145e0*/  STL [R1+0x1fd0], R16 ;  /* 0x001fd01001007387 */ /* 0x0009e20000100800 */
[----:B0-----:R-:W-:Y:S01]  /*145f0*/  IMAD R8, R8, 0xc6, RZ ;  /* 0x000000c608087824 */ /* 0x001fe200078e02ff */
[----:B----4-:R-:W-:Y:S01]  /*14600*/  LEA.HI.X.SX32 R16, R11, R15, 0x1, P6 ;  /* 0x0000000f0b107211 */ /* 0x010fe200030f0eff */
[----:B-1----:R-:W-:Y:S01]  /*14610*/  IMAD R29, R29, 0xc8, RZ ;  /* 0x000000c81d1d7824 */ /* 0x002fe200078e02ff */
[----:B------:R-:W0:Y:S03]  /*14620*/  LDC R11, c[0x0][0x3d8] ;  /* 0x0000f600ff0b7b82 */ /* 0x000e260000000800 */
[----:B------:R1:W-:Y:S02]  /*14630*/  STL [R1+0x1fc4], R16 ;  /* 0x001fc41001007387 */ /* 0x0003e40000100800 */
[----:B-1----:R-:W-:-:S05]  /*14640*/  IADD3 R16, P6, PT, R8, R5, RZ ;  /* 0x0000000508107210 */ /* 0x002fca0007fde0ff */
[----:B------:R1:W-:Y:S01]  /*14650*/  STL [R1+0x1fd8], R16 ;  /* 0x001fd81001007387 */ /* 0x0003e20000100800 */
[----:B--2---:R-:W-:Y:S01]  /*14660*/  IMAD R9, R9, 0xc7, RZ ;  /* 0x000000c709097824 */ /* 0x004fe200078e02ff */
[----:B-1----:R-:W-:-:S05]  /*14670*/  LEA.HI.X.SX32 R16, R3, R15, 0x1, P5 ;  /* 0x0000000f03107211 */ /* 0x002fca00028f0eff */
[----:B------:R1:W-:Y:S01]  /*14680*/  STL [R1+0x1fcc], R16 ;  /* 0x001fcc1001007387 */ /* 0x0003e20000100800 */
[----:B------:R-:W-:Y:S02]  /*14690*/  IADD3 R3, P5, PT, R9, R5, RZ ;  /* 0x0000000509037210 */ /* 0x000fe40007fbe0ff */
[----:B-1----:R-:W-:Y:S02]  /*146a0*/  LEA.HI.X.SX32 R16, R8, R15, 0x1, P6 ;  /* 0x0000000f08107211 */ /* 0x002fe400030f0eff */
[----:B------:R-:W1:Y:S01]  /*146b0*/  LDC R8, c[0x0][0x3d8] ;  /* 0x0000f600ff087b82 */ /* 0x000e620000000800 */
[----:B------:R2:W-:Y:S04]  /*146c0*/  STL [R1+0x1fe0], R3 ;  /* 0x001fe00301007387 */ /* 0x0005e80000100800 */
[----:B------:R4:W-:Y:S01]  /*146d0*/  STL [R1+0x1fd4], R16 ;  /* 0x001fd41001007387 */ /* 0x0009e20000100800 */
[----:B--2---:R-:W-:-:S02]  /*146e0*/  IADD3 R3, P6, PT, R29, R5, RZ ;  /* 0x000000051d037210 */ /* 0x004fc40007fde0ff */
[-C--:B----4-:R-:W-:Y:S02]  /*146f0*/  LEA.HI.X.SX32 R16, R9, R15.reuse, 0x1, P5 ;  /* 0x0000000f09107211 */ /* 0x090fe400028f0eff */
[----:B------:R-:W2:Y:S01]  /*14700*/  LDC R9, c[0x0][0x3d8] ;  /* 0x0000f600ff097b82 */ /* 0x000ea20000000800 */
[----:B------:R4:W-:Y:S01]  /*14710*/  STL [R1+0x1fe8], R3 ;  /* 0x001fe80301007387 */ /* 0x0009e20000100800 */
[----:B------:R-:W-:-:S03]  /*14720*/  LEA.HI.X.SX32 R29, R29, R15, 0x1, P6 ;  /* 0x0000000f1d1d7211 */ /* 0x000fc600030f0eff */
[----:B------:R0:W-:Y:S01]  /*14730*/  STL [R1+0x1fdc], R16 ;  /* 0x001fdc1001007387 */ /* 0x0001e20000100800 */
[----:B----4-:R-:W-:Y:S01]  /*14740*/  IADD3 R3, P5, PT, R20, R5, RZ ;  /* 0x0000000514037210 */ /* 0x010fe20007fbe0ff */
[----:B-1----:R-:W-:-:S04]  /*14750*/  IMAD R8, R8, 0xca, RZ ;  /* 0x000000ca08087824 */ /* 0x002fc800078e02ff */
[----:B------:R-:W-:Y:S04]  /*14760*/  STL [R1+0x1ff0], R3 ;  /* 0x001ff00301007387 */ /* 0x000fe80000100800 */
[----:B------:R1:W-:Y:S01]  /*14770*/  STL [R1+0x1fe4], R29 ;  /* 0x001fe41d01007387 */ /* 0x0003e20000100800 */
[----:B0-----:R-:W-:Y:S01]  /*14780*/  IADD3 R16, P6, PT, R8, R5, RZ ;  /* 0x0000000508107210 */ /* 0x001fe20007fde0ff */
[----:B-1----:R-:W0:Y:S01]  /*14790*/  LDC R29, c[0x0][0x3d8] ;  /* 0x0000f600ff1d7b82 */ /* 0x002e220000000800 */
[----:B------:R-:W-:-:S03]  /*147a0*/  LEA.HI.X.SX32 R3, R20, R15, 0x1, P5 ;  /* 0x0000000f14037211 */ /* 0x000fc600028f0eff */
[----:B------:R1:W-:Y:S01]  /*147b0*/  STL [R1+0x1ff8], R16 ;  /* 0x001ff81001007387 */ /* 0x0003e20000100800 */
[----:B--2---:R-:W-:-:S03]  /*147c0*/  IMAD R9, R9, 0xcb, RZ ;  /* 0x000000cb09097824 */ /* 0x004fc600078e02ff */
[----:B------:R2:W-:Y:S01]  /*147d0*/  STL [R1+0x1fec], R3 ;  /* 0x001fec0301007387 */ /* 0x0005e20000100800 */
[----:B------:R-:W-:Y:S01]  /*147e0*/  LEA.HI.X.SX32 R8, R8, R15, 0x1, P6 ;  /* 0x0000000f08087211 */ /* 0x000fe200030f0eff */
[----:B------:R-:W-:Y:S01]  /*147f0*/  IMAD R23, R23, 0x133, RZ ;  /* 0x0000013317177824 */ /* 0x000fe200078e02ff */
[----:B------:R-:W4:Y:S01]  /*14800*/  LDC R20, c[0x0][0x3d8] ;  /* 0x0000f600ff147b82 */ /* 0x000f220000000800 */
[----:B-1----:R-:W-:-:S07]  /*14810*/  IADD3 R16, P5, PT, R9, R5, RZ ;  /* 0x0000000509107210 */ /* 0x002fce0007fbe0ff */
[----:B--2---:R-:W1:Y:S01]  /*14820*/  LDC R3, c[0x0][0x3d8] ;  /* 0x0000f600ff037b82 */ /* 0x004e620000000800 */
[----:B------:R-:W-:Y:S04]  /*14830*/  STL [R1+0x2000], R16 ;  /* 0x0020001001007387 */ /* 0x000fe80000100800 */
[----:B------:R2:W-:Y:S01]  /*14840*/  STL [R1+0x1ff4], R8 ;  /* 0x001ff40801007387 */ /* 0x0005e20000100800 */
[----:B0-----:R-:W-:Y:S02]  /*14850*/  IMAD R29, R29, 0xcc, RZ ;  /* 0x000000cc1d1d7824 */ /* 0x001fe400078e02ff */
[----:B--2---:R-:W0:Y:S03]  /*14860*/  LDC R8, c[0x0][0x3d8] ;  /* 0x0000f600ff087b82 */ /* 0x004e260000000800 */
[----:B------:R-:W-:-:S05]  /*14870*/  IADD3 R16, P6, PT, R29, R5, RZ ;  /* 0x000000051d107210 */ /* 0x000fca0007fde0ff */
[----:B------:R2:W-:Y:S01]  /*14880*/  STL [R1+0x2008], R16 ;  /* 0x0020081001007387 */ /* 0x0005e20000100800 */
[----:B-1----:R-:W-:Y:S01]  /*14890*/  IMAD R3, R3, 0xcd, RZ ;  /* 0x000000cd03037824 */ /* 0x002fe200078e02ff */
[-C--:B--2---:R-:W-:Y:S02]  /*148a0*/  LEA.HI.X.SX32 R16, R9, R15.reuse, 0x1, P5 ;  /* 0x0000000f09107211 */ /* 0x084fe400028f0eff */
[----:B------:R-:W1:Y:S01]  /*148b0*/  LDC R9, c[0x0][0x3d8] ;  /* 0x0000f600ff097b82 */ /* 0x000e620000000800 */
[----:B------:R-:W-:Y:S02]  /*148c0*/  LEA.HI.X.SX32 R29, R29, R15, 0x1, P6 ;  /* 0x0000000f1d1d7211 */ /* 0x000fe400030f0eff */
[----:B------:R2:W-:Y:S01]  /*148d0*/  STL [R1+0x1ffc], R16 ;  /* 0x001ffc1001007387 */ /* 0x0005e20000100800 */
[----:B0-----:R-:W-:Y:S01]  /*148e0*/  IMAD R8, R8, 0xce, RZ ;  /* 0x000000ce08087824 */ /* 0x001fe200078e02ff */
[----:B--2---:R-:W-:-:S05]  /*148f0*/  IADD3 R16, P5, PT, R3, R5, RZ ;  /* 0x0000000503107210 */ /* 0x004fca0007fbe0ff */
[----:B------:R-:W-:Y:S04]  /*14900*/  STL [R1+0x2010], R16 ;  /* 0x0020101001007387 */ /* 0x000fe80000100800 */
[----:B------:R0:W-:Y:S02]  /*14910*/  STL [R1+0x2004], R29 ;  /* 0x0020041d01007387 */ /* 0x0001e40000100800 */
[----:B0-----:R-:W0:Y:S01]  /*14920*/  LDC R29, c[0x0][0x3d8] ;  /* 0x0000f600ff1d7b82 */ /* 0x001e220000000800 */
[----:B------:R-:W-:-:S05]  /*14930*/  IADD3 R16, P6, PT, R8, R5, RZ ;  /* 0x0000000508107210 */ /* 0x000fca0007fde0ff */
[----:B------:R2:W-:Y:S01]  /*14940*/  STL [R1+0x2018], R16 ;  /* 0x0020181001007387 */ /* 0x0005e20000100800 */
[----:B-1----:R-:W-:Y:S01]  /*14950*/  IMAD R9, R9, 0xcf, RZ ;  /* 0x000000cf09097824 */ /* 0x002fe200078e02ff */
[-C--:B--2---:R-:W-:Y:S02]  /*14960*/  LEA.HI.X.SX32 R16, R3, R15.reuse, 0x1, P5 ;  /* 0x0000000f03107211 */ /* 0x084fe400028f0eff */
[----:B------:R-:W1:Y:S03]  /*14970*/  LDC R3, c[0x0][0x3d8] ;  /* 0x0000f600ff037b82 */ /* 0x000e660000000800 */
[----:B------:R2:W-:Y:S01]  /*14980*/  STL [R1+0x200c], R16 ;  /* 0x00200c1001007387 */ /* 0x0005e20000100800 */
[----:B0-----:R-:W-:Y:S01]  /*14990*/  IMAD R29, R29, 0xd0, RZ ;  /* 0x000000d01d1d7824 */ /* 0x001fe200078e02ff */
[----:B------:R-:W-:Y:S02]  /*149a0*/  LEA.HI.X.SX32 R8, R8, R15, 0x1, P6 ;  /* 0x0000000f08087211 */ /* 0x000fe400030f0eff */
[----:B--2---:R-:W-:-:S05]  /*149b0*/  IADD3 R16, P5, PT, R9, R5, RZ ;  /* 0x0000000509107210 */ /* 0x004fca0007fbe0ff */
[----:B------:R0:W-:Y:S04]  /*149c0*/  STL [R1+0x2020], R16 ;  /* 0x0020201001007387 */ /* 0x0001e80000100800 */
[----:B------:R2:W-:Y:S01]  /*149d0*/  STL [R1+0x2014], R8 ;  /* 0x0020140801007387 */ /* 0x0005e20000100800 */
[----:B0-----:R-:W-:Y:S01]  /*149e0*/  IADD3 R16, P6, PT, R29, R5, RZ ;  /* 0x000000051d107210 */ /* 0x001fe20007fde0ff */
[----:B-1----:R-:W-:Y:S01]  /*149f0*/  IMAD R3, R3, 0xd1, RZ ;  /* 0x000000d103037824 */ /* 0x002fe200078e02ff */
[----:B--2---:R-:W0:Y:S03]  /*14a00*/  LDC R8, c[0x0][0x3d8] ;  /* 0x0000f600ff087b82 */ /* 0x004e260000000800 */
[----:B------:R1:W-:Y:S01]  /*14a10*/  STL [R1+0x2028], R16 ;  /* 0x0020281001007387 */ /* 0x0003e20000100800 */
[----:B------:R-:W-:-:S02]  /*14a20*/  LEA.HI.X.SX32 R29, R29, R15, 0x1, P6 ;  /* 0x0000000f1d1d7211 */ /* 0x000fc400030f0eff */
[----:B-1----:R-:W-:Y:S02]  /*14a30*/  LEA.HI.X.SX32 R16, R9, R15, 0x1, P5 ;  /* 0x0000000f09107211 */ /* 0x002fe400028f0eff */
[----:B------:R-:W1:Y:S03]  /*14a40*/  LDC R9, c[0x0][0x3d8] ;  /* 0x0000f600ff097b82 */ /* 0x000e660000000800 */
[----:B------:R2:W-:Y:S02]  /*14a50*/  STL [R1+0x201c], R16 ;  /* 0x00201c1001007387 */ /* 0x0005e40000100800 */
[----:B--2---:R-:W-:-:S05]  /*14a60*/  IADD3 R16, P5, PT, R3, R5, RZ ;  /* 0x0000000503107210 */ /* 0x004fca0007fbe0ff */
[----:B------:R-:W-:Y:S04]  /*14a70*/  STL [R1+0x2030], R16 ;  /* 0x0020301001007387 */ /* 0x000fe80000100800 */
[----:B------:R2:W-:Y:S02]  /*14a80*/  STL [R1+0x2024], R29 ;  /* 0x0020241d01007387 */ /* 0x0005e40000100800 */
[----:B--2---:R-:W2:Y:S01]  /*14a90*/  LDC R29, c[0x0][0x3d8] ;  /* 0x0000f600ff1d7b82 */ /* 0x004ea20000000800 */
[----:B0-----:R-:W-:Y:S01]  /*14aa0*/  IMAD R8, R8, 0xd2, RZ ;  /* 0x000000d208087824 */ /* 0x001fe200078e02ff */
[----:B------:R-:W-:-:S04]  /*14ab0*/  LEA.HI.X.SX32 R3, R3, R15, 0x1, P5 ;  /* 0x0000000f03037211 */ /* 0x000fc800028f0eff */
[----:B------:R-:W-:Y:S01]  /*14ac0*/  IADD3 R16, P6, PT, R8, R5, RZ ;  /* 0x0000000508107210 */ /* 0x000fe20007fde0ff */
[----:B-1----:R-:W-:-:S04]  /*14ad0*/  IMAD R9, R9, 0xd3, RZ ;  /* 0x000000d309097824 */ /* 0x002fc800078e02ff */
[----:B------:R-:W-:Y:S04]  /*14ae0*/  STL [R1+0x2038], R16 ;  /* 0x0020381001007387 */ /* 0x000fe80000100800 */
[----:B------:R2:W-:Y:S02]  /*14af0*/  STL [R1+0x202c], R3 ;  /* 0x00202c0301007387 */ /* 0x0005e40000100800 */
[----:B--2---:R-:W-:Y:S01]  /*14b00*/  IMAD R3, R29, 0xd5, RZ ;  /* 0x000000d51d037824 */ /* 0x004fe200078e02ff */
[----:B------:R-:W-:Y:S02]  /*14b10*/  LEA.HI.X.SX32 R29, R8, R15, 0x1, P6 ;  /* 0x0000000f081d7211 */ /* 0x000fe400030f0eff */
[----:B------:R-:W0:Y:S01]  /*14b20*/  LDC R8, c[0x0][0x3d8] ;  /* 0x0000f600ff087b82 */ /* 0x000e220000000800 */
[----:B------:R-:W-:-:S05]  /*14b30*/  IADD3 R16, P5, PT, R9, R5, RZ ;  /* 0x0000000509107210 */ /* 0x000fca0007fbe0ff */
[----:B------:R1:W-:Y:S01]  /*14b40*/  STL [R1+0x2040], R16 ;  /* 0x0020401001007387 */ /* 0x0003e20000100800 */
[----:B------:R-:W-:-:S03]  /*14b50*/  LEA.HI.X.SX32 R9, R9, R15, 0x1, P5 ;  /* 0x0000000f09097211 */ /* 0x000fc600028f0eff */
[----:B------:R2:W-:Y:S01]  /*14b60*/  STL [R1+0x2034], R29 ;  /* 0x0020341d01007387 */ /* 0x0005e20000100800 */
[-C--:B-1----:R-:W-:Y:S01]  /*14b70*/  IADD3 R16, P6, PT, R0, R5.reuse, RZ ;  /* 0x0000000500107210 */ /* 0x082fe20007fde0ff */
[----:B--2---:R-:W1:Y:S04]  /*14b80*/  LDC R29, c[0x0][0x3d8] ;  /* 0x0000f600ff1d7b82 */ /* 0x004e680000000800 */
[----:B------:R2:W-:Y:S04]  /*14b90*/  STL [R1+0x2048], R16 ;  /* 0x0020481001007387 */ /* 0x0005e80000100800 */
[----:B------:R3:W-:Y:S01]  /*14ba0*/  STL [R1+0x203c], R9 ;  /* 0x00203c0901007387 */ /* 0x0007e20000100800 */
[----:B--2---:R-:W-:Y:S01]  /*14bb0*/  IADD3 R16, P5, PT, R3, R5, RZ ;  /* 0x0000000503107210 */ /* 0x004fe20007fbe0ff */
[----:B---3--:R-:W2:Y:S04]  /*14bc0*/  LDC R9, c[0x0][0x3d8] ;  /* 0x0000f600ff097b82 */ /* 0x008ea80000000800 */
[----:B------:R3:W-:Y:S01]  /*14bd0*/  STL [R1+0x2050], R16 ;  /* 0x0020501001007387 */ /* 0x0007e20000100800 */
[----:B0-----:R-:W-:Y:S01]  /*14be0*/  IMAD R8, R8, 0xd6, RZ ;  /* 0x000000d608087824 */ /* 0x001fe200078e02ff */
[----:B---3--:R-:W-:Y:S01]  /*14bf0*/  LEA.HI.X.SX32 R16, R0, R15, 0x1, P6 ;  /* 0x0000000f00107211 */ /* 0x008fe200030f0eff */
        /* <DEDUP_REMOVED lines=14> */
[----:B---3--:R-:W-:-:S03]  /*14ce0*/  LEA.HI.X.SX32 R16, R9, R15, 0x1, P5 ;  /* 0x0000000f09107211 */ /* 0x008fc600028f0eff */
[----:B------:R2:W-:Y:S01]  /*14cf0*/  STL [R1+0x2068], R3 ;  /* 0x0020680301007387 */ /* 0x0005e20000100800 */
[----:B------:R-:W3:Y:S01]  /*14d00*/  LDC R9, c[0x0][0x3d8] ;  /* 0x0000f600ff097b82 */ /* 0x000ee20000000800 */
[----:B------:R-:W-:Y:S02]  /*14d10*/  LEA.HI.X.SX32 R29, R29, R15, 0x1, P6 ;  /* 0x0000000f1d1d7211 */ /* 0x000fe400030f0eff */
[----:B------:R0:W-:Y:S01]  /*14d20*/  STL [R1+0x205c], R16 ;  /* 0x00205c1001007387 */ /* 0x0001e20000100800 */
[----:B--2---:R-:W-:Y:S01]  /*14d30*/  IADD3 R3, P5, PT, R19, R5, RZ ;  /* 0x0000000513037210 */ /* 0x004fe20007fbe0ff */
[----:B-1----:R-:W-:-:S04]  /*14d40*/  IMAD R8, R8, 0xda, RZ ;  /* 0x000000da08087824 */ /* 0x002fc800078e02ff */
[----:B------:R-:W-:Y:S04]  /*14d50*/  STL [R1+0x2070], R3 ;  /* 0x0020700301007387 */ /* 0x000fe80000100800 */
[----:B------:R1:W-:Y:S01]  /*14d60*/  STL [R1+0x2064], R29 ;  /* 0x0020641d01007387 */ /* 0x0003e20000100800 */
[----:B0-----:R-:W-:Y:S01]  /*14d70*/  IADD3 R16, P6, PT, R8, R5, RZ ;  /* 0x0000000508107210 */ /* 0x001fe20007fde0ff */
[----:B-1----:R-:W0:Y:S01]  /*14d80*/  LDC R29, c[0x0][0x3d8] ;  /* 0x0000f600ff1d7b82 */ /* 0x002e220000000800 */
[----:B------:R-:W-:-:S03]  /*14d90*/  LEA.HI.X.SX32 R3, R19, R15, 0x1, P5 ;  /* 0x0000000f13037211 */ /* 0x000fc600028f0eff */
[----:B------:R-:W-:Y:S04]  /*14da0*/  STL [R1+0x2078], R16 ;  /* 0x0020781001007387 */ /* 0x000fe80000100800 */
[----:B------:R1:W-:Y:S01]  /*14db0*/  STL [R1+0x206c], R3 ;  /* 0x00206c0301007387 */ /* 0x0003e20000100800 */
[----:B---3--:R-:W-:Y:S01]  /*14dc0*/  IMAD R9, R9, 0xdb, RZ ;  /* 0x000000db09097824 */ /* 0x008fe200078e02ff */
[----:B------:R-:W-:Y:S01]  /*14dd0*/  LEA.HI.X.SX32 R8, R8, R15, 0x1, P6 ;  /* 0x0000000f08087211 */ /* 0x000fe200030f0eff */
[----:B------:R-:W-:Y:S01]  /*14de0*/  IMAD R22, R22, 0x13b, RZ ;  /* 0x0000013b16167824 */ /* 0x000fe200078e02ff */
[----:B------:R-:W2:Y:S08]  /*14df0*/  LDC R19, c[0x0][0x3d8] ;  /* 0x0000f600ff137b82 */ /* 0x000eb00000000800 */
[----:B-1----:R-:W1:Y:S01]  /*14e00*/  LDC R3, c[0x0][0x3d8] ;  /* 0x0000f600ff037b82 */ /* 0x002e620000000800 */
[----:B------:R-:W-:Y:S01]  /*14e10*/  IADD3 R16, P5, PT, R9, R5, RZ ;  /* 0x0000000509107210 */ /* 0x000fe20007fbe0ff */
[----:B0-----:R-:W-:-:S04]  /*14e20*/  IMAD R29, R29, 0xdc, RZ ;  /* 0x000000dc1d1d7824 */ /* 0x001fc800078e02ff */
[----:B------:R0:W-:Y:S04]  /*14e30*/  STL [R1+0x2080], R16 ;  /* 0x0020801001007387 */ /* 0x0001e80000100800 */
[----:B------:R3:W-:Y:S01]  /*14e40*/  STL [R1+0x2074], R8 ;  /* 0x0020740801007387 */ /* 0x0007e20000100800 */
[----:B0-----:R-:W-:Y:S01]  /*14e50*/  IADD3 R16, P6, PT, R29, R5, RZ ;  /* 0x000000051d107210 */ /* 0x001fe20007fde0ff */
[----:B---3--:R-:W0:Y:S04]  /*14e60*/  LDC R8, c[0x0][0x3d8] ;  /* 0x0000f600ff087b82 */ /* 0x008e280000000800 */
[----:B------:R3:W-:Y:S01]  /*14e70*/  STL [R1+0x2088], R16 ;  /* 0x0020881001007387 */ /* 0x0007e20000100800 */
[----:B-1----:R-:W-:Y:S01]  /*14e80*/  IMAD R3, R3, 0xdd, RZ ;  /* 0x000000dd03037824 */ /* 0x002fe200078e02ff */
[----:B------:R-:W-:-:S02]  /*14e90*/  LEA.HI.X.SX32 R29, R29, R15, 0x1, P6 ;  /* 0x0000000f1d1d7211 */ /* 0x000fc400030f0eff */
[----:B---3--:R-:W-:Y:S02]  /*14ea0*/  LEA.HI.X.SX32 R16, R9, R15, 0x1, P5 ;  /* 0x0000000f09107211 */ /* 0x008fe400028f0eff */
[----:B------:R-:W1:Y:S03]  /*14eb0*/  LDC R9, c[0x0][0x3d8] ;  /* 0x0000f600ff097b82 */ /* 0x000e660000000800 */
[----:B------:R3:W-:Y:S02]  /*14ec0*/  STL [R1+0x207c], R16 ;  /* 0x00207c1001007387 */ /* 0x0007e40000100800 */
[----:B---3--:R-:W-:-:S05]  /*14ed0*/  IADD3 R16, P5, PT, R3, R5, RZ ;  /* 0x0000000503107210 */ /* 0x008fca0007fbe0ff */
[----:B------:R-:W-:Y:S04]  /*14ee0*/  STL [R1+0x2090], R16 ;  /* 0x0020901001007387 */ /* 0x000fe80000100800 */
[----:B------:R3:W-:Y:S01]  /*14ef0*/  STL [R1+0x2084], R29 ;  /* 0x0020841d01007387 */ /* 0x0007e20000100800 */
[----:B0-----:R-:W-:Y:S01]  /*14f00*/  IMAD R8, R8, 0xde, RZ ;  /* 0x000000de08087824 */ /* 0x001fe200078e02ff */
[----:B---3--:R-:W0:Y:S04]  /*14f10*/  LDC R29, c[0x0][0x3d8] ;  /* 0x0000f600ff1d7b82 */ /* 0x008e280000000800 */
[----:B------:R-:W-:Y:S01]  /*14f20*/  IADD3 R16, P6, PT, R8, R5, RZ ;  /* 0x0000000508107210 */ /* 0x000fe20007fde0ff */
[----:B-1----:R-:W-:-:S04]  /*14f30*/  IMAD R9, R9, 0xdf, RZ ;  /* 0x000000df09097824 */ /* 0x002fc800078e02ff */
[----:B------:R1:W-:Y:S01]  /*14f40*/  STL [R1+0x2098], R16 ;  /* 0x0020981001007387 */ /* 0x0003e20000100800 */
[-C--:B------:R-:W-:Y:S02]  /*14f50*/  LEA.HI.X.SX32 R8, R8, R15.reuse, 0x1, P6 ;  /* 0x0000000f08087211 */ /* 0x080fe400030f0eff */
[----:B-1----:R-:W-:Y:S02]  /*14f60*/  LEA.HI.X.SX32 R16, R3, R15, 0x1, P5 ;  /* 0x0000000f03107211 */ /* 0x002fe400028f0eff */
[----:B------:R-:W1:Y:S03]  /*14f70*/  LDC R3, c[0x0][0x3d8] ;  /* 0x0000f600ff037b82 */ /* 0x000e660000000800 */
[----:B------:R3:W-:Y:S01]  /*14f80*/  STL [R1+0x208c], R16 ;  /* 0x00208c1001007387 */ /* 0x0007e20000100800 */
[----:B0-----:R-:W-:Y:S01]  /*14f90*/  IMAD R29, R29, 0xe0, RZ ;  /* 0x000000e01d1d7824 */ /* 0x001fe200078e02ff */
[----:B---3--:R-:W-:-:S05]  /*14fa0*/  IADD3 R16, P5, PT, R9, R5, RZ ;  /* 0x0000000509107210 */ /* 0x008fca0007fbe0ff */
[----:B------:R0:W-:Y:S04]  /*14fb0*/  STL [R1+0x20a0], R16 ;  /* 0x0020a01001007387 */ /* 0x0001e80000100800 */
[----:B------:R3:W-:Y:S01]  /*14fc0*/  STL [R1+0x2094], R8 ;  /* 0x0020940801007387 */ /* 0x0007e20000100800 */
[----:B0-----:R-:W-:Y:S01]  /*14fd0*/  IADD3 R16, P6, PT, R29, R5, RZ ;  /* 0x000000051d107210 */ /* 0x001fe20007fde0ff */
[----:B---3--:R-:W0:Y:S04]  /*14fe0*/  LDC R8, c[0x0][0x3d8] ;  /* 0x0000f600ff087b82 */ /* 0x008e280000000800 */
[----:B------:R3:W-:Y:S02]  /*14ff0*/  STL [R1+0x20a8], R16 ;  /* 0x0020a81001007387 */ /* 0x0007e40000100800 */
[----:B---3--:R-:W-:-:S02]  /*15000*/  LEA.HI.X.SX32 R16, R9, R15, 0x1, P5 ;  /* 0x0000000f09107211 */ /* 0x008fc400028f0eff */
[----:B------:R-:W3:Y:S01]  /*15010*/  LDC R9, c[0x0][0x3d8] ;  /* 0x0000f600ff097b82 */ /* 0x000ee20000000800 */
[----:B-1----:R-:W-:Y:S02]  /*15020*/  IMAD R3, R3, 0xe1, RZ ;  /* 0x000000e103037824 */ /* 0x002fe400078e02ff */
[----:B------:R1:W-:Y:S01]  /*15030*/  STL [R1+0x209c], R16 ;  /* 0x00209c1001007387 */ /* 0x0003e20000100800 */
[----:B------:R-:W-:Y:S01]  /*15040*/  LEA.HI.X.SX32 R29, R29, R15, 0x1, P6 ;  /* 0x0000000f1d1d7211 */ /* 0x000fe200030f0eff */
[----:B0-----:R-:W-:Y:S01]  /*15050*/  IMAD R8, R8, 0xe2, RZ ;  /* 0x000000e208087824 */ /* 0x001fe200078e02ff */
[----:B-1----:R-:W-:-:S05]  /*15060*/  IADD3 R16, P5, PT, R3, R5, RZ ;  /* 0x0000000503107210 */ /* 0x002fca0007fbe0ff */
[----:B------:R0:W-:Y:S01]  /*15070*/  STL [R1+0x20b0], R16 ;  /* 0x0020b01001007387 */ /* 0x0001e20000100800 */
[----:B------:R-:W-:Y:S01]  /*15080*/  LEA.HI.X.SX32 R3, R3, R15, 0x1, P5 ;  /* 0x0000000f03037211 */ /* 0x000fe200028f0eff */
[----:B---3--:R-:W-:Y:S01]  /*15090*/  IMAD R9, R9, 0xe3, RZ ;  /* 0x000000e309097824 */ /* 0x008fe200078e02ff */
[-C--:B0-----:R-:W-:Y:S01]  /*150a0*/  IADD3 R16, P6, PT, R8, R5.reuse, RZ ;  /* 0x0000000508107210 */ /* 0x081fe20007fde0ff */
[----:B------:R0:W-:Y:S04]  /*150b0*/  STL [R1+0x20a4], R29 ;  /* 0x0020a41d01007387 */ /* 0x0001e80000100800 */
[----:B------:R1:W-:Y:S01]  /*150c0*/  STL [R1+0x20b8], R16 ;  /* 0x0020b81001007387 */ /* 0x0003e20000100800 */
[----:B0-----:R-:W0:Y:S01]  /*150d0*/  LDC R29, c[0x0][0x3d8] ;  /* 0x0000f600ff1d7b82 */ /* 0x001e220000000800 */
[----:B-1----:R-:W-:-:S02]  /*150e0*/  IADD3 R16, P5, PT, R9, R5, RZ ;  /* 0x0000000509107210 */ /* 0x002fc40007fbe0ff */
[----:B------:R-:W-:Y:S04]  /*150f0*/  STL [R1+0x20ac], R3 ;  /* 0x0020ac0301007387 */ /* 0x000fe80000100800 */
[----:B------:R1:W-:Y:S02]  /*15100*/  STL [R1+0x20c0], R16 ;  /* 0x0020c01001007387 */ /* 0x0003e40000100800 */
[----:B-1----:R-:W-:Y:S02]  /*15110*/  LEA.HI.X.SX32 R16, R8, R15, 0x1, P6 ;  /* 0x0000000f08107211 */ /* 0x002fe400030f0eff */
[----:B------:R-:W1:Y:S01]  /*15120*/  LDC R8, c[0x0][0x3d8] ;  /* 0x0000f600ff087b82 */ /* 0x000e620000000800 */
[----:B0-----:R-:W-:Y:S01]  /*15130*/  IMAD R3, R29, 0xe5, RZ ;  /* 0x000000e51d037824 */ /* 0x001fe200078e02ff */
[----:B------:R-:W-:Y:S01]  /*15140*/  IADD3 R29, P6, PT, R10, R5, RZ ;  /* 0x000000050a1d7210 */ /* 0x000fe20007fde0ff */
[----:B------:R0:W-:Y:S04]  /*15150*/  STL [R1+0x20b4], R16 ;  /* 0x0020b41001007387 */ /* 0x0001e80000100800 */
[----:B------:R1:W-:Y:S01]  /*15160*/  STL [R1+0x20c8], R29 ;  /* 0x0020c81d01007387 */ /* 0x0003e20000100800 */
[----:B0-----:R-:W-:-:S02]  /*15170*/  LEA.HI.X.SX32 R16, R9, R15, 0x1, P5 ;  /* 0x0000000f09107211 */ /* 0x001fc400028f0eff */
[----:B------:R-:W-:Y:S01]  /*15180*/  IADD3 R9, P5, PT, R3, R5, RZ ;  /* 0x0000000503097210 */ /* 0x000fe20007fbe0ff */
[----:B-1----:R-:W-:Y:S02]  /*15190*/  IMAD R29, R8, 0xe6, RZ ;  /* 0x000000e6081d7824 */ /* 0x002fe400078e02ff */
[----:B------:R-:W0:Y:S01]  /*151a0*/  LDC R8, c[0x0][0x3d8] ;  /* 0x0000f600ff087b82 */ /* 0x000e220000000800 */
[----:B------:R1:W-:Y:S04]  /*151b0*/  STL [R1+0x20bc], R16 ;  /* 0x0020bc1001007387 */ /* 0x0003e80000100800 */
[----:B------:R3:W-:Y:S01]  /*151c0*/  STL [R1+0x20d0], R9 ;  /* 0x0020d00901007387 */ /* 0x0007e20000100800 */
[----:B-1----:R-:W-:Y:S01]  /*151d0*/  LEA.HI.X.SX32 R16, R10, R15, 0x1, P6 ;  /* 0x0000000f0a107211 */ /* 0x002fe200030f0eff */
[----:B-----5:R-:W-:Y:S01]  /*151e0*/  IMAD R21, R21, 0x143, RZ ;  /* 0x0000014315157824 */ /* 0x020fe200078e02ff */
[----:B------:R-:W1:Y:S08]  /*151f0*/  LDC R10, c[0x0][0x3d8] ;  /* 0x0000f600ff0a7b82 */ /* 0x000e700000000800 */
[----:B---3--:R-:W3:Y:S01]  /*15200*/  LDC R9, c[0x0][0x3d8] ;  /* 0x0000f600ff097b82 */ /* 0x008ee20000000800 */
[----:B------:R5:W-:Y:S01]  /*15210*/  STL [R1+0x20c4], R16 ;  /* 0x0020c41001007387 */ /* 0x000be20000100800 */
[----:B0-----:R-:W-:Y:S01]  /*15220*/  IMAD R8, R8, 0xe7, RZ ;  /* 0x000000e708087824 */ /* 0x001fe200078e02ff */
[----:B-----5:R-:W-:-:S05]  /*15230*/  IADD3 R16, P6, PT, R29, R5, RZ ;  /* 0x000000051d107210 */ /* 0x020fca0007fde0ff */
[----:B------:R0:W-:Y:S02]  /*15240*/  STL [R1+0x20d8], R16 ;  /* 0x0020d81001007387 */ /* 0x0001e40000100800 */
[----:B0-----:R-:W-:Y:S01]  /*15250*/  LEA.HI.X.SX32 R16, R3, R15, 0x1, P5 ;  /* 0x0000000f03107211 */ /* 0x001fe200028f0eff */
[----:B---3--:R-:W-:Y:S01]  /*15260*/  IMAD R9, R9, 0xe8, RZ ;  /* 0x000000e809097824 */ /* 0x008fe200078e02ff */
[----:B------:R-:W-:-:S03]  /*15270*/  IADD3 R3, P5, PT, R8, R5, RZ ;  /* 0x0000000508037210 */ /* 0x000fc60007fbe0ff */
[----:B------:R0:W-:Y:S04]  /*15280*/  STL [R1+0x20cc], R16 ;  /* 0x0020cc1001007387 */ /* 0x0001e80000100800 */
[----:B------:R3:W-:Y:S01]  /*15290*/  STL [R1+0x20e0], R3 ;  /* 0x0020e00301007387 */ /* 0x0007e20000100800 */
[----:B0-----:R-:W-:Y:S02]  /*152a0*/  LEA.HI.X.SX32 R16, R29, R15, 0x1, P6 ;  /* 0x0000000f1d107211 */ /* 0x001fe400030f0eff */
[----:B------:R-:W0:Y:S01]  /*152b0*/  LDC R29, c[0x0][0x3d8] ;  /* 0x0000f600ff1d7b82 */ /* 0x000e220000000800 */
[----:B---3--:R-:W-:Y:S02]  /*152c0*/  IADD3 R3, P6, PT, R9, R5, RZ ;  /* 0x0000000509037210 */ /* 0x008fe40007fde0ff */
[----:B------:R3:W-:Y:S04]  /*152d0*/  STL [R1+0x20d4], R16 ;  /* 0x0020d41001007387 */ /* 0x0007e80000100800 */
[----:B------:R5:W-:Y:S01]  /*152e0*/  STL [R1+0x20e8], R3 ;  /* 0x0020e80301007387 */ /* 0x000be20000100800 */
[----:B---3--:R-:W-:-:S02]  /*152f0*/  LEA.HI.X.SX32 R16, R8, R15, 0x1, P5 ;  /* 0x0000000f08107211 */ /* 0x008fc400028f0eff */
[----:B------:R-:W3:Y:S01]  /*15300*/  LDC R8, c[0x0][0x3d8] ;  /* 0x0000f600ff087b82 */ /* 0x000ee20000000800 */
[----:B-----5:R-:W-:Y:S02]  /*15310*/  IADD3 R3, P5, PT, R18, R5, RZ ;  /* 0x0000000512037210 */ /* 0x020fe40007fbe0ff */
[----:B------:R-:W-:Y:S04]  /*15320*/  STL [R1+0x20dc], R16 ;  /* 0x0020dc1001007387 */ /* 0x000fe80000100800 */
[----:B------:R5:W-:Y:S01]  /*15330*/  STL [R1+0x20f0], R3 ;  /* 0x0020f00301007387 */ /* 0x000be20000100800 */
[----:B0-----:R-:W-:Y:S01]  /*15340*/  IMAD R29, R29, 0xea, RZ ;  /* 0x000000ea1d1d7824 */ /* 0x001fe200078e02ff */
[----:B-----5:R-:W-:-:S05]  /*15350*/  LEA.HI.X.SX32 R3, R9, R15, 0x1, P6 ;  /* 0x0000000f09037211 */ /* 0x020fca00030f0eff */
[----:B------:R0:W-:Y:S01]  /*15360*/  STL [R1+0x20e4], R3 ;  /* 0x0020e40301007387 */ /* 0x0001e20000100800 */
[----:B------:R-:W-:Y:S02]  /*15370*/  IADD3 R16, P6, PT, R29, R5, RZ ;  /* 0x000000051d107210 */ /* 0x000fe40007fde0ff */
[----:B------:R-:W-:Y:S01]  /*15380*/  LEA.HI.X.SX32 R9, R18, R15, 0x1, P5 ;  /* 0x0000000f12097211 */ /* 0x000fe200028f0eff */
[----:B0-----:R-:W0:Y:S02]  /*15390*/  LDC R3, c[0x0][0x3d8] ;  /* 0x0000f600ff037b82 */ /* 0x001e240000000800 */
[----:B------:R5:W-:Y:S01]  /*153a0*/  STL [R1+0x20f8], R16 ;  /* 0x0020f81001007387 */ /* 0x000be20000100800 */
[----:B---3--:R-:W-:-:S03]  /*153b0*/  IMAD R8, R8, 0xeb, RZ ;  /* 0x000000eb08087824 */ /* 0x008fc600078e02ff */
[----:B------:R3:W-:Y:S01]  /*153c0*/  STL [R1+0x20ec], R9 ;  /* 0x0020ec0901007387 */ /* 0x0007e20000100800 */
[----:B------:R-:W-:Y:S01]  /*153d0*/  LEA.HI.X.SX32 R29, R29, R15, 0x1, P6 ;  /* 0x0000000f1d1d7211 */ /* 0x000fe200030f0eff */
[----:B----4-:R-:W-:Y:S01]  /*153e0*/  IMAD R20, R20, 0x14b, RZ ;  /* 0x0000014b14147824 */ /* 0x010fe200078e02ff */
[----:B------:R-:W4:Y:S01]  /*153f0*/  LDC R18, c[0x0][0x3d8] ;  /* 0x0000f600ff127b82 */ /* 0x000f220000000800 */
[----:B-----5:R-:W-:-:S07]  /*15400*/  IADD3 R16, P5, PT, R8, R5, RZ ;  /* 0x0000000508107210 */ /* 0x020fce0007fbe0ff */
[----:B---3--:R-:W3:Y:S01]  /*15410*/  LDC R9, c[0x0][0x3d8] ;  /* 0x0000f600ff097b82 */ /* 0x008ee20000000800 */
[----:B------:R-:W-:Y:S04]  /*15420*/  STL [R1+0x2100], R16 ;  /* 0x0021001001007387 */ /* 0x000fe80000100800 */
[----:B------:R5:W-:Y:S01]  /*15430*/  STL [R1+0x20f4], R29 ;  /* 0x0020f41d01007387 */ /* 0x000be20000100800 */
[----:B0-----:R-:W-:Y:S02]  /*15440*/  IMAD R3, R3, 0xec, RZ ;  /* 0x000000ec03037824 */ /* 0x001fe400078e02ff */
[----:B-----5:R-:W0:Y:S03]  /*15450*/  LDC R29, c[0x0][0x3d8] ;  /* 0x0000f600ff1d7b82 */ /* 0x020e260000000800 */
[----:B------:R-:W-:-:S05]  /*15460*/  IADD3 R16, P6, PT, R3, R5, RZ ;  /* 0x0000000503107210 */ /* 0x000fca0007fde0ff */
[----:B------:R5:W-:Y:S01]  /*15470*/  STL [R1+0x2108], R16 ;  /* 0x0021081001007387 */ /* 0x000be20000100800 */
[----:B---3--:R-:W-:Y:S01]  /*15480*/  IMAD R9, R9, 0xed, RZ ;  /* 0x000000ed09097824 */ /* 0x008fe200078e02ff */
[-C--:B-----5:R-:W-:Y:S02]  /*15490*/  LEA.HI.X.SX32 R16, R8, R15.reuse, 0x1, P5 ;  /* 0x0000000f08107211 */ /* 0x0a0fe400028f0eff */
[----:B------:R-:W3:Y:S01]  /*154a0*/  LDC R8, c[0x0][0x3d8] ;  /* 0x0000f600ff087b82 */ /* 0x000ee20000000800 */
[----:B------:R-:W-:Y:S02]  /*154b0*/  LEA.HI.X.SX32 R3, R3, R15, 0x1, P6 ;  /* 0x0000000f03037211 */ /* 0x000fe400030f0eff */
[----:B------:R5:W-:Y:S01]  /*154c0*/  STL [R1+0x20fc], R16 ;  /* 0x0020fc1001007387 */ /* 0x000be20000100800 */
[----:B0-----:R-:W-:Y:S01]  /*154d0*/  IMAD R29, R29, 0xee, RZ ;  /* 0x000000ee1d1d7824 */ /* 0x001fe200078e02ff */
[----:B-----5:R-:W-:-:S05]  /*154e0*/  IADD3 R16, P5, PT, R9, R5, RZ ;  /* 0x0000000509107210 */ /* 0x020fca0007fbe0ff */
[----:B------:R-:W-:Y:S04]  /*154f0*/  STL [R1+0x2110], R16 ;  /* 0x0021101001007387 */ /* 0x000fe80000100800 */
[----:B------:R0:W-:Y:S02]  /*15500*/  STL [R1+0x2104], R3 ;  /* 0x0021040301007387 */ /* 0x0001e40000100800 */
[----:B0-----:R-:W0:Y:S01]  /*15510*/  LDC R3, c[0x0][0x3d8] ;  /* 0x0000f600ff037b82 */ /* 0x001e220000000800 */
[----:B------:R-:W-:Y:S01]  /*15520*/  IADD3 R16, P6, PT, R29, R5, RZ ;  /* 0x000000051d107210 */ /* 0x000fe20007fde0ff */
[----:B---3--:R-:W-:-:S04]  /*15530*/  IMAD R8, R8, 0xef, RZ ;  /* 0x000000ef08087824 */ /* 0x008fc800078e02ff */
[----:B------:R3:W-:Y:S01]  /*15540*/  STL [R1+0x2118], R16 ;  /* 0x0021181001007387 */ /* 0x0007e20000100800 */
[-C--:B------:R-:W-:Y:S02]  /*15550*/  LEA.HI.X.SX32 R29, R29, R15.reuse, 0x1, P6 ;  /* 0x0000000f1d1d7211 */ /* 0x080fe400030f0eff */
[----:B---3--:R-:W-:Y:S02]  /*15560*/  LEA.HI.X.SX32 R16, R9, R15, 0x1, P5 ;  /* 0x0000000f09107211 */ /* 0x008fe400028f0eff */
[----:B------:R-:W3:Y:S03]  /*15570*/  LDC R9, c[0x0][0x3d8] ;  /* 0x0000f600ff097b82 */ /* 0x000ee60000000800 */
[----:B------:R5:W-:Y:S01]  /*15580*/  STL [R1+0x210c], R16 ;  /* 0x00210c1001007387 */ /* 0x000be20000100800 */
[----:B0-----:R-:W-:Y:S01]  /*15590*/  IMAD R3, R3, 0xf0, RZ ;  /* 0x000000f003037824 */ /* 0x001fe200078e02ff */
[----:B-----5:R-:W-:-:S05]  /*155a0*/  IADD3 R16, P5, PT, R8, R5, RZ ;  /* 0x0000000508107210 */ /* 0x020fca0007fbe0ff */
[----:B------:R0:W-:Y:S04]  /*155b0*/  STL [R1+0x2120], R16 ;  /* 0x0021201001007387 */ /* 0x0001e80000100800 */
[----:B------:R5:W-:Y:S01]  /*155c0*/  STL [R1+0x2114], R29 ;  /* 0x0021141d01007387 */ /* 0x000be20000100800 */
[----:B0-----:R-:W-:Y:S01]  /*155d0*/  IADD3 R16, P6, PT, R3, R5, RZ ;  /* 0x0000000503107210 */ /* 0x001fe20007fde0ff */
[----:B-----5:R-:W0:Y:S04]  /*155e0*/  LDC R29, c[0x0][0x3d8] ;  /* 0x0000f600ff1d7b82 */ /* 0x020e280000000800 */
[----:B------:R5:W-:Y:S01]  /*155f0*/  STL [R1+0x2128], R16 ;  /* 0x0021281001007387 */ /* 0x000be20000100800 */
[----:B---3--:R-:W-:Y:S01]  /*15600*/  IMAD R9, R9, 0xf1, RZ ;  /* 0x000000f109097824 */ /* 0x008fe200078e02ff */
[----:B-----5:R-:W-:-:S02]  /*15610*/  LEA.HI.X.SX32 R16, R8, R15, 0x1, P5 ;  /* 0x0000000f08107211 */ /* 0x020fc400028f0eff */
[----:B------:R-:W3:Y:S03]  /*15620*/  LDC R8, c[0x0][0x3d8] ;  /* 0x0000f600ff087b82 */ /* 0x000ee60000000800 */
[----:B------:R5:W-:Y:S02]  /*15630*/  STL [R1+0x211c], R16 ;  /* 0x00211c1001007387 */ /* 0x000be40000100800 */
[----:B-----5:R-:W-:Y:S01]  /*15640*/  IADD3 R16, P5, PT, R9, R5, RZ ;  /* 0x0000000509107210 */ /* 0x020fe20007fbe0ff */
[----:B0-----:R-:W-:-:S04]  /*15650*/  IMAD R29, R29, 0xf2, RZ ;  /* 0x000000f21d1d7824 */ /* 0x001fc800078e02ff */
[----:B------:R0:W-:Y:S02]  /*15660*/  STL [R1+0x2130], R16 ;  /* 0x0021301001007387 */ /* 0x0001e40000100800 */
[----:B0-----:R-:W-:Y:S02]  /*15670*/  LEA.HI.X.SX32 R16, R3, R15, 0x1, P6 ;  /* 0x0000000f03107211 */ /* 0x001fe400030f0eff */
[----:B------:R-:W-:-:S03]  /*15680*/  IADD3 R3, P6, PT, R29, R5, RZ ;  /* 0x000000051d037210 */ /* 0x000fc60007fde0ff */
[----:B------:R0:W-:Y:S04]  /*15690*/  STL [R1+0x2124], R16 ;  /* 0x0021241001007387 */ /* 0x0001e80000100800 */
[----:B------:R5:W-:Y:S01]  /*156a0*/  STL [R1+0x2138], R3 ;  /* 0x0021380301007387 */ /* 0x000be20000100800 */
[----:B0-----:R-:W0:Y:S08]  /*156b0*/  LDC R16, c[0x0][0x3d8] ;  /* 0x0000f600ff107b82 */ /* 0x001e300000000800 */
[----:B-----5:R-:W5:Y:S01]  /*156c0*/  LDC R3, c[0x0][0x3d8] ;  /* 0x0000f600ff037b82 */ /* 0x020f620000000800 */
[-C--:B------:R-:W-:Y:S01]  /*156d0*/  LEA.HI.X.SX32 R9, R9, R15.reuse, 0x1, P5 ;  /* 0x0000000f09097211 */ /* 0x080fe200028f0eff */
[----:B---3--:R-:W-:Y:S01]  /*156e0*/  IMAD R8, R8, 0xf3, RZ ;  /* 0x000000f308087824 */ /* 0x008fe200078e02ff */
[----:B------:R-:W-:-:S03]  /*156f0*/  LEA.HI.X.SX32 R29, R29, R15, 0x1, P6 ;  /* 0x0000000f1d1d7211 */ /* 0x000fc600030f0eff */
[----:B------:R3:W-:Y:S02]  /*15700*/  STL [R1+0x212c], R9 ;  /* 0x00212c0901007387 */ /* 0x0007e40000100800 */
[----:B---3--:R-:W-:Y:S01]  /*15710*/  IADD3 R9, P5, PT, R8, R5, RZ ;  /* 0x0000000508097210 */ /* 0x008fe20007fbe0ff */
[----:B0-----:R-:W-:-:S04]  /*15720*/  IMAD R16, R16, 0xf4, RZ ;  /* 0x000000f410107824 */ /* 0x001fc800078e02ff */
[----:B------:R0:W-:Y:S01]  /*15730*/  STL [R1+0x2140], R9 ;  /* 0x0021400901007387 */ /* 0x0001e20000100800 */
[----:B------:R-:W-:Y:S01]  /*15740*/  LEA.HI.X.SX32 R8, R8, R15, 0x1, P5 ;  /* 0x0000000f08087211 */ /* 0x000fe200028f0eff */
[----:B-----5:R-:W-:Y:S02]  /*15750*/  IMAD R3, R3, 0xf5, RZ ;  /* 0x000000f503037824 */ /* 0x020fe400078e02ff */
[----:B0-----:R-:W3:Y:S04]  /*15760*/  LDL.LU R9, [R1+0x29e0] ;  /* 0x0029e00001097983 */ /* 0x001ee80000300800 */
[----:B------:R0:W-:Y:S02]  /*15770*/  STL [R1+0x2134], R29 ;  /* 0x0021341d01007387 */ /* 0x0001e40000100800 */
[----:B0-----:R-:W-:-:S05]  /*15780*/  IADD3 R29, P6, PT, R16, R5, RZ ;  /* 0x00000005101d7210 */ /* 0x001fca0007fde0ff */
[----:B------:R0:W-:Y:S04]  /*15790*/  STL [R1+0x2148], R29 ;  /* 0x0021481d01007387 */ /* 0x0001e80000100800 */
[----:B------:R5:W-:Y:S01]  /*157a0*/  STL [R1+0x213c], R8 ;  /* 0x00213c0801007387 */ /* 0x000be20000100800 */
[----:B0-----:R-:W0:Y:S01]  /*157b0*/  LDC R29, c[0x0][0x3d8] ;  /* 0x0000f600ff1d7b82 */ /* 0x001e220000000800 */
[----:B-----5:R-:W-:-:S05]  /*157c0*/  IADD3 R8, P5, PT, R3, R5, RZ ;  /* 0x0000000503087210 */ /* 0x020fca0007fbe0ff */
[----:B------:R5:W-:Y:S04]  /*157d0*/  STL [R1+0x2150], R8 ;  /* 0x0021500801007387 */ /* 0x000be80000100800 */
[----:B-----5:R-:W5:Y:S01]  /*157e0*/  LDL.LU R8, [R1+0x29dc] ;  /* 0x0029dc0001087983 */ /* 0x020f620000300800 */
[----:B------:R-:W-:Y:S01]  /*157f0*/  LEA.HI.X.SX32 R16, R16, R15, 0x1, P6 ;  /* 0x0000000f10107211 */ /* 0x000fe200030f0eff */
[----:B0-----:R-:W-:-:S04]  /*15800*/  IMAD R29, R29, 0xf6, RZ ;  /* 0x000000f61d1d7824 */ /* 0x001fc800078e02ff */
[----:B------:R-:W-:Y:S01]  /*15810*/  STL [R1+0x2144], R16 ;  /* 0x0021441001007387 */ /* 0x000fe20000100800 */
[----:B------:R-:W-:Y:S02]  /*15820*/  LEA.HI.X.SX32 R3, R3, R15, 0x1, P5 ;  /* 0x0000000f03037211 */ /* 0x000fe400028f0eff */
[----:B------:R-:W-:-:S05]  /*15830*/  IADD3 R29, P6, PT, R29, R5, RZ ;  /* 0x000000051d1d7210 */ /* 0x000fca0007fde0ff */
[----:B------:R0:W-:Y:S04]  /*15840*/  STL [R1+0x2158], R29 ;  /* 0x0021581d01007387 */ /* 0x0001e80000100800 */
[----:B------:R1:W-:Y:S01]  /*15850*/  STL [R1+0x214c], R3 ;  /* 0x00214c0301007387 */ /* 0x0003e20000100800 */
[----:B0-----:R-:W0:Y:S02]  /*15860*/  LDC R29, c[0x0][0x3d8] ;  /* 0x0000f600ff1d7b82 */ /* 0x001e240000000800 */
[----:B0-----:R-:W-:Y:S02]  /*15870*/  IMAD R29, R29, 0xf8, RZ ;  /* 0x000000f81d1d7824 */ /* 0x001fe400078e02ff */
[----:B-----5:R-:W-:-:S04]  /*15880*/  IMAD R16, R8, 0xf7, RZ ;  /* 0x000000f708107824 */ /* 0x020fc800078e02ff */
[----:B------:R-:W0:Y:S01]  /*15890*/  LDC R8, c[0x0][0x3d8] ;  /* 0x0000f600ff087b82 */ /* 0x000e220000000800 */
[----:B-1----:R-:W-:-:S05]  /*158a0*/  IADD3 R3, P5, PT, R16, R5, RZ ;  /* 0x0000000510037210 */ /* 0x002fca0007fbe0ff */
[----:B------:R1:W-:Y:S02]  /*158b0*/  STL [R1+0x2160], R3 ;  /* 0x0021600301007387 */ /* 0x0003e40000100800 */
[----:B-1----:R-:W1:Y:S02]  /*158c0*/  LDC R3, c[0x0][0x3d8] ;  /* 0x0000f600ff037b82 */ /* 0x002e640000000800 */
[----:B0-----:R1:W-:Y:S02]  /*158d0*/  STL [R1+0x29cc], R8 ;  /* 0x0029cc0801007387 */ /* 0x0013e40000100800 */
[----:B-1----:R-:W-:-:S04]  /*158e0*/  IMAD R8, R3, 0xf6, RZ ;  /* 0x000000f603087824 */ /* 0x002fc800078e02ff */
[----:B------:R-:W0:Y:S01]  /*158f0*/  LDC R3, c[0x0][0x3d8] ;  /* 0x0000f600ff037b82 */ /* 0x000e220000000800 */
[-C--:B------:R-:W-:Y:S02]  /*15900*/  LEA.HI.X.SX32 R8, R8, R15.reuse, 0x1, P6 ;  /* 0x0000000f08087211 */ /* 0x080fe400030f0eff */
[----:B------:R-:W-:-:S03]  /*15910*/  LEA.HI.X.SX32 R16, R16, R15, 0x1, P5 ;  /* 0x0000000f10107211 */ /* 0x000fc600028f0eff */
[----:B------:R1:W-:Y:S02]  /*15920*/  STL [R1+0x2154], R8 ;  /* 0x0021540801007387 */ /* 0x0003e40000100800 */
[----:B-1----:R-:W-:Y:S01]  /*15930*/  IADD3 R8, P6, PT, R29, R5, RZ ;  /* 0x000000051d087210 */ /* 0x002fe20007fde0ff */
[----:B0-----:R-:W-:-:S04]  /*15940*/  IMAD R3, R3, 0xfa, RZ ;  /* 0x000000fa03037824 */ /* 0x001fc800078e02ff */
[----:B------:R3:W-:Y:S01]  /*15950*/  STL [R1+0x2168], R8 ;  /* 0x0021680801007387 */ /* 0x0007e20000100800 */
[----:B------:R-:W-:-:S03]  /*15960*/  LEA.HI.X.SX32 R29, R29, R15, 0x1, P6 ;  /* 0x0000000f1d1d7211 */ /* 0x000fc600030f0eff */
[----:B------:R0:W-:Y:S01]  /*15970*/  STL [R1+0x215c], R16 ;  /* 0x00215c1001007387 */ /* 0x0001e20000100800 */
[-C--:B---3--:R-:W-:Y:S02]  /*15980*/  IADD3 R8, P5, PT, R9, R5.reuse, RZ ;  /* 0x0000000509087210 */ /* 0x088fe40007fbe0ff */
[----:B0-----:R-:W-:-:S03]  /*15990*/  IADD3 R16, P6, PT, R3, R5, RZ ;  /* 0x0000000503107210 */ /* 0x001fc60007fde0ff */
[----:B------:R0:W-:Y:S04]  /*159a0*/  STL [R1+0x2170], R8 ;  /* 0x0021700801007387 */ /* 0x0001e80000100800 */
[----:B------:R-:W-:Y:S04]  /*159b0*/  STL [R1+0x2164], R29 ;  /* 0x0021641d01007387 */ /* 0x000fe80000100800 */
[----:B------:R1:W-:Y:S01]  /*159c0*/  STL [R1+0x2178], R16 ;  /* 0x0021781001007387 */ /* 0x0003e20000100800 */
[-C--:B0-----:R-:W-:Y:S02]  /*159d0*/  LEA.HI.X.SX32 R8, R9, R15.reuse, 0x1, P5 ;  /* 0x0000000f09087211 */ /* 0x081fe400028f0eff */
[----:B------:R-:W0:Y:S08]  /*159e0*/  LDC R9, c[0x0][0x3d8] ;  /* 0x0000f600ff097b82 */ /* 0x000e300000000800 */
[----:B-1----:R-:W1:Y:S01]  /*159f0*/  LDC R16, c[0x0][0x3d8] ;  /* 0x0000f600ff107b82 */ /* 0x002e620000000800 */
[----:B------:R3:W-:Y:S01]  /*15a00*/  STL [R1+0x216c], R8 ;  /* 0x00216c0801007387 */ /* 0x0007e20000100800 */
[----:B------:R-:W-:-:S06]  /*15a10*/  LEA.HI.X.SX32 R3, R3, R15, 0x1, P6 ;  /* 0x0000000f03037211 */ /* 0x000fcc00030f0eff */
[----:B------:R-:W5:Y:S01]  /*15a20*/  LDC R29, c[0x0][0x3d8] ;  /* 0x0000f600ff1d7b82 */ /* 0x000f620000000800 */
[----:B---3--:R-:W-:Y:S01]  /*15a30*/  IADD3 R8, P5, PT, R17, R5, RZ ;  /* 0x0000000511087210 */ /* 0x008fe20007fbe0ff */
[----:B0-----:R-:W-:-:S04]  /*15a40*/  IMAD R9, R9, 0x163, RZ ;  /* 0x0000016309097824 */ /* 0x001fc800078e02ff */
[----:B------:R0:W-:Y:S01]  /*15a50*/  STL [R1+0x2180], R8 ;  /* 0x0021800801007387 */ /* 0x0001e20000100800 */
[----:B-1----:R-:W-:-:S03]  /*15a60*/  IMAD R16, R16, 0xfc, RZ ;  /* 0x000000fc10107824 */ /* 0x002fc600078e02ff */
[----:B------:R1:W-:Y:S01]  /*15a70*/  STL [R1+0x29c8], R9 ;  /* 0x0029c80901007387 */ /* 0x0003e20000100800 */
[----:B0-----:R-:W-:-:S03]  /*15a80*/  LEA.HI.X.SX32 R8, R17, R15, 0x1, P5 ;  /* 0x0000000f11087211 */ /* 0x001fc600028f0eff */
[----:B------:R0:W-:Y:S01]  /*15a90*/  STL [R1+0x2174], R3 ;  /* 0x0021740301007387 */ /* 0x0001e20000100800 */
[----:B--2---:R-:W-:Y:S01]  /*15aa0*/  IMAD R19, R19, 0x153, RZ ;  /* 0x0000015313137824 */ /* 0x004fe200078e02ff */
[----:B------:R-:W2:Y:S01]  /*15ab0*/  LDC R17, c[0x0][0x3d8] ;  /* 0x0000f600ff117b82 */ /* 0x000ea20000000800 */
[----:B-1----:R-:W-:-:S07]  /*15ac0*/  IADD3 R9, P6, PT, R16, R5, RZ ;  /* 0x0000000510097210 */ /* 0x002fce0007fde0ff */
[----:B0-----:R-:W0:Y:S01]  /*15ad0*/  LDC R3, c[0x0][0x3d8] ;  /* 0x0000f600ff037b82 */ /* 0x001e220000000800 */
[----:B------:R-:W-:Y:S04]  /*15ae0*/  STL [R1+0x2188], R9 ;  /* 0x0021880901007387 */ /* 0x000fe80000100800 */
[----:B------:R1:W-:Y:S03]  /*15af0*/  STL [R1+0x217c], R8 ;  /* 0x00217c0801007387 */ /* 0x0003e60000100800 */
[----:B-1----:R-:W1:Y:S01]  /*15b00*/  LDC R8, c[0x0][0x3d8] ;  /* 0x0000f600ff087b82 */ /* 0x002e620000000800 */
[----:B-----5:R-:W-:-:S05]  /*15b10*/  IMAD R29, R29, 0xfd, RZ ;  /* 0x000000fd1d1d7824 */ /* 0x020fca00078e02ff */
[----:B------:R-:W-:Y:S01]  /*15b20*/  IADD3 R9, P5, PT, R29, R5, RZ ;  /* 0x000000051d097210 */ /* 0x000fe20007fbe0ff */
[----:B0-----:R-:W-:-:S04]  /*15b30*/  IMAD R3, R3, 0xfe, RZ ;  /* 0x000000fe03037824 */ /* 0x001fc800078e02ff */
[----:B------:R1:W-:Y:S01]  /*15b40*/  STL [R1+0x2190], R9 ;  /* 0x0021900901007387 */ /* 0x0003e20000100800 */
[-C--:B------:R-:W-:Y:S01]  /*15b50*/  LEA.HI.X.SX32 R29, R29, R15.reuse, 0x1, P5 ;  /* 0x0000000f1d1d7211 */ /* 0x080fe200028f0eff */
[----:B-1----:R-:W-:Y:S01]  /*15b60*/  IMAD R9, R8, 0xff, RZ ;  /* 0x000000ff08097824 */ /* 0x002fe200078e02ff */
[----:B------:R-:W-:Y:S02]  /*15b70*/  LEA.HI.X.SX32 R8, R16, R15, 0x1, P6 ;  /* 0x0000000f10087211 */ /* 0x000fe400030f0eff */
[----:B------:R-:W-:-:S03]  /*15b80*/  IADD3 R16, P6, PT, R3, R5, RZ ;  /* 0x0000000503107210 */ /* 0x000fc60007fde0ff */
[----:B------:R0:W-:Y:S04]  /*15b90*/  STL [R1+0x2184], R8 ;  /* 0x0021840801007387 */ /* 0x0001e80000100800 */
[----:B------:R-:W-:Y:S04]  /*15ba0*/  STL [R1+0x2198], R16 ;  /* 0x0021981001007387 */ /* 0x000fe80000100800 */
[----:B------:R1:W-:Y:S01]  /*15bb0*/  STL [R1+0x218c], R29 ;  /* 0x00218c1d01007387 */ /* 0x0003e20000100800 */
[----:B0-----:R-:W0:Y:S01]  /*15bc0*/  LDC R8, c[0x0][0x3d8] ;  /* 0x0000f600ff087b82 */ /* 0x001e220000000800 */
[----:B-1----:R-:W-:-:S07]  /*15bd0*/  IADD3 R29, P5, PT, R9, R5, RZ ;  /* 0x00000005091d7210 */ /* 0x002fce0007fbe0ff */
[----:B------:R-:W1:Y:S01]  /*15be0*/  LDC R16, c[0x0][0x3d8] ;  /* 0x0000f600ff107b82 */ /* 0x000e620000000800 */
[----:B------:R3:W-:Y:S04]  /*15bf0*/  STL [R1+0x21a0], R29 ;  /* 0x0021a01d01007387 */ /* 0x0007e80000100800 */
[----:B---3--:R-:W3:Y:S01]  /*15c00*/  LDL.LU R29, [R1+0x29d8] ;  /* 0x0029d800011d7983 */ /* 0x008ee20000300800 */
[----:B------:R-:W-:Y:S01]  /*15c10*/  LEA.HI.X.SX32 R3, R3, R15, 0x1, P6 ;  /* 0x0000000f03037211 */ /* 0x000fe200030f0eff */
[----:B0-----:R-:W-:-:S04]  /*15c20*/  IMAD.SHL.U32 R8, R8, 0x100, RZ ;  /* 0x0000010008087824 */ /* 0x001fc800078e00ff */
[----:B------:R0:W-:Y:S01]  /*15c30*/  STL [R1+0x2194], R3 ;  /* 0x0021940301007387 */ /* 0x0001e20000100800 */
[----:B------:R-:W-:Y:S01]  /*15c40*/  LEA.HI.X.SX32 R9, R9, R15, 0x1, P5 ;  /* 0x0000000f09097211 */ /* 0x000fe200028f0eff */
[----:B-1----:R-:W-:Y:S01]  /*15c50*/  IMAD R16, R16, 0x101, RZ ;  /* 0x0000010110107824 */ /* 0x002fe200078e02ff */
[----:B0-----:R-:W-:-:S05]  /*15c60*/  IADD3 R3, P6, PT, R8, R5, RZ ;  /* 0x0000000508037210 */ /* 0x001fca0007fde0ff */
[----:B------:R0:W-:Y:S01]  /*15c70*/  STL [R1+0x21a8], R3 ;  /* 0x0021a80301007387 */ /* 0x0001e20000100800 */
[----:B------:R-:W-:-:S03]  /*15c80*/  LEA.HI.X.SX32 R8, R8, R15, 0x1, P6 ;  /* 0x0000000f08087211 */ /* 0x000fc600030f0eff */
[----:B------:R1:W-:Y:S01]  /*15c90*/  STL [R1+0x219c], R9 ;  /* 0x00219c0901007387 */ /* 0x0003e20000100800 */
[----:B0-----:R-:W0:Y:S01]  /*15ca0*/  LDC R3, c[0x0][0x3d8] ;  /* 0x0000f600ff037b82 */ /* 0x001e220000000800 */
[----:B-1----:R-:W-:-:S05]  /*15cb0*/  IADD3 R9, P5, PT, R16, R5, RZ ;  /* 0x0000000510097210 */ /* 0x002fca0007fbe0ff */
[----:B------:R-:W-:Y:S04]  /*15cc0*/  STL [R1+0x21b0], R9 ;  /* 0x0021b00901007387 */ /* 0x000fe80000100800 */
[----:B------:R1:W-:Y:S02]  /*15cd0*/  STL [R1+0x21a4], R8 ;  /* 0x0021a40801007387 */ /* 0x0003e40000100800 */
[----:B-1----:R-:W1:Y:S01]  /*15ce0*/  LDC R8, c[0x0][0x3d8] ;  /* 0x0000f600ff087b82 */ /* 0x002e620000000800 */
[----:B0-----:R-:W-:Y:S01]  /*15cf0*/  IMAD R3, R3, 0x103, RZ ;  /* 0x0000010303037824 */ /* 0x001fe200078e02ff */
[----:B---3--:R-:W-:-:S05]  /*15d00*/  IADD3 R9, P6, PT, R29, R5, RZ ;  /* 0x000000051d097210 */ /* 0x008fca0007fde0ff */
[----:B------:R0:W-:Y:S02]  /*15d10*/  STL [R1+0x21b8], R9 ;  /* 0x0021b80901007387 */ /* 0x0001e40000100800 */
[----:B0-----:R-:W-:Y:S02]  /*15d20*/  LEA.HI.X.SX32 R9, R16, R15, 0x1, P5 ;  /* 0x0000000f10097211 */ /* 0x001fe400028f0eff */
[----:B------:R-:W0:Y:S03]  /*15d30*/  LDC R16, c[0x0][0x3d8] ;  /* 0x0000f600ff107b82 */ /* 0x000e260000000800 */
[----:B------:R3:W-:Y:S02]  /*15d40*/  STL [R1+0x21ac], R9 ;  /* 0x0021ac0901007387 */ /* 0x0007e40000100800 */
[----:B---3--:R-:W-:-:S05]  /*15d50*/  IADD3 R9, P5, PT, R3, R5, RZ ;  /* 0x0000000503097210 */ /* 0x008fca0007fbe0ff */
[----:B------:R1:W-:Y:S01]  /*15d60*/  STL [R1+0x21c0], R9 ;  /* 0x0021c00901007387 */ /* 0x0003e20000100800 */
[-C--:B------:R-:W-:Y:S02]  /*15d70*/  LEA.HI.X.SX32 R29, R29, R15.reuse, 0x1, P6 ;  /* 0x0000000f1d1d7211 */ /* 0x080fe400030f0eff */
[----:B------:R-:W-:Y:S01]  /*15d80*/  LEA.HI.X.SX32 R3, R3, R15, 0x1, P5 ;  /* 0x0000000f03037211 */ /* 0x000fe200028f0eff */
[----:B-1----:R-:W-:Y:S02]  /*15d90*/  IMAD R9, R8, 0x104, RZ ;  /* 0x0000010408097824 */ /* 0x002fe400078e02ff */
[----:B0-----:R-:W-:-:S03]  /*15da0*/  IMAD R16, R16, 0x105, RZ ;  /* 0x0000010510107824 */ /* 0x001fc600078e02ff */
[-C--:B------:R-:W-:Y:S01]  /*15db0*/  IADD3 R8, P6, PT, R9, R5.reuse, RZ ;  /* 0x0000000509087210 */ /* 0x080fe20007fde0ff */
        /* <DEDUP_REMOVED lines=8> */
[----:B0-----:R-:W-:-:S05]  /*15e40*/  IMAD R29, R29, 0x168, RZ ;  /* 0x000001681d1d7824 */ /* 0x001fca00078e02ff */
[----:B------:R0:W-:Y:S01]  /*15e50*/  STL [R1+0x29c0], R29 ;  /* 0x0029c01d01007387 */ /* 0x0001e20000100800 */
[----:B-1----:R-:W-:Y:S01]  /*15e60*/  IMAD R8, R8, 0x106, RZ ;  /* 0x0000010608087824 */ /* 0x002fe200078e02ff */
[-C--:B0-----:R-:W-:Y:S02]  /*15e70*/  LEA.HI.X.SX32 R29, R9, R15.reuse, 0x1, P6 ;  /* 0x0000000f091d7211 */ /* 0x081fe400030f0eff */
[----:B------:R-:W-:-:S03]  /*15e80*/  LEA.HI.X.SX32 R16, R16, R15, 0x1, P5 ;  /* 0x0000000f10107211 */ /* 0x000fc600028f0eff */
[----:B------:R0:W-:Y:S02]  /*15e90*/  STL [R1+0x21c4], R29 ;  /* 0x0021c41d01007387 */ /* 0x0001e40000100800 */
[----:B0-----:R-:W-:-:S05]  /*15ea0*/  IADD3 R29, P6, PT, R8, R5, RZ ;  /* 0x00000005081d7210 */ /* 0x001fca0007fde0ff */
[----:B------:R0:W-:Y:S04]  /*15eb0*/  STL [R1+0x21d8], R29 ;  /* 0x0021d81d01007387 */ /* 0x0001e80000100800 */
[----:B------:R1:W-:Y:S01]  /*15ec0*/  STL [R1+0x21cc], R16 ;  /* 0x0021cc1001007387 */ /* 0x0003e20000100800 */
[----:B0-----:R-:W0:Y:S01]  /*15ed0*/  LDC R29, c[0x0][0x3d8] ;  /* 0x0000f600ff1d7b82 */ /* 0x001e220000000800 */
[----:B---3--:R-:W-:-:S07]  /*15ee0*/  IMAD R9, R3, 0x107, RZ ;  /* 0x0000010703097824 */ /* 0x008fce00078e02ff */
[----:B------:R-:W3:Y:S01]  /*15ef0*/  LDC R3, c[0x0][0x3d8] ;  /* 0x0000f600ff037b82 */ /* 0x000ee20000000800 */
[----:B-1----:R-:W-:-:S05]  /*15f00*/  IADD3 R16, P5, PT, R9, R5, RZ ;  /* 0x0000000509107210 */ /* 0x002fca0007fbe0ff */
[----:B------:R1:W-:Y:S04]  /*15f10*/  STL [R1+0x21e0], R16 ;  /* 0x0021e01001007387 */ /* 0x0003e80000100800 */
[----:B-1----:R-:W5:Y:S04]  /*15f20*/  LDL.LU R16, [R1+0x29d0] ;  /* 0x0029d00001107983 */ /* 0x002f680000300800 */
[----:B---3--:R1:W-:Y:S02]  /*15f30*/  STL [R1+0x29c4], R3 ;  /* 0x0029c40301007387 */ /* 0x0083e40000100800 */
[----:B-1----:R-:W-:-:S02]  /*15f40*/  LEA.HI.X.SX32 R3, R8, R15, 0x1, P6 ;  /* 0x0000000f08037211 */ /* 0x002fc400030f0eff */
[----:B------:R-:W1:Y:S01]  /*15f50*/  LDC R8, c[0x0][0x3d8] ;  /* 0x0000f600ff087b82 */ /* 0x000e620000000800 */
[----:B0-----:R-:W-:Y:S02]  /*15f60*/  IMAD R29, R29, 0x109, RZ ;  /* 0x000001091d1d7824 */ /* 0x001fe400078e02ff */
[----:B------:R5:W-:Y:S01]  /*15f70*/  STL [R1+0x21d4], R3 ;  /* 0x0021d40301007387 */ /* 0x000be20000100800 */
[----:B------:R-:W-:Y:S02]  /*15f80*/  LEA.HI.X.SX32 R9, R9, R15, 0x1, P5 ;  /* 0x0000000f09097211 */ /* 0x000fe400028f0eff */
[----:B-----5:R-:W-:-:S05]  /*15f90*/  IADD3 R3, P6, PT, R16, R5, RZ ;  /* 0x0000000510037210 */ /* 0x020fca0007fde0ff */
[----:B------:R0:W-:Y:S04]  /*15fa0*/  STL [R1+0x21e8], R3 ;  /* 0x0021e80301007387 */ /* 0x0001e80000100800 */
[----:B------:R1:W-:Y:S01]  /*15fb0*/  STL [R1+0x21dc], R9 ;  /* 0x0021dc0901007387 */ /* 0x0003e20000100800 */
[----:B0-----:R-:W-:Y:S01]  /*15fc0*/  IADD3 R3, P5, PT, R29, R5, RZ ;  /* 0x000000051d037210 */ /* 0x001fe20007fbe0ff */
[----:B-1----:R-:W-:Y:S01]  /*15fd0*/  IMAD R9, R8, 0x10a, RZ ;  /* 0x0000010a08097824 */ /* 0x002fe200078e02ff */
[----:B------:R-:W-:-:S03]  /*15fe0*/  LEA.HI.X.SX32 R8, R16, R15, 0x1, P6 ;  /* 0x0000000f10087211 */ /* 0x000fc600030f0eff */
[----:B------:R0:W-:Y:S01]  /*15ff0*/  STL [R1+0x21f0], R3 ;  /* 0x0021f00301007387 */ /* 0x0001e20000100800 */
[----:B----4-:R-:W-:Y:S01]  /*16000*/  IMAD R18, R18, 0x15b, RZ ;  /* 0x0000015b12127824 */ /* 0x010fe200078e02ff */
[----:B------:R-:W1:Y:S02]  /*16010*/  LDC R16, c[0x0][0x3d8] ;  /* 0x0000f600ff107b82 */ /* 0x000e640000000800 */
[----:B------:R3:W-:Y:S01]  /*16020*/  STL [R1+0x21e4], R8 ;  /* 0x0021e40801007387 */ /* 0x0007e20000100800 */
[----:B0-----:R-:W-:-:S05]  /*16030*/  IADD3 R3, P6, PT, R9, R5, RZ ;  /* 0x0000000509037210 */ /* 0x001fca0007fde0ff */
[----:B---3--:R-:W0:Y:S01]  /*16040*/  LDC R8, c[0x0][0x3d8] ;  /* 0x0000f600ff087b82 */ /* 0x008e220000000800 */
[----:B------:R3:W-:Y:S02]  /*16050*/  STL [R1+0x21f8], R3 ;  /* 0x0021f80301007387 */ /* 0x0007e40000100800 */
[----:B---3--:R-:W-:-:S05]  /*16060*/  LEA.HI.X.SX32 R3, R29, R15, 0x1, P5 ;  /* 0x0000000f1d037211 */ /* 0x008fca00028f0eff */
[----:B------:R-:W3:Y:S01]  /*16070*/  LDC R29, c[0x0][0x3d8] ;  /* 0x0000f600ff1d7b82 */ /* 0x000ee20000000800 */
[----:B------:R4:W-:Y:S02]  /*16080*/  STL [R1+0x21ec], R3 ;  /* 0x0021ec0301007387 */ /* 0x0009e40000100800 */
[----:B----4-:R-:W-:-:S05]  /*16090*/  IADD3 R3, P5, PT, R28, R5, RZ ;  /* 0x000000051c037210 */ /* 0x010fca0007fbe0ff */
[----:B------:R4:W-:Y:S01]  /*160a0*/  STL [R1+0x2200], R3 ;  /* 0x0022000301007387 */ /* 0x0009e20000100800 */
[----:B0-----:R-:W-:Y:S01]  /*160b0*/  IMAD R8, R8, 0x10c, RZ ;  /* 0x0000010c08087824 */ /* 0x001fe200078e02ff */
[----:B----4-:R-:W-:-:S05]  /*160c0*/  LEA.HI.X.SX32 R3, R9, R15, 0x1, P6 ;  /* 0x0000000f09037211 */ /* 0x010fca00030f0eff */
[----:B------:R0:W-:Y:S01]  /*160d0*/  STL [R1+0x21f4], R3 ;  /* 0x0021f40301007387 */ /* 0x0001e20000100800 */
[----:B------:R-:W-:Y:S02]  /*160e0*/  IADD3 R9, P6, PT, R8, R5, RZ ;  /* 0x0000000508097210 */ /* 0x000fe40007fde0ff */
[----:B0-----:R-:W-:Y:S02]  /*160f0*/  LEA.HI.X.SX32 R3, R28, R15, 0x1, P5 ;  /* 0x0000000f1c037211 */ /* 0x001fe400028f0eff */
[----:B------:R-:W0:Y:S01]  /*16100*/  LDC R28, c[0x0][0x3d8] ;  /* 0x0000f600ff1c7b82 */ /* 0x000e220000000800 */
[----:B------:R4:W-:Y:S01]  /*16110*/  STL [R1+0x2208], R9 ;  /* 0x0022080901007387 */ /* 0x0009e20000100800 */
[----:B---3--:R-:W-:-:S03]  /*16120*/  IMAD R29, R29, 0x10d, RZ ;  /* 0x0000010d1d1d7824 */ /* 0x008fc600078e02ff */
[----:B------:R3:W-:Y:S03]  /*16130*/  STL [R1+0x21fc], R3 ;  /* 0x0021fc0301007387 */ /* 0x0007e60000100800 */
[----:B----4-:R-:W4:Y:S01]  /*16140*/  LDC R9, c[0x0][0x3d8] ;  /* 0x0000f600ff097b82 */ /* 0x010f220000000800 */
[----:B---3--:R-:W-:-:S05]  /*16150*/  IADD3 R3, P5, PT, R29, R5, RZ ;  /* 0x000000051d037210 */ /* 0x008fca0007fbe0ff */
[----:B------:R3:W-:Y:S01]  /*16160*/  STL [R1+0x2210], R3 ;  /* 0x0022100301007387 */ /* 0x0007e20000100800 */
[----:B0-----:R-:W-:Y:S01]  /*16170*/  IMAD R28, R28, 0x16c, RZ ;  /* 0x0000016c1c1c7824 */ /* 0x001fe200078e02ff */
[----:B---3--:R-:W0:Y:S04]  /*16180*/  LDC R3, c[0x0][0x3d8] ;  /* 0x0000f600ff037b82 */ /* 0x008e280000000800 */
[----:B------:R3:W-:Y:S02]  /*16190*/  STL [R1+0x29bc], R28 ;  /* 0x0029bc1c01007387 */ /* 0x0007e40000100800 */
[----:B---3--:R-:W-:Y:S02]  /*161a0*/  LEA.HI.X.SX32 R28, R8, R15, 0x1, P6 ;  /* 0x0000000f081c7211 */ /* 0x008fe400030f0eff */
[----:B------:R-:W3:Y:S01]  /*161b0*/  LDC R8, c[0x0][0x3d8] ;  /* 0x0000f600ff087b82 */ /* 0x000ee20000000800 */
[----:B----4-:R-:W-:-:S02]  /*161c0*/  IMAD R9, R9, 0x10e, RZ ;  /* 0x0000010e09097824 */ /* 0x010fc400078e02ff */
[----:B------:R4:W-:Y:S03]  /*161d0*/  STL [R1+0x2204], R28 ;  /* 0x0022041c01007387 */ /* 0x0009e60000100800 */
[----:B----4-:R-:W-:Y:S01]  /*161e0*/  IADD3 R28, P6, PT, R9, R5, RZ ;  /* 0x00000005091c7210 */ /* 0x010fe20007fde0ff */
[----:B0-----:R-:W-:-:S04]  /*161f0*/  IMAD R3, R3, 0x10f, RZ ;  /* 0x0000010f03037824 */ /* 0x001fc800078e02ff */
[----:B------:R0:W-:Y:S02]  /*16200*/  STL [R1+0x2218], R28 ;  /* 0x0022181c01007387 */ /* 0x0001e40000100800 */
[----:B0-----:R-:W-:Y:S02]  /*16210*/  LEA.HI.X.SX32 R28, R29, R15, 0x1, P5 ;  /* 0x0000000f1d1c7211 */ /* 0x001fe400028f0eff */
[----:B------:R-:W-:Y:S01]  /*16220*/  IADD3 R29, P5, PT, R3, R5, RZ ;  /* 0x00000005031d7210 */ /* 0x000fe20007fbe0ff */
[----:B---3--:R-:W-:Y:S02]  /*16230*/  IMAD R8, R8, 0x110, RZ ;  /* 0x0000011008087824 */ /* 0x008fe400078e02ff */
[----:B------:R0:W-:Y:S04]  /*16240*/  STL [R1+0x220c], R28 ;  /* 0x00220c1c01007387 */ /* 0x0001e80000100800 */
[----:B------:R3:W-:Y:S01]  /*16250*/  STL [R1+0x2220], R29 ;  /* 0x0022201d01007387 */ /* 0x0007e20000100800 */
[----:B0-----:R-:W-:-:S02]  /*16260*/  LEA.HI.X.SX32 R28, R9, R15, 0x1, P6 ;  /* 0x0000000f091c7211 */ /* 0x001fc400030f0eff */
[----:B------:R-:W0:Y:S03]  /*16270*/  LDC R9, c[0x0][0x3d8] ;  /* 0x0000f600ff097b82 */ /* 0x000e260000000800 */
[----:B------:R4:W-:Y:S01]  /*16280*/  STL [R1+0x2214], R28 ;  /* 0x0022141c01007387 */ /* 0x0009e20000100800 */
[----:B---3--:R-:W-:Y:S02]  /*16290*/  IMAD R29, R4, 0x111, RZ ;  /* 0x00000111041d7824 */ /* 0x008fe400078e02ff */
[----:B--2---:R-:W-:Y:S02]  /*162a0*/  IMAD R17, R17, 0x164, RZ ;  /* 0x0000016411117824 */ /* 0x004fe400078e02ff */
[----:B------:R-:W2:Y:S01]  /*162b0*/  LDC R4, c[0x0][0x3d8] ;  /* 0x0000f600ff047b82 */ /* 0x000ea20000000800 */
[----:B----4-:R-:W-:-:S05]  /*162c0*/  IADD3 R28, P6, PT, R8, R5, RZ ;  /* 0x00000005081c7210 */ /* 0x010fca0007fde0ff */
[----:B------:R3:W-:Y:S02]  /*162d0*/  STL [R1+0x2228], R28 ;  /* 0x0022281c01007387 */ /* 0x0007e40000100800 */
[----:B---3--:R-:W-:Y:S02]  /*162e0*/  LEA.HI.X.SX32 R28, R3, R15, 0x1, P5 ;  /* 0x0000000f031c7211 */ /* 0x008fe400028f0eff */
[----:B------:R-:W-:-:S03]  /*162f0*/  IADD3 R3, P5, PT, R29, R5, RZ ;  /* 0x000000051d037210 */ /* 0x000fc60007fbe0ff */
[----:B------:R3:W-:Y:S01]  /*16300*/  STL [R1+0x221c], R28 ;  /* 0x00221c1c01007387 */ /* 0x0007e20000100800 */
[----:B0-----:R-:W-:-:S03]  /*16310*/  IMAD R9, R9, 0x112, RZ ;  /* 0x0000011209097824 */ /* 0x001fc600078e02ff */
[----:B------:R0:W-:Y:S01]  /*16320*/  STL [R1+0x2230], R3 ;  /* 0x0022300301007387 */ /* 0x0001e20000100800 */
[----:B---3--:R-:W-:Y:S02]  /*16330*/  LEA.HI.X.SX32 R28, R8, R15, 0x1, P6 ;  /* 0x0000000f081c7211 */ /* 0x008fe400030f0eff */
[----:B------:R-:W3:Y:S03]  /*16340*/  LDC R8, c[0x0][0x3d8] ;  /* 0x0000f600ff087b82 */ /* 0x000ee60000000800 */
[----:B------:R4:W-:Y:S01]  /*16350*/  STL [R1+0x2224], R28 ;  /* 0x0022241c01007387 */ /* 0x0009e20000100800 */
[----:B0-----:R-:W-:Y:S02]  /*16360*/  IADD3 R3, P6, PT, R9, R5, RZ ;  /* 0x0000000509037210 */ /* 0x001fe40007fde0ff */
[-C--:B----4-:R-:W-:Y:S02]  /*16370*/  LEA.HI.X.SX32 R28, R29, R15.reuse, 0x1, P5 ;  /* 0x0000000f1d1c7211 */ /* 0x090fe400028f0eff */
[----:B------:R-:W0:Y:S01]  /*16380*/  LDC R29, c[0x0][0x3d8] ;  /* 0x0000f600ff1d7b82 */ /* 0x000e220000000800 */
[----:B------:R4:W-:Y:S01]  /*16390*/  STL [R1+0x2238], R3 ;  /* 0x0022380301007387 */ /* 0x0009e20000100800 */
[----:B------:R-:W-:-:S03]  /*163a0*/  LEA.HI.X.SX32 R9, R9, R15, 0x1, P6 ;  /* 0x0000000f09097211 */ /* 0x000fc600030f0eff */
[----:B------:R5:W-:Y:S01]  /*163b0*/  STL [R1+0x222c], R28 ;  /* 0x00222c1c01007387 */ /* 0x000be20000100800 */
[----:B----4-:R-:W-:Y:S01]  /*163c0*/  IADD3 R3, P5, PT, R27, R5, RZ ;  /* 0x000000051b037210 */ /* 0x010fe20007fbe0ff */
[----:B---3--:R-:W-:-:S04]  /*163d0*/  IMAD R8, R8, 0x114, RZ ;  /* 0x0000011408087824 */ /* 0x008fc800078e02ff */
[----:B------:R-:W-:Y:S04]  /*163e0*/  STL [R1+0x2240], R3 ;  /* 0x0022400301007387 */ /* 0x000fe80000100800 */
[----:B------:R3:W-:Y:S01]  /*163f0*/  STL [R1+0x2234], R9 ;  /* 0x0022340901007387 */ /* 0x0007e20000100800 */
[----:B-----5:R-:W-:Y:S01]  /*16400*/  IADD3 R28, P6, PT, R8, R5, RZ ;  /* 0x00000005081c7210 */ /* 0x020fe20007fde0ff */
[----:B0-----:R-:W-:Y:S01]  /*16410*/  IMAD R29, R29, 0x115, RZ ;  /* 0x000001151d1d7824 */ /* 0x001fe200078e02ff */
[----:B---3--:R-:W0:Y:S01]  /*16420*/  LDC R9, c[0x0][0x3d8] ;  /* 0x0000f600ff097b82 */ /* 0x008e220000000800 */
[----:B------:R-:W-:Y:S02]  /*16430*/  LEA.HI.X.SX32 R3, R27, R15, 0x1, P5 ;  /* 0x0000000f1b037211 */ /* 0x000fe400028f0eff */
[----:B------:R3:W-:Y:S04]  /*16440*/  STL [R1+0x2248], R28 ;  /* 0x0022481c01007387 */ /* 0x0007e80000100800 */
[----:B------:R4:W-:Y:S01]  /*16450*/  STL [R1+0x223c], R3 ;  /* 0x00223c0301007387 */ /* 0x0009e20000100800 */
[----:B--2---:R-:W-:Y:S01]  /*16460*/  IMAD R4, R4, 0x16e, RZ ;  /* 0x0000016e04047824 */ /* 0x004fe200078e02ff */
[----:B------:R-:W2:Y:S01]  /*16470*/  LDC R27, c[0x0][0x3d8] ;  /* 0x0000f600ff1b7b82 */ /* 0x000ea20000000800 */
[----:B---3--:R-:W-:-:S07]  /*16480*/  IADD3 R28, P5, PT, R29, R5, RZ ;  /* 0x000000051d1c7210 */ /* 0x008fce0007fbe0ff */
[----:B----4-:R-:W3:Y:S01]  /*16490*/  LDC R3, c[0x0][0x3d8] ;  /* 0x0000f600ff037b82 */ /* 0x010ee20000000800 */
[----:B------:R4:W-:Y:S02]  /*164a0*/  STL [R1+0x2250], R28 ;  /* 0x0022501c01007387 */ /* 0x0009e40000100800 */
[----:B----4-:R-:W-:-:S05]  /*164b0*/  LEA.HI.X.SX32 R28, R8, R15, 0x1, P6 ;  /* 0x0000000f081c7211 */ /* 0x010fca00030f0eff */
[----:B------:R-:W4:Y:S01]  /*164c0*/  LDC R8, c[0x0][0x3d8] ;  /* 0x0000f600ff087b82 */ /* 0x000f220000000800 */
[----:B0-----:R-:W-:Y:S01]  /*164d0*/  IMAD R9, R9, 0x116, RZ ;  /* 0x0000011609097824 */ /* 0x001fe200078e02ff */
[----:B------:R0:W-:Y:S04]  /*164e0*/  STL [R1+0x2244], R28 ;  /* 0x0022441c01007387 */ /* 0x0001e80000100800 */
[----:B0-----:R-:W-:Y:S01]  /*164f0*/  IADD3 R28, P6, PT, R9, R5, RZ ;  /* 0x00000005091c7210 */ /* 0x001fe20007fde0ff */
[----:B---3--:R-:W-:-:S04]  /*16500*/  IMAD R3, R3, 0x117, RZ ;  /* 0x0000011703037824 */ /* 0x008fc800078e02ff */
[----:B------:R0:W-:Y:S02]  /*16510*/  STL [R1+0x2258], R28 ;  /* 0x0022581c01007387 */ /* 0x0001e40000100800 */
[----:B0-----:R-:W-:Y:S02]  /*16520*/  LEA.HI.X.SX32 R28, R29, R15, 0x1, P5 ;  /* 0x0000000f1d1c7211 */ /* 0x001fe400028f0eff */
[----:B------:R-:W-:Y:S01]  /*16530*/  IADD3 R29, P5, PT, R3, R5, RZ ;  /* 0x00000005031d7210 */ /* 0x000fe20007fbe0ff */
[----:B----4-:R-:W-:Y:S02]  /*16540*/  IMAD R8, R8, 0x118, RZ ;  /* 0x0000011808087824 */ /* 0x010fe400078e02ff */
        /* <DEDUP_REMOVED lines=78> */
[----:B---3--:R-:W3:Y:S01]  /*16a30*/  LDC R9, c[0x0][0x3d8] ;  /* 0x0000f600ff097b82 */ /* 0x008ee20000000800 */
[----:B------:R-:W-:Y:S01]  /*16a40*/  LEA.HI.X.SX32 R3, R25, R15, 0x1, P5 ;  /* 0x0000000f19037211 */ /* 0x000fe200028f0eff */
[----:B0-----:R-:W-:Y:S02]  /*16a50*/  IMAD R29, R29, 0x125, RZ ;  /* 0x000001251d1d7824 */ /* 0x001fe400078e02ff */
[----:B------:R0:W-:Y:S04]  /*16a60*/  STL [R1+0x22c8], R28 ;  /* 0x0022c81c01007387 */ /* 0x0001e80000100800 */
[----:B------:R4:W-:Y:S01]  /*16a70*/  STL [R1+0x22bc], R3 ;  /* 0x0022bc0301007387 */ /* 0x0009e20000100800 */
[----:B--2---:R-:W-:Y:S01]  /*16a80*/  IMAD R6, R6, 0x176, RZ ;  /* 0x0000017606067824 */ /* 0x004fe200078e02ff */
[----:B------:R-:W2:Y:S01]  /*16a90*/  LDC R25, c[0x0][0x3d8] ;  /* 0x0000f600ff197b82 */ /* 0x000ea20000000800 */
[----:B0-----:R-:W-:-:S07]  /*16aa0*/  IADD3 R28, P5, PT, R29, R5, RZ ;  /* 0x000000051d1c7210 */ /* 0x001fce0007fbe0ff */
[----:B----4-:R-:W0:Y:S01]  /*16ab0*/  LDC R3, c[0x0][0x3d8] ;  /* 0x0000f600ff037b82 */ /* 0x010e220000000800 */
[----:B------:R4:W-:Y:S02]  /*16ac0*/  STL [R1+0x22d0], R28 ;  /* 0x0022d01c01007387 */ /* 0x0009e40000100800 */
[----:B----4-:R-:W-:-:S05]  /*16ad0*/  LEA.HI.X.SX32 R28, R8, R15, 0x1, P6 ;  /* 0x0000000f081c7211 */ /* 0x010fca00030f0eff */
[----:B------:R-:W4:Y:S01]  /*16ae0*/  LDC R8, c[0x0][0x3d8] ;  /* 0x0000f600ff087b82 */ /* 0x000f220000000800 */
[----:B---3--:R-:W-:Y:S01]  /*16af0*/  IMAD R9, R9, 0x126, RZ ;  /* 0x0000012609097824 */ /* 0x008fe200078e02ff */
[----:B------:R3:W-:Y:S04]  /*16b00*/  STL [R1+0x22c4], R28 ;  /* 0x0022c41c01007387 */ /* 0x0007e80000100800 */
[----:B---3--:R-:W-:Y:S01]  /*16b10*/  IADD3 R28, P6, PT, R9, R5, RZ ;  /* 0x00000005091c7210 */ /* 0x008fe20007fde0ff */
[----:B0-----:R-:W-:-:S04]  /*16b20*/  IMAD R3, R3, 0x127, RZ ;  /* 0x0000012703037824 */ /* 0x001fc800078e02ff */
[----:B------:R0:W-:Y:S02]  /*16b30*/  STL [R1+0x22d8], R28 ;  /* 0x0022d81c01007387 */ /* 0x0001e40000100800 */
[----:B0-----:R-:W-:Y:S02]  /*16b40*/  LEA.HI.X.SX32 R28, R29, R15, 0x1, P5 ;  /* 0x0000000f1d1c7211 */ /* 0x001fe400028f0eff */
[----:B------:R-:W-:-:S03]  /*16b50*/  IADD3 R29, P5, PT, R3, R5, RZ ;  /* 0x00000005031d7210 */ /* 0x000fc60007fbe0ff */
[----:B------:R0:W-:Y:S01]  /*16b60*/  STL [R1+0x22cc], R28 ;  /* 0x0022cc1c01007387 */ /* 0x0001e20000100800 */
[----:B----4-:R-:W-:-:S03]  /*16b70*/  IMAD R8, R8, 0x128, RZ ;  /* 0x0000012808087824 */ /* 0x010fc600078e02ff */
[----:B------:R3:W-:Y:S01]  /*16b80*/  STL [R1+0x22e0], R29 ;  /* 0x0022e01d01007387 */ /* 0x0007e20000100800 */
[----:B0-----:R-:W-:Y:S02]  /*16b90*/  LEA.HI.X.SX32 R28, R9, R15, 0x1, P6 ;  /* 0x0000000f091c7211 */ /* 0x001fe400030f0eff */
        /* <DEDUP_REMOVED lines=84> */
[----:B------:R4:W-:Y:S01]  /*170e0*/  STL [R1+0x2350], R28 ;  /* 0x0023501c01007387 */ /* 0x0009e20000100800 */
[----:B---3--:R-:W-:Y:S01]  /*170f0*/  IMAD R9, R9, 0x136, RZ ;  /* 0x0000013609097824 */ /* 0x008fe200078e02ff */
[----:B----4-:R-:W-:-:S05]  /*17100*/  LEA.HI.X.SX32 R28, R8, R15, 0x1, P6 ;  /* 0x0000000f081c7211 */ /* 0x010fca00030f0eff */
[----:B------:R-:W3:Y:S01]  /*17110*/  LDC R8, c[0x0][0x3d8] ;  /* 0x0000f600ff087b82 */ /* 0x000ee20000000800 */
[----:B------:R4:W-:Y:S02]  /*17120*/  STL [R1+0x2344], R28 ;  /* 0x0023441c01007387 */ /* 0x0009e40000100800 */
[----:B----4-:R-:W-:Y:S01]  /*17130*/  IADD3 R28, P6, PT, R9, R5, RZ ;  /* 0x00000005091c7210 */ /* 0x010fe20007fde0ff */
[----:B0-----:R-:W-:-:S04]  /*17140*/  IMAD R3, R3, 0x137, RZ ;  /* 0x0000013703037824 */ /* 0x001fc800078e02ff */
[----:B------:R0:W-:Y:S02]  /*17150*/  STL [R1+0x2358], R28 ;  /* 0x0023581c01007387 */ /* 0x0001e40000100800 */
[----:B0-----:R-:W-:Y:S02]  /*17160*/  LEA.HI.X.SX32 R28, R29, R15, 0x1, P5 ;  /* 0x0000000f1d1c7211 */ /* 0x001fe400028f0eff */
[----:B------:R-:W-:-:S03]  /*17170*/  IADD3 R29, P5, PT, R3, R5, RZ ;  /* 0x00000005031d7210 */ /* 0x000fc60007fbe0ff */
[----:B------:R0:W-:Y:S01]  /*17180*/  STL [R1+0x234c], R28 ;  /* 0x00234c1c01007387 */ /* 0x0001e20000100800 */
[----:B---3--:R-:W-:Y:S01]  /*17190*/  IMAD R8, R8, 0x138, RZ ;  /* 0x0000013808087824 */ /* 0x008fe200078e02ff */
[----:B0-----:R-:W-:Y:S02]  /*171a0*/  LEA.HI.X.SX32 R28, R9, R15, 0x1, P6 ;  /* 0x0000000f091c7211 */ /* 0x001fe400030f0eff */
[----:B------:R-:W0:Y:S01]  /*171b0*/  LDC R9, c[0x0][0x3d8] ;  /* 0x0000f600ff097b82 */ /* 0x000e220000000800 */
[----:B------:R-:W-:Y:S04]  /*171c0*/  STL [R1+0x2360], R29 ;  /* 0x0023601d01007387 */ /* 0x000fe80000100800 */
[----:B------:R3:W-:Y:S02]  /*171d0*/  STL [R1+0x2354], R28 ;  /* 0x0023541c01007387 */ /* 0x0007e40000100800 */
[----:B---3--:R-:W-:Y:S01]  /*171e0*/  IADD3 R28, P6, PT, R8, R5, RZ ;  /* 0x00000005081c7210 */ /* 0x008fe20007fde0ff */
[----:B------:R-:W-:-:S02]  /*171f0*/  IMAD R29, R12, 0x139, RZ ;  /* 0x000001390c1d7824 */ /* 0x000fc400078e02ff */
[----:B--2---:R-:W-:Y:S01]  /*17200*/  IMAD R23, R23, 0x180, RZ ;  /* 0x0000018017177824 */ /* 0x004fe200078e02ff */
[----:B------:R-:W2:Y:S01]  /*17210*/  LDC R12, c[0x0][0x3d8] ;  /* 0x0000f600ff0c7b82 */ /* 0x000ea20000000800 */
        /* <DEDUP_REMOVED lines=14> */
[----:B------:R-:W-:Y:S01]  /*17300*/  STL [R1+0x236c], R28 ;  /* 0x00236c1c01007387 */ /* 0x000fe20000100800 */
[----:B----4-:R-:W-:-:S05]  /*17310*/  IADD3 R3, P5, PT, R22, R5, RZ ;  /* 0x0000000516037210 */ /* 0x010fca0007fbe0ff */
[----:B------:R-:W-:Y:S04]  /*17320*/  STL [R1+0x2380], R3 ;  /* 0x0023800301007387 */ /* 0x000fe80000100800 */
[----:B------:R4:W-:Y:S01]  /*17330*/  STL [R1+0x2374], R9 ;  /* 0x0023740901007387 */ /* 0x0009e20000100800 */
[----:B---3--:R-:W-:Y:S01]  /*17340*/  IMAD R8, R8, 0x13c, RZ ;  /* 0x0000013c08087824 */ /* 0x008fe200078e02ff */
[----:B----4-:R-:W3:Y:S04]  /*17350*/  LDC R9, c[0x0][0x3d8] ;  /* 0x0000f600ff097b82 */ /* 0x010ee80000000800 */
[----:B------:R-:W-:Y:S01]  /*17360*/  IADD3 R28, P6, PT, R8, R5, RZ ;  /* 0x00000005081c7210 */ /* 0x000fe20007fde0ff */
[----:B0-----:R-:W-:Y:S01]  /*17370*/  IMAD R29, R29, 0x13d, RZ ;  /* 0x0000013d1d1d7824 */ /* 0x001fe200078e02ff */
[----:B------:R-:W-:-:S03]  /*17380*/  LEA.HI.X.SX32 R3, R22, R15, 0x1, P5 ;  /* 0x0000000f16037211 */ /* 0x000fc600028f0eff */
[----:B------:R0:W-:Y:S01]  /*17390*/  STL [R1+0x2388], R28 ;  /* 0x0023881c01007387 */ /* 0x0001e20000100800 */
[----:B--2---:R-:W-:Y:S01]  /*173a0*/  IMAD R12, R12, 0x182, RZ ;  /* 0x000001820c0c7824 */ /* 0x004fe200078e02ff */
[----:B------:R-:W2:Y:S02]  /*173b0*/  LDC R22, c[0x0][0x3d8] ;  /* 0x0000f600ff167b82 */ /* 0x000ea40000000800 */
[----:B------:R4:W-:Y:S01]  /*173c0*/  STL [R1+0x237c], R3 ;  /* 0x00237c0301007387 */ /* 0x0009e20000100800 */
[----:B0-----:R-:W-:-:S05]  /*173d0*/  IADD3 R28, P5, PT, R29, R5, RZ ;  /* 0x000000051d1c7210 */ /* 0x001fca0007fbe0ff */
[----:B----4-:R-:W0:Y:S01]  /*173e0*/  LDC R3, c[0x0][0x3d8] ;  /* 0x0000f600ff037b82 */ /* 0x010e220000000800 */
[----:B------:R4:W-:Y:S01]  /*173f0*/  STL [R1+0x2390], R28 ;  /* 0x0023901c01007387 */ /* 0x0009e20000100800 */
[----:B---3--:R-:W-:Y:S01]  /*17400*/  IMAD R9, R9, 0x13e, RZ ;  /* 0x0000013e09097824 */ /* 0x008fe200078e02ff */
[----:B----4-:R-:W-:-:S05]  /*17410*/  LEA.HI.X.SX32 R28, R8, R15, 0x1, P6 ;  /* 0x0000000f081c7211 */ /* 0x010fca00030f0eff */
[----:B------:R-:W3:Y:S01]  /*17420*/  LDC R8, c[0x0][0x3d8] ;  /* 0x0000f600ff087b82 */ /* 0x000ee20000000800 */
[----:B------:R4:W-:Y:S02]  /*17430*/  STL [R1+0x2384], R28 ;  /* 0x0023841c01007387 */ /* 0x0009e40000100800 */
[----:B----4-:R-:W-:-:S05]  /*17440*/  IADD3 R28, P6, PT, R9, R5, RZ ;  /* 0x00000005091c7210 */ /* 0x010fca0007fde0ff */
[----:B------:R4:W-:Y:S01]  /*17450*/  STL [R1+0x2398], R28 ;  /* 0x0023981c01007387 */ /* 0x0009e20000100800 */
[----:B0-----:R-:W-:Y:S01]  /*17460*/  IMAD R3, R3, 0x13f, RZ ;  /* 0x0000013f03037824 */ /* 0x001fe200078e02ff */
[----:B----4-:R-:W-:-:S05]  /*17470*/  LEA.HI.X.SX32 R28, R29, R15, 0x1, P5 ;  /* 0x0000000f1d1c7211 */ /* 0x010fca00028f0eff */
[----:B------:R0:W-:Y:S01]  /*17480*/  STL [R1+0x238c], R28 ;  /* 0x00238c1c01007387 */ /* 0x0001e20000100800 */
[----:B------:R-:W-:Y:S01]  /*17490*/  IADD3 R29, P5, PT, R3, R5, RZ ;  /* 0x00000005031d7210 */ /* 0x000fe20007fbe0ff */
        /* <DEDUP_REMOVED lines=65> */
[----:B------:R-:W3:Y:S01]  /*178b0*/  LDC R8, c[0x0][0x3d8] ;  /* 0x0000f600ff087b82 */ /* 0x000ee20000000800 */
[----:B0-----:R-:W-:Y:S02]  /*178c0*/  IADD3 R3, P6, PT, R9, R5, RZ ;  /* 0x0000000509037210 */ /* 0x001fe40007fde0ff */
[----:B------:R0:W-:Y:S04]  /*178d0*/  STL [R1+0x23e4], R28 ;  /* 0x0023e41c01007387 */ /* 0x0001e80000100800 */
[----:B------:R4:W-:Y:S01]  /*178e0*/  STL [R1+0x23f8], R3 ;  /* 0x0023f80301007387 */ /* 0x0009e20000100800 */
[----:B0-----:R-:W-:-:S02]  /*178f0*/  LEA.HI.X.SX32 R28, R29, R15, 0x1, P5 ;  /* 0x0000000f1d1c7211 */ /* 0x001fc400028f0eff */
[----:B------:R-:W0:Y:S01]  /*17900*/  LDC R29, c[0x0][0x3d8] ;  /* 0x0000f600ff1d7b82 */ /* 0x000e220000000800 */
[----:B------:R-:W-:Y:S02]  /*17910*/  LEA.HI.X.SX32 R9, R9, R15, 0x1, P6 ;  /* 0x0000000f09097211 */ /* 0x000fe400030f0eff */
[-C--:B----4-:R-:W-:Y:S01]  /*17920*/  IADD3 R3, P5, PT, R20, R5.reuse, RZ ;  /* 0x0000000514037210 */ /* 0x090fe20007fbe0ff */
[----:B------:R-:W-:Y:S04]  /*17930*/  STL [R1+0x23ec], R28 ;  /* 0x0023ec1c01007387 */ /* 0x000fe80000100800 */
        /* <DEDUP_REMOVED lines=35> */
[----:B------:R-:W-:Y:S01]  /*17b70*/  IADD3 R3, P5, PT, R29, R5, RZ ;  /* 0x000000051d037210 */ /* 0x000fe20007fbe0ff */
[----:B0-----:R-:W-:Y:S02]  /*17b80*/  IMAD R9, R9, 0x152, RZ ;  /* 0x0000015209097824 */ /* 0x001fe400078e02ff */
[----:B------:R0:W-:Y:S04]  /*17b90*/  STL [R1+0x241c], R28 ;  /* 0x00241c1c01007387 */ /* 0x0001e80000100800 */
[----:B------:R3:W-:Y:S01]  /*17ba0*/  STL [R1+0x2430], R3 ;  /* 0x0024300301007387 */ /* 0x0007e20000100800 */
[----:B0-----:R-:W-:-:S02]  /*17bb0*/  LEA.HI.X.SX32 R28, R8, R15, 0x1, P6 ;  /* 0x0000000f081c7211 */ /* 0x001fc400030f0eff */
[----:B------:R-:W0:Y:S01]  /*17bc0*/  LDC R8, c[0x0][0x3d8] ;  /* 0x0000f600ff087b82 */ /* 0x000e220000000800 */
[----:B---3--:R-:W-:Y:S02]  /*17bd0*/  IADD3 R3, P6, PT, R9, R5, RZ ;  /* 0x0000000509037210 */ /* 0x008fe40007fde0ff */
[----:B------:R3:W-:Y:S04]  /*17be0*/  STL [R1+0x2424], R28 ;  /* 0x0024241c01007387 */ /* 0x0007e80000100800 */
[----:B------:R4:W-:Y:S01]  /*17bf0*/  STL [R1+0x2438], R3 ;  /* 0x0024380301007387 */ /* 0x0009e20000100800 */
[-C--:B---3--:R-:W-:Y:S02]  /*17c00*/  LEA.HI.X.SX32 R28, R29, R15.reuse, 0x1, P5 ;  /* 0x0000000f1d1c7211 */ /* 0x088fe400028f0eff */
[----:B------:R-:W3:Y:S01]  /*17c10*/  LDC R29, c[0x0][0x3d8] ;  /* 0x0000f600ff1d7b82 */ /* 0x000ee20000000800 */
[----:B------:R-:W-:-:S02]  /*17c20*/  LEA.HI.X.SX32 R9, R9, R15, 0x1, P6 ;  /* 0x0000000f09097211 */ /* 0x000fc400030f0eff */
[-C--:B----4-:R-:W-:Y:S01]  /*17c30*/  IADD3 R3, P5, PT, R19, R5.reuse, RZ ;  /* 0x0000000513037210 */ /* 0x090fe20007fbe0ff */
[----:B------:R-:W-:Y:S04]  /*17c40*/  STL [R1+0x242c], R28 ;  /* 0x00242c1c01007387 */ /* 0x000fe80000100800 */
[----:B------:R-:W-:Y:S04]  /*17c50*/  STL [R1+0x2440], R3 ;  /* 0x0024400301007387 */ /* 0x000fe80000100800 */
[----:B------:R4:W-:Y:S01]  /*17c60*/  STL [R1+0x2434], R9 ;  /* 0x0024340901007387 */ /* 0x0009e20000100800 */
[----:B0-----:R-:W-:Y:S01]  /*17c70*/  IMAD R8, R8, 0x154, RZ ;  /* 0x0000015408087824 */ /* 0x001fe200078e02ff */
[----:B----4-:R-:W0:Y:S04]  /*17c80*/  LDC R9, c[0x0][0x3d8] ;  /* 0x0000f600ff097b82 */ /* 0x010e280000000800 */
[----:B------:R-:W-:Y:S01]  /*17c90*/  IADD3 R28, P6, PT, R8, R5, RZ ;  /* 0x00000005081c7210 */ /* 0x000fe20007fde0ff */
[----:B---3--:R-:W-:Y:S01]  /*17ca0*/  IMAD R29, R29, 0x155, RZ ;  /* 0x000001551d1d7824 */ /* 0x008fe200078e02ff */
[----:B------:R-:W-:-:S03]  /*17cb0*/  LEA.HI.X.SX32 R3, R19, R15, 0x1, P5 ;  /* 0x0000000f13037211 */ /* 0x000fc600028f0eff */
[----:B------:R3:W-:Y:S01]  /*17cc0*/  STL [R1+0x2448], R28 ;  /* 0x0024481c01007387 */ /* 0x0007e20000100800 */
[----:B--2---:R-:W-:Y:S01]  /*17cd0*/  IMAD R0, R0, 0x18e, RZ ;  /* 0x0000018e00007824 */ /* 0x004fe200078e02ff */
[----:B------:R-:W2:Y:S02]  /*17ce0*/  LDC R19, c[0x0][0x3d8] ;  /* 0x0000f600ff137b82 */ /* 0x000ea40000000800 */
[----:B------:R4:W-:Y:S01]  /*17cf0*/  STL [R1+0x243c], R3 ;  /* 0x00243c0301007387 */ /* 0x0009e20000100800 */
[----:B---3--:R-:W-:-:S05]  /*17d00*/  IADD3 R28, P5, PT, R29, R5, RZ ;  /* 0x000000051d1c7210 */ /* 0x008fca0007fbe0ff */
[----:B----4-:R-:W3:Y:S01]  /*17d10*/  LDC R3, c[0x0][0x3d8] ;  /* 0x0000f600ff037b82 */ /* 0x010ee20000000800 */
[----:B------:R4:W-:Y:S01]  /*17d20*/  STL [R1+0x2450], R28 ;  /* 0x0024501c01007387 */ /* 0x0009e20000100800 */
[----:B0-----:R-:W-:Y:S01]  /*17d30*/  IMAD R9, R9, 0x156, RZ ;  /* 0x0000015609097824 */ /* 0x001fe200078e02ff */
[----:B----4-:R-:W-:-:S05]  /*17d40*/  LEA.HI.X.SX32 R28, R8, R15, 0x1, P6 ;  /* 0x0000000f081c7211 */ /* 0x010fca00030f0eff */
[----:B------:R-:W0:Y:S01]  /*17d50*/  LDC R8, c[0x0][0x3d8] ;  /* 0x0000f600ff087b82 */ /* 0x000e220000000800 */
[----:B------:R4:W-:Y:S02]  /*17d60*/  STL [R1+0x2444], R28 ;  /* 0x0024441c01007387 */ /* 0x0009e40000100800 */
[----:B----4-:R-:W-:-:S05]  /*17d70*/  IADD3 R28, P6, PT, R9, R5, RZ ;  /* 0x00000005091c7210 */ /* 0x010fca0007fde0ff */
[----:B------:R4:W-:Y:S01]  /*17d80*/  STL [R1+0x2458], R28 ;  /* 0x0024581c01007387 */ /* 0x0009e20000100800 */
[----:B---3--:R-:W-:Y:S01]  /*17d90*/  IMAD R3, R3, 0x157, RZ ;  /* 0x0000015703037824 */ /* 0x008fe200078e02ff */
[----:B----4-:R-:W-:-:S05]  /*17da0*/  LEA.HI.X.SX32 R28, R29, R15, 0x1, P5 ;  /* 0x0000000f1d1c7211 */ /* 0x010fca00028f0eff */
[----:B------:R3:W-:Y:S01]  /*17db0*/  STL [R1+0x244c], R28 ;  /* 0x00244c1c01007387 */ /* 0x0007e20000100800 */
[----:B------:R-:W-:Y:S02]  /*17dc0*/  IADD3 R29, P5, PT, R3, R5, RZ ;  /* 0x00000005031d7210 */ /* 0x000fe40007fbe0ff */
[----:B---3--:R-:W-:Y:S02]  /*17dd0*/  LEA.HI.X.SX32 R28, R9, R15, 0x1, P6 ;  /* 0x0000000f091c7211 */ /* 0x008fe400030f0eff */
[----:B------:R-:W3:Y:S01]  /*17de0*/  LDC R9, c[0x0][0x3d8] ;  /* 0x0000f600ff097b82 */ /* 0x000ee20000000800 */
[----:B0-----:R-:W-:Y:S01]  /*17df0*/  IMAD R8, R8, 0x158, RZ ;  /* 0x0000015808087824 */ /* 0x001fe200078e02ff */
[----:B------:R-:W-:Y:S04]  /*17e00*/  STL [R1+0x2460], R29 ;  /* 0x0024601d01007387 */ /* 0x000fe80000100800 */
[----:B------:R0:W-:Y:S02]  /*17e10*/  STL [R1+0x2454], R28 ;  /* 0x0024541c01007387 */ /* 0x0001e40000100800 */
[----:B0-----:R-:W-:Y:S01]  /*17e20*/  IADD3 R28, P6, PT, R8, R5, RZ ;  /* 0x00000005081c7210 */ /* 0x001fe20007fde0ff */
[----:B------:R-:W-:-:S02]  /*17e30*/  IMAD R29, R10, 0x159, RZ ;  /* 0x000001590a1d7824 */ /* 0x000fc400078e02ff */
[----:B--2---:R-:W-:Y:S01]  /*17e40*/  IMAD R19, R19, 0x190, RZ ;  /* 0x0000019013137824 */ /* 0x004fe200078e02ff */
[----:B------:R-:W0:Y:S01]  /*17e50*/  LDC R10, c[0x0][0x3d8] ;  /* 0x0000f600ff0a7b82 */ /* 0x000e220000000800 */
[----:B------:R2:W-:Y:S01]  /*17e60*/  STL [R1+0x2468], R28 ;  /* 0x0024681c01007387 */ /* 0x0005e20000100800 */
[----:B---3--:R-:W-:Y:S01]  /*17e70*/  IMAD R9, R9, 0x15a, RZ ;  /* 0x0000015a09097824 */ /* 0x008fe200078e02ff */
[----:B--2---:R-:W-:Y:S02]  /*17e80*/  LEA.HI.X.SX32 R28, R3, R15, 0x1, P5 ;  /* 0x0000000f031c7211 */ /* 0x004fe400028f0eff */
[----:B------:R-:W-:-:S03]  /*17e90*/  IADD3 R3, P5, PT, R29, R5, RZ ;  /* 0x000000051d037210 */ /* 0x000fc60007fbe0ff */
[----:B------:R2:W-:Y:S04]  /*17ea0*/  STL [R1+0x245c], R28 ;  /* 0x00245c1c01007387 */ /* 0x0005e80000100800 */
[----:B------:R3:W-:Y:S01]  /*17eb0*/  STL [R1+0x2470], R3 ;  /* 0x0024700301007387 */ /* 0x0007e20000100800 */
[----:B--2---:R-:W-:Y:S02]  /*17ec0*/  LEA.HI.X.SX32 R28, R8, R15, 0x1, P6 ;  /* 0x0000000f081c7211 */ /* 0x004fe400030f0eff */
[----:B------:R-:W2:Y:S01]  /*17ed0*/  LDC R8, c[0x0][0x3d8] ;  /* 0x0000f600ff087b82 */ /* 0x000ea20000000800 */
[C---:B---3--:R-:W-:Y:S02]  /*17ee0*/  IADD3 R3, P6, PT, R9.reuse, R5, RZ ;  /* 0x0000000509037210 */ /* 0x048fe40007fde0ff */
[----:B------:R3:W-:Y:S04]  /*17ef0*/  STL [R1+0x2464], R28 ;  /* 0x0024641c01007387 */ /* 0x0007e80000100800 */
[----:B------:R4:W-:Y:S01]  /*17f00*/  STL [R1+0x2478], R3 ;  /* 0x0024780301007387 */ /* 0x0009e20000100800 */
[----:B------:R-:W-:-:S02]  /*17f10*/  LEA.HI.X.SX32 R9, R9, R15, 0x1, P6 ;  /* 0x0000000f09097211 */ /* 0x000fc400030f0eff */
[----:B---3--:R-:W-:Y:S02]  /*17f20*/  LEA.HI.X.SX32 R28, R29, R15, 0x1, P5 ;  /* 0x0000000f1d1c7211 */ /* 0x008fe400028f0eff */
[----:B------:R-:W3:Y:S01]  /*17f30*/  LDC R29, c[0x0][0x3d8] ;  /* 0x0000f600ff1d7b82 */ /* 0x000ee20000000800 */
[----:B----4-:R-:W-:Y:S02]  /*17f40*/  IADD3 R3, P5, PT, R18, R5, RZ ;  /* 0x0000000512037210 */ /* 0x010fe40007fbe0ff */
[----:B------:R-:W-:Y:S04]  /*17f50*/  STL [R1+0x246c], R28 ;  /* 0x00246c1c01007387 */ /* 0x000fe80000100800 */
[----:B------:R-:W-:Y:S04]  /*17f60*/  STL [R1+0x2480], R3 ;  /* 0x0024800301007387 */ /* 0x000fe80000100800 */
[----:B------:R4:W-:Y:S02]  /*17f70*/  STL [R1+0x2474], R9 ;  /* 0x0024740901007387 */ /* 0x0009e40000100800 */
[----:B----4-:R-:W4:Y:S01]  /*17f80*/  LDC R9, c[0x0][0x3d8] ;  /* 0x0000f600ff097b82 */ /* 0x010f220000000800 */
[----:B--2---:R-:W-:-:S02]  /*17f90*/  IMAD R8, R8, 0x15c, RZ ;  /* 0x0000015c08087824 */ /* 0x004fc400078e02ff */
[----:B---3--:R-:W-:Y:S01]  /*17fa0*/  IMAD R28, R29, 0x15d, RZ ;  /* 0x0000015d1d1c7824 */ /* 0x008fe200078e02ff */
[----:B------:R-:W-:Y:S02]  /*17fb0*/  LEA.HI.X.SX32 R3, R18, R15, 0x1, P5 ;  /* 0x0000000f12037211 */ /* 0x000fe400028f0eff */
[----:B------:R-:W-:Y:S01]  /*17fc0*/  IADD3 R29, P6, PT, R8, R5, RZ ;  /* 0x00000005081d7210 */ /* 0x000fe20007fde0ff */
[----:B0-----:R-:W-:Y:S01]  /*17fd0*/  IMAD R10, R10, 0x192, RZ ;  /* 0x000001920a0a7824 */ /* 0x001fe200078e02ff */
[----:B------:R-:W0:Y:S03]  /*17fe0*/  LDC R18, c[0x0][0x3d8] ;  /* 0x0000f600ff127b82 */ /* 0x000e260000000800 */
[----:B------:R2:W-:Y:S01]  /*17ff0*/  STL [R1+0x2488], R29 ;  /* 0x0024881d01007387 */ /* 0x0005e20000100800 */
[----:B------:R-:W-:-:S03]  /*18000*/  LEA.HI.X.SX32 R8, R8, R15, 0x1, P6 ;  /* 0x0000000f08087211 */ /* 0x000fc600030f0eff */
[----:B------:R3:W-:Y:S01]  /*18010*/  STL [R1+0x247c], R3 ;  /* 0x00247c0301007387 */ /* 0x0007e20000100800 */
[----:B--2---:R-:W2:Y:S01]  /*18020*/  LDC R29, c[0x0][0x3d8] ;  /* 0x0000f600ff1d7b82 */ /* 0x004ea20000000800 */
[----:B---3--:R-:W-:Y:S01]  /*18030*/  IADD3 R3, P5, PT, R28, R5, RZ ;  /* 0x000000051c037210 */ /* 0x008fe20007fbe0ff */
[----:B----4-:R-:W-:-:S04]  /*18040*/  IMAD R9, R9, 0x15e, RZ ;  /* 0x0000015e09097824 */ /* 0x010fc800078e02ff */
[----:B------:R-:W-:Y:S04]  /*18050*/  STL [R1+0x2490], R3 ;  /* 0x0024900301007387 */ /* 0x000fe80000100800 */
[----:B------:R3:W-:Y:S02]  /*18060*/  STL [R1+0x2484], R8 ;  /* 0x0024840801007387 */ /* 0x0007e40000100800 */
[----:B---3--:R-:W-:-:S05]  /*18070*/  IADD3 R8, P6, PT, R9, R5, RZ ;  /* 0x0000000509087210 */ /* 0x008fca0007fde0ff */
[----:B------:R3:W-:Y:S04]  /*18080*/  STL [R1+0x2498], R8 ;  /* 0x0024980801007387 */ /* 0x0007e80000100800 */
[----:B---3--:R-:W3:Y:S01]  /*18090*/  LDL.LU R8, [R1+0x29cc] ;  /* 0x0029cc0001087983 */ /* 0x008ee20000300800 */
[----:B--2---:R-:W-:Y:S01]  /*180a0*/  IMAD R3, R29, 0x15f, RZ ;  /* 0x0000015f1d037824 */ /* 0x004fe200078e02ff */
[-C--:B------:R-:W-:Y:S01]  /*180b0*/  LEA.HI.X.SX32 R28, R28, R15.reuse, 0x1, P5 ;  /* 0x0000000f1c1c7211 */ /* 0x080fe200028f0eff */
[----:B------:R-:W2:Y:S01]  /*180c0*/  LDC R29, c[0x0][0x3d8] ;  /* 0x0000f600ff1d7b82 */ /* 0x000ea20000000800 */
[----:B------:R-:W-:-:S03]  /*180d0*/  LEA.HI.X.SX32 R9, R9, R15, 0x1, P6 ;  /* 0x0000000f09097211 */ /* 0x000fc600030f0eff */
[----:B------:R4:W-:Y:S02]  /*180e0*/  STL [R1+0x248c], R28 ;  /* 0x00248c1c01007387 */ /* 0x0009e40000100800 */
[----:B----4-:R-:W-:-:S05]  /*180f0*/  IADD3 R28, P5, PT, R3, R5, RZ ;  /* 0x00000005031c7210 */ /* 0x010fca0007fbe0ff */
[----:B------:R-:W-:Y:S04]  /*18100*/  STL [R1+0x24a0], R28 ;  /* 0x0024a01c01007387 */ /* 0x000fe80000100800 */
[----:B------:R4:W-:Y:S02]  /*18110*/  STL [R1+0x2494], R9 ;  /* 0x0024940901007387 */ /* 0x0009e40000100800 */
[----:B----4-:R-:W4:Y:S01]  /*18120*/  LDC R9, c[0x0][0x3d8] ;  /* 0x0000f600ff097b82 */ /* 0x010f220000000800 */
[----:B--2---:R-:W-:Y:S01]  /*18130*/  IMAD R29, R29, 0x160, RZ ;  /* 0x000001601d1d7824 */ /* 0x004fe200078e02ff */
[----:B------:R-:W-:Y:S01]  /*18140*/  LEA.HI.X.SX32 R3, R3, R15, 0x1, P5 ;  /* 0x0000000f03037211 */ /* 0x000fe200028f0eff */
[----:B---3--:R-:W-:-:S03]  /*18150*/  IMAD R28, R8, 0x161, RZ ;  /* 0x00000161081c7824 */ /* 0x008fc600078e02ff */
[----:B------:R-:W-:-:S05]  /*18160*/  IADD3 R8, P6, PT, R29, R5, RZ ;  /* 0x000000051d087210 */ /* 0x000fca0007fde0ff */
[----:B------:R2:W-:Y:S04]  /*18170*/  STL [R1+0x24a8], R8 ;  /* 0x0024a80801007387 */ /* 0x0005e80000100800 */
[----:B------:R4:W-:Y:S01]  /*18180*/  STL [R1+0x249c], R3 ;  /* 0x00249c0301007387 */ /* 0x0009e20000100800 */
[----:B------:R-:W-:Y:S01]  /*18190*/  LEA.HI.X.SX32 R29, R29, R15, 0x1, P6 ;  /* 0x0000000f1d1d7211 */ /* 0x000fe200030f0eff */
[----:B0-----:R-:W-:Y:S01]  /*181a0*/  IMAD R18, R18, 0x194, RZ ;  /* 0x0000019412127824 */ /* 0x001fe200078e02ff */
[----:B--2---:R-:W0:Y:S01]  /*181b0*/  LDC R8, c[0x0][0x3d8] ;  /* 0x0000f600ff087b82 */ /* 0x004e220000000800 */
[----:B----4-:R-:W-:Y:S01]  /*181c0*/  IMAD R3, R9, 0x162, RZ ;  /* 0x0000016209037824 */ /* 0x010fe200078e02ff */
[----:B------:R-:W-:-:S05]  /*181d0*/  IADD3 R9, P5, PT, R28, R5, RZ ;  /* 0x000000051c097210 */ /* 0x000fca0007fbe0ff */
[----:B------:R2:W-:Y:S04]  /*181e0*/  STL [R1+0x24b0], R9 ;  /* 0x0024b00901007387 */ /* 0x0005e80000100800 */
[----:B--2---:R-:W2:Y:S04]  /*181f0*/  LDL.LU R9, [R1+0x29c8] ;  /* 0x0029c80001097983 */ /* 0x004ea80000300800 */
[----:B------:R3:W-:Y:S02]  /*18200*/  STL [R1+0x24a4], R29 ;  /* 0x0024a41d01007387 */ /* 0x0007e40000100800 */
[----:B---3--:R-:W-:-:S05]  /*18210*/  IADD3 R29, P6, PT, R3, R5, RZ ;  /* 0x00000005031d7210 */ /* 0x008fca0007fde0ff */
[----:B------:R3:W-:Y:S02]  /*18220*/  STL [R1+0x24b8], R29 ;  /* 0x0024b81d01007387 */ /* 0x0007e40000100800 */
[----:B---3--:R-:W3:Y:S01]  /*18230*/  LDC R29, c[0x0][0x3d8] ;  /* 0x0000f600ff1d7b82 */ /* 0x008ee20000000800 */
[-C--:B------:R-:W-:Y:S02]  /*18240*/  LEA.HI.X.SX32 R28, R28, R15.reuse, 0x1, P5 ;  /* 0x0000000f1c1c7211 */ /* 0x080fe400028f0eff */
[----:B------:R-:W-:-:S03]  /*18250*/  LEA.HI.X.SX32 R3, R3, R15, 0x1, P6 ;  /* 0x0000000f03037211 */ /* 0x000fc600030f0eff */
[----:B------:R2:W-:Y:S01]  /*18260*/  STL [R1+0x24ac], R28 ;  /* 0x0024ac1c01007387 */ /* 0x0005e20000100800 */
[----:B---3--:R-:W-:Y:S01]  /*18270*/  IMAD R29, R29, 0x165, RZ ;  /* 0x000001651d1d7824 */ /* 0x008fe200078e02ff */
[----:B--2---:R-:W-:-:S05]  /*18280*/  IADD3 R28, P5, PT, R9, R5, RZ ;  /* 0x00000005091c7210 */ /* 0x004fca0007fbe0ff */
[----:B------:R2:W-:Y:S04]  /*18290*/  STL [R1+0x24c0], R28 ;  /* 0x0024c01c01007387 */ /* 0x0005e80000100800 */
[----:B------:R3:W-:Y:S01]  /*182a0*/  STL [R1+0x24b4], R3 ;  /* 0x0024b40301007387 */ /* 0x0007e20000100800 */
[----:B--2---:R-:W-:Y:S02]  /*182b0*/  IADD3 R28, P6, PT, R17, R5, RZ ;  /* 0x00000005111c7210 */ /* 0x004fe40007fde0ff */
[----:B---3--:R-:W-:-:S03]  /*182c0*/  LEA.HI.X.SX32 R3, R9, R15, 0x1, P5 ;  /* 0x0000000f09037211 */ /* 0x008fc600028f0eff */
[----:B------:R2:W-:Y:S01]  /*182d0*/  STL [R1+0x24c8], R28 ;  /* 0x0024c81c01007387 */ /* 0x0005e20000100800 */
[----:B------:R-:W3:Y:S03]  /*182e0*/  LDC R9, c[0x0][0x3d8] ;  /* 0x0000f600ff097b82 */ /* 0x000ee60000000800 */
[----:B------:R4:W-:Y:S05]  /*182f0*/  STL [R1+0x24bc], R3 ;  /* 0x0024bc0301007387 */ /* 0x0009ea0000100800 */
[----:B--2---:R-:W2:Y:S01]  /*18300*/  LDC R28, c[0x0][0x3d8] ;  /* 0x0000f600ff1c7b82 */ /* 0x004ea20000000800 */
[----:B----4-:R-:W-:-:S05]  /*18310*/  IADD3 R3, P5, PT, R29, R5, RZ ;  /* 0x000000051d037210 */ /* 0x010fca0007fbe0ff */
[----:B------:R4:W-:Y:S02]  /*18320*/  STL [R1+0x24d0], R3 ;  /* 0x0024d00301007387 */ /* 0x0009e40000100800 */
[----:B----4-:R-:W4:Y:S01]  /*18330*/  LDC R3, c[0x0][0x3d8] ;  /* 0x0000f600ff037b82 */ /* 0x010f220000000800 */
[----:B---3--:R-:W-:-:S05]  /*18340*/  IMAD R9, R9, 0x198, RZ ;  /* 0x0000019809097824 */ /* 0x008fca00078e02ff */
[----:B------:R4:W-:Y:S01]  /*18350*/  STL [R1+0x29b8], R9 ;  /* 0x0029b80901007387 */ /* 0x0009e20000100800 */
[----:B--2---:R-:W-:Y:S01]  /*18360*/  IMAD R28, R28, 0x166, RZ ;  /* 0x000001661c1c7824 */ /* 0x004fe200078e02ff */
[-C--:B------:R-:W-:Y:S01]  /*18370*/  LEA.HI.X.SX32 R29, R29, R15.reuse, 0x1, P5 ;  /* 0x0000000f1d1d7211 */ /* 0x080fe200028f0eff */
[----:B----4-:R-:W-:Y:S01]  /*18380*/  IMAD R9, R3, 0x167, RZ ;  /* 0x0000016703097824 */ /* 0x010fe200078e02ff */
[----:B------:R-:W-:Y:S02]  /*18390*/  LEA.HI.X.SX32 R3, R17, R15, 0x1, P6 ;  /* 0x0000000f11037211 */ /* 0x000fe400030f0eff */
[----:B------:R-:W2:Y:S03]  /*183a0*/  LDC R17, c[0x0][0x3d8] ;  /* 0x0000f600ff117b82 */ /* 0x000ea60000000800 */
[----:B------:R3:W-:Y:S02]  /*183b0*/  STL [R1+0x24c4], R3 ;  /* 0x0024c40301007387 */ /* 0x0007e40000100800 */
[----:B---3--:R-:W-:-:S05]  /*183c0*/  IADD3 R3, P6, PT, R28, R5, RZ ;  /* 0x000000051c037210 */ /* 0x008fca0007fde0ff */
[----:B------:R3:W-:Y:S04]  /*183d0*/  STL [R1+0x24d8], R3 ;  /* 0x0024d80301007387 */ /* 0x0007e80000100800 */
[----:B---3--:R-:W3:Y:S04]  /*183e0*/  LDL.LU R3, [R1+0x29c4] ;  /* 0x0029c40001037983 */ /* 0x008ee80000300800 */
[----:B------:R4:W-:Y:S02]  /*183f0*/  STL [R1+0x24cc], R29 ;  /* 0x0024cc1d01007387 */ /* 0x0009e40000100800 */
[----:B----4-:R-:W-:-:S05]  /*18400*/  IADD3 R29, P5, PT, R9, R5, RZ ;  /* 0x00000005091d7210 */ /* 0x010fca0007fbe0ff */
[----:B------:R4:W-:Y:S04]  /*18410*/  STL [R1+0x24e0], R29 ;  /* 0x0024e01d01007387 */ /* 0x0009e80000100800 */
[----:B----4-:R-:W4:Y:S01]  /*18420*/  LDL.LU R29, [R1+0x29c0] ;  /* 0x0029c000011d7983 */ /* 0x010f220000300800 */
[----:B--2---:R-:W-:Y:S01]  /*18430*/  IMAD R17, R17, 0x199, RZ ;  /* 0x0000019911117824 */ /* 0x004fe200078e02ff */
[----:B------:R-:W-:-:S04]  /*18440*/  LEA.HI.X.SX32 R28, R28, R15, 0x1, P6 ;  /* 0x0000000f1c1c7211 */ /* 0x000fc800030f0eff */
[----:B------:R-:W-:Y:S04]  /*18450*/  STL [R1+0x29b4], R17 ;  /* 0x0029b41101007387 */ /* 0x000fe80000100800 */
[----:B------:R2:W-:Y:S02]  /*18460*/  STL [R1+0x24d4], R28 ;  /* 0x0024d41c01007387 */ /* 0x0005e40000100800 */
[----:B--2---:R-:W2:Y:S01]  /*18470*/  LDC R28, c[0x0][0x3d8] ;  /* 0x0000f600ff1c7b82 */ /* 0x004ea20000000800 */
[----:B------:R-:W-:Y:S01]  /*18480*/  LEA.HI.X.SX32 R9, R9, R15, 0x1, P5 ;  /* 0x0000000f09097211 */ /* 0x000fe200028f0eff */
[----:B---3--:R-:W-:Y:S01]  /*18490*/  IMAD R17, R3, 0x169, RZ ;  /* 0x0000016903117824 */ /* 0x008fe200078e02ff */
[----:B----4-:R-:W-:-:S05]  /*184a0*/  IADD3 R3, P6, PT, R29, R5, RZ ;  /* 0x000000051d037210 */ /* 0x010fca0007fde0ff */
[----:B------:R3:W-:Y:S04]  /*184b0*/  STL [R1+0x24e8], R3 ;  /* 0x0024e80301007387 */ /* 0x0007e80000100800 */
[----:B------:R2:W-:Y:S01]  /*184c0*/  STL [R1+0x24dc], R9 ;  /* 0x0024dc0901007387 */ /* 0x0005e20000100800 */
[----:B0-----:R-:W-:Y:S01]  /*184d0*/  IMAD R8, R8, 0x196, RZ ;  /* 0x0000019608087824 */ /* 0x001fe200078e02ff */
[----:B---3--:R-:W0:Y:S01]  /*184e0*/  LDC R3, c[0x0][0x3d8] ;  /* 0x0000f600ff037b82 */ /* 0x008e220000000800 */
[----:B--2---:R-:W-:Y:S01]  /*184f0*/  IMAD R9, R28, 0x16a, RZ ;  /* 0x0000016a1c097824 */ /* 0x004fe200078e02ff */
[----:B------:R-:W-:-:S05]  /*18500*/  IADD3 R28, P5, PT, R17, R5, RZ ;  /* 0x00000005111c7210 */ /* 0x000fca0007fbe0ff */
[----:B------:R2:W-:Y:S02]  /*18510*/  STL [R1+0x24f0], R28 ;  /* 0x0024f01c01007387 */ /* 0x0005e40000100800 */
[----:B--2---:R-:W-:-:S05]  /*18520*/  LEA.HI.X.SX32 R28, R29, R15, 0x1, P6 ;  /* 0x0000000f1d1c7211 */ /* 0x004fca00030f0eff */
[----:B------:R1:W-:Y:S01]  /*18530*/  STL [R1+0x24e4], R28 ;  /* 0x0024e41c01007387 */ /* 0x0003e20000100800 */
[----:B------:R-:W-:Y:S02]  /*18540*/  IADD3 R29, P6, PT, R9, R5, RZ ;  /* 0x00000005091d7210 */ /* 0x000fe40007fde0ff */
[----:B------:R-:W-:Y:S01]  /*18550*/  LEA.HI.X.SX32 R17, R17, R15, 0x1, P5 ;  /* 0x0000000f11117211 */ /* 0x000fe200028f0eff */
[----:B-1----:R-:W-:Y:S02]  /*18560*/  IMAD R28, R16, 0x16b, RZ ;  /* 0x0000016b101c7824 */ /* 0x002fe400078e02ff */
[----:B------:R1:W-:Y:S03]  /*18570*/  STL [R1+0x24f8], R29 ;  /* 0x0024f81d01007387 */ /* 0x0003e60000100800 */
[----:B------:R-:W-:Y:S01]  /*18580*/  IADD3 R28, P5, PT, R28, R5, RZ ;  /* 0x000000051c1c7210 */ /* 0x000fe20007fbe0ff */
[----:B------:R2:W-:Y:S04]  /*18590*/  STL [R1+0x24ec], R17 ;  /* 0x0024ec1101007387 */ /* 0x0005e80000100800 */
[----:B------:R3:W-:Y:S01]  /*185a0*/  STL [R1+0x2500], R28 ;  /* 0x0025001c01007387 */ /* 0x0007e20000100800 */
[----:B-1----:R-:W1:Y:S01]  /*185b0*/  LDC R29, c[0x0][0x3d8] ;  /* 0x0000f600ff1d7b82 */ /* 0x002e620000000800 */
[----:B------:R-:W-:-:S07]  /*185c0*/  LEA.HI.X.SX32 R9, R9, R15, 0x1, P6 ;  /* 0x0000000f09097211 */ /* 0x000fce00030f0eff */
[----:B--2---:R-:W2:Y:S01]  /*185d0*/  LDC R17, c[0x0][0x3d8] ;  /* 0x0000f600ff117b82 */ /* 0x004ea20000000800 */
[----:B---3--:R-:W3:Y:S01]  /*185e0*/  LDL.LU R28, [R1+0x29bc] ;  /* 0x0029bc00011c7983 */ /* 0x008ee20000300800 */
[----:B-1----:R-:W-:-:S05]  /*185f0*/  IMAD R29, R29, 0x19b, RZ ;  /* 0x0000019b1d1d7824 */ /* 0x002fca00078e02ff */
[----:B------:R1:W-:Y:S04]  /*18600*/  STL [R1+0x29b0], R29 ;  /* 0x0029b01d01007387 */ /* 0x0003e80000100800 */
[----:B------:R3:W-:Y:S01]  /*18610*/  STL [R1+0x24f4], R9 ;  /* 0x0024f40901007387 */ /* 0x0007e20000100800 */
[----:B-1----:R-:W-:Y:S02]  /*18620*/  IMAD R29, R16, 0x16b, RZ ;  /* 0x0000016b101d7824 */ /* 0x002fe400078e02ff */
[----:B--2---:R-:W-:Y:S01]  /*18630*/  IMAD R17, R17, 0x16d, RZ ;  /* 0x0000016d11117824 */ /* 0x004fe200078e02ff */
[----:B------:R-:W1:Y:S02]  /*18640*/  LDC R16, c[0x0][0x3d8] ;  /* 0x0000f600ff107b82 */ /* 0x000e640000000800 */
[----:B------:R-:W-:-:S02]  /*18650*/  LEA.HI.X.SX32 R29, R29, R15, 0x1, P5 ;  /* 0x0000000f1d1d7211 */ /* 0x000fc400028f0eff */
[----:B---3--:R-:W-:-:S05]  /*18660*/  IADD3 R9, P6, PT, R28, R5, RZ ;  /* 0x000000051c097210 */ /* 0x008fca0007fde0ff */
[----:B------:R2:W-:Y:S02]  /*18670*/  STL [R1+0x2508], R9 ;  /* 0x0025080901007387 */ /* 0x0005e40000100800 */
[----:B--2---:R-:W2:Y:S02]  /*18680*/  LDC R9, c[0x0][0x3d8] ;  /* 0x0000f600ff097b82 */ /* 0x004ea40000000800 */
[----:B------:R3:W-:Y:S01]  /*18690*/  STL [R1+0x24fc], R29 ;  /* 0x0024fc1d01007387 */ /* 0x0007e20000100800 */
[----:B------:R-:W-:Y:S02]  /*186a0*/  LEA.HI.X.SX32 R28, R28, R15, 0x1, P6 ;  /* 0x0000000f1c1c7211 */ /* 0x000fe400030f0eff */
[----:B---3--:R-:W-:-:S05]  /*186b0*/  IADD3 R29, P5, PT, R17, R5, RZ ;  /* 0x00000005111d7210 */ /* 0x008fca0007fbe0ff */
[----:B------:R2:W-:Y:S04]  /*186c0*/  STL [R1+0x2510], R29 ;  /* 0x0025101d01007387 */ /* 0x0005e80000100800 */
[----:B------:R3:W-:Y:S01]  /*186d0*/  STL [R1+0x2504], R28 ;  /* 0x0025041c01007387 */ /* 0x0007e20000100800 */
[----:B--2---:R-:W-:Y:S01]  /*186e0*/  IMAD R29, R9, 0x16f, RZ ;  /* 0x0000016f091d7824 */ /* 0x004fe200078e02ff */
[C---:B------:R-:W-:Y:S02]  /*186f0*/  IADD3 R9, P6, PT, R4.reuse, R5, RZ ;  /* 0x0000000504097210 */ /* 0x040fe40007fde0ff */
[-C--:B------:R-:W-:Y:S01]  /*18700*/  LEA.HI.X.SX32 R17, R17, R15.reuse, 0x1, P5 ;  /* 0x0000000f11117211 */ /* 0x080fe200028f0eff */
[----:B0-----:R-:W-:Y:S01]  /*18710*/  IMAD R3, R3, 0x19a, RZ ;  /* 0x0000019a03037824 */ /* 0x001fe200078e02ff */
[----:B---3--:R-:W0:Y:S01]  /*18720*/  LDC R28, c[0x0][0x3d8] ;  /* 0x0000f600ff1c7b82 */ /* 0x008e220000000800 */
[----:B------:R2:W-:Y:S07]  /*18730*/  STL [R1+0x2518], R9 ;  /* 0x0025180901007387 */ /* 0x0005ee0000100800 */
[----:B--2---:R-:W2:Y:S01]  /*18740*/  LDC R9, c[0x0][0x3d8] ;  /* 0x0000f600ff097b82 */ /* 0x004ea20000000800 */
[----:B------:R3:W-:Y:S01]  /*18750*/  STL [R1+0x250c], R17 ;  /* 0x00250c1101007387 */ /* 0x0007e20000100800 */
[----:B------:R-:W-:-:S02]  /*18760*/  LEA.HI.X.SX32 R4, R4, R15, 0x1, P6 ;  /* 0x0000000f04047211 */ /* 0x000fc400030f0eff */
[----:B---3--:R-:W-:-:S05]  /*18770*/  IADD3 R17, P5, PT, R29, R5, RZ ;  /* 0x000000051d117210 */ /* 0x008fca0007fbe0ff */
[----:B------:R2:W-:Y:S04]  /*18780*/  STL [R1+0x2520], R17 ;  /* 0x0025201101007387 */ /* 0x0005e80000100800 */
[----:B------:R3:W-:Y:S01]  /*18790*/  STL [R1+0x2514], R4 ;  /* 0x0025140401007387 */ /* 0x0007e20000100800 */
[----:B--2---:R-:W-:Y:S01]  /*187a0*/  IMAD R17, R9, 0x171, RZ ;  /* 0x0000017109117824 */ /* 0x004fe200078e02ff */
[----:B------:R-:W-:Y:S02]  /*187b0*/  IADD3 R9, P6, PT, R27, R5, RZ ;  /* 0x000000051b097210 */ /* 0x000fe40007fde0ff */
[-C--:B------:R-:W-:Y:S01]  /*187c0*/  LEA.HI.X.SX32 R29, R29, R15.reuse, 0x1, P5 ;  /* 0x0000000f1d1d7211 */ /* 0x080fe200028f0eff */
[----:B---3--:R-:W2:Y:S02]  /*187d0*/  LDC R4, c[0x0][0x3d8] ;  /* 0x0000f600ff047b82 */ /* 0x008ea40000000800 */
[----:B------:R3:W-:Y:S06]  /*187e0*/  STL [R1+0x2528], R9 ;  /* 0x0025280901007387 */ /* 0x0007ec0000100800 */
[----:B---3--:R-:W3:Y:S01]  /*187f0*/  LDC R9, c[0x0][0x3d8] ;  /* 0x0000f600ff097b82 */ /* 0x008ee20000000800 */
[----:B------:R4:W-:Y:S01]  /*18800*/  STL [R1+0x251c], R29 ;  /* 0x00251c1d01007387 */ /* 0x0009e20000100800 */
[----:B------:R-:W-:-:S02]  /*18810*/  LEA.HI.X.SX32 R27, R27, R15, 0x1, P6 ;  /* 0x0000000f1b1b7211 */ /* 0x000fc400030f0eff */
[----:B----4-:R-:W-:-:S05]  /*18820*/  IADD3 R29, P5, PT, R17, R5, RZ ;  /* 0x00000005111d7210 */ /* 0x010fca0007fbe0ff */
[----:B------:R3:W-:Y:S04]  /*18830*/  STL [R1+0x2530], R29 ;  /* 0x0025301d01007387 */ /* 0x0007e80000100800 */
[----:B------:R4:W-:Y:S01]  /*18840*/  STL [R1+0x2524], R27 ;  /* 0x0025241b01007387 */ /* 0x0009e20000100800 */
[----:B---3--:R-:W-:Y:S01]  /*18850*/  IMAD R29, R9, 0x173, RZ ;  /* 0x00000173091d7824 */ /* 0x008fe200078e02ff */
[----:B------:R-:W-:Y:S02]  /*18860*/  IADD3 R9, P6, PT, R14, R5, RZ ;  /* 0x000000050e097210 */ /* 0x000fe40007fde0ff */
[-C--:B------:R-:W-:Y:S01]  /*18870*/  LEA.HI.X.SX32 R17, R17, R15.reuse, 0x1, P5 ;  /* 0x0000000f11117211 */ /* 0x080fe200028f0eff */
[----:B-1----:R-:W-:Y:S01]  /*18880*/  IMAD R16, R16, 0x19c, RZ ;  /* 0x0000019c10107824 */ /* 0x002fe200078e02ff */
[----:B----4-:R-:W1:Y:S01]  /*18890*/  LDC R27, c[0x0][0x3d8] ;  /* 0x0000f600ff1b7b82 */ /* 0x010e620000000800 */
[----:B------:R3:W-:Y:S07]  /*188a0*/  STL [R1+0x2538], R9 ;  /* 0x0025380901007387 */ /* 0x0007ee0000100800 */
        /* <DEDUP_REMOVED lines=9> */
[----:B0-----:R-:W-:Y:S01]  /*18940*/  IMAD R28, R28, 0x19d, RZ ;  /* 0x0000019d1c1c7824 */ /* 0x001fe200078e02ff */
[----:B----4-:R-:W0:Y:S01]  /*18950*/  LDC R14, c[0x0][0x3d8] ;  /* 0x0000f600ff0e7b82 */ /* 0x010e220000000800 */
        /* <DEDUP_REMOVED lines=10> */
[----:B--2---:R-:W-:Y:S01]  /*18a00*/  IMAD R4, R4, 0x19e, RZ ;  /* 0x0000019e04047824 */ /* 0x004fe200078e02ff */
[----:B----4-:R-:W2:Y:S01]  /*18a10*/  LDC R26, c[0x0][0x3d8] ;  /* 0x0000f600ff1a7b82 */ /* 0x010ea20000000800 */
        /* <DEDUP_REMOVED lines=68> */
[C---:B------:R-:W-:Y:S02]  /*18e60*/  IADD3 R9, P6, PT, R12.reuse, R5, RZ ;  /* 0x000000050c097210 */ /* 0x040fe40007fde0ff */
[-C--:B------:R-:W-:Y:S01]  /*18e70*/  LEA.HI.X.SX32 R17, R17, R15.reuse, 0x1, P5 ;  /* 0x0000000f11117211 */ /* 0x080fe200028f0eff */
[----:B----4-:R-:W3:Y:S02]  /*18e80*/  LDC R23, c[0x0][0x3d8] ;  /* 0x0000f600ff177b82 */ /* 0x010ee40000000800 */
[----:B------:R4:W-:Y:S06]  /*18e90*/  STL [R1+0x25b8], R9 ;  /* 0x0025b80901007387 */ /* 0x0009ec0000100800 */
[----:B----4-:R-:W4:Y:S01]  /*18ea0*/  LDC R9, c[0x0][0x3d8] ;  /* 0x0000f600ff097b82 */ /* 0x010f220000000800 */
[----:B------:R5:W-:Y:S01]  /*18eb0*/  STL [R1+0x25ac], R17 ;  /* 0x0025ac1101007387 */ /* 0x000be20000100800 */
[----:B------:R-:W-:-:S02]  /*18ec0*/  LEA.HI.X.SX32 R12, R12, R15, 0x1, P6 ;  /* 0x0000000f0c0c7211 */ /* 0x000fc400030f0eff */
[----:B-----5:R-:W-:-:S05]  /*18ed0*/  IADD3 R17, P5, PT, R29, R5, RZ ;  /* 0x000000051d117210 */ /* 0x020fca0007fbe0ff */
[----:B------:R4:W-:Y:S04]  /*18ee0*/  STL [R1+0x25c0], R17 ;  /* 0x0025c01101007387 */ /* 0x0009e80000100800 */
[----:B------:R5:W-:Y:S01]  /*18ef0*/  STL [R1+0x25b4], R12 ;  /* 0x0025b40c01007387 */ /* 0x000be20000100800 */
[----:B----4-:R-:W-:Y:S01]  /*18f00*/  IMAD R17, R9, 0x185, RZ ;  /* 0x0000018509117824 */ /* 0x010fe200078e02ff */
[C---:B------:R-:W-:Y:S02]  /*18f10*/  IADD3 R9, P6, PT, R22.reuse, R5, RZ ;  /* 0x0000000516097210 */ /* 0x040fe40007fde0ff */
[-C--:B------:R-:W-:Y:S01]  /*18f20*/  LEA.HI.X.SX32 R29, R29, R15.reuse, 0x1, P5 ;  /* 0x0000000f1d1d7211 */ /* 0x080fe200028f0eff */
[----:B-----5:R-:W4:Y:S02]  /*18f30*/  LDC R12, c[0x0][0x3d8] ;  /* 0x0000f600ff0c7b82 */ /* 0x020f240000000800 */
[----:B------:R5:W-:Y:S06]  /*18f40*/  STL [R1+0x25c8], R9 ;  /* 0x0025c80901007387 */ /* 0x000bec0000100800 */
[----:B-----5:R-:W5:Y:S01]  /*18f50*/  LDC R9, c[0x0][0x3d8] ;  /* 0x0000f600ff097b82 */ /* 0x020f620000000800 */
[----:B------:R0:W-:Y:S01]  /*18f60*/  STL [R1+0x25bc], R29 ;  /* 0x0025bc1d01007387 */ /* 0x0001e20000100800 */
[----:B------:R-:W-:-:S02]  /*18f70*/  LEA.HI.X.SX32 R22, R22, R15, 0x1, P6 ;  /* 0x0000000f16167211 */ /* 0x000fc400030f0eff */
[----:B0-----:R-:W-:-:S05]  /*18f80*/  IADD3 R29, P5, PT, R17, R5, RZ ;  /* 0x00000005111d7210 */ /* 0x001fca0007fbe0ff */
[----:B------:R5:W-:Y:S04]  /*18f90*/  STL [R1+0x25d0], R29 ;  /* 0x0025d01d01007387 */ /* 0x000be80000100800 */
[----:B------:R0:W-:Y:S01]  /*18fa0*/  STL [R1+0x25c4], R22 ;  /* 0x0025c41601007387 */ /* 0x0001e20000100800 */
[----:B-----5:R-:W-:Y:S01]  /*18fb0*/  IMAD R29, R9, 0x187, RZ ;  /* 0x00000187091d7824 */ /* 0x020fe200078e02ff */
[----:B------:R-:W-:Y:S02]  /*18fc0*/  IADD3 R9, P6, PT, R7, R5, RZ ;  /* 0x0000000507097210 */ /* 0x000fe40007fde0ff */
[-C--:B------:R-:W-:Y:S01]  /*18fd0*/  LEA.HI.X.SX32 R17, R17, R15.reuse, 0x1, P5 ;  /* 0x0000000f11117211 */ /* 0x080fe200028f0eff */
[----:B--2---:R-:W-:Y:S01]  /*18fe0*/  IMAD R13, R13, 0x1a4, RZ ;  /* 0x000001a40d0d7824 */ /* 0x004fe200078e02ff */
[----:B0-----:R-:W0:Y:S01]  /*18ff0*/  LDC R22, c[0x0][0x3d8] ;  /* 0x0000f600ff167b82 */ /* 0x001e220000000800 */
[----:B------:R2:W-:Y:S07]  /*19000*/  STL [R1+0x25d8], R9 ;  /* 0x0025d80901007387 */ /* 0x0005ee0000100800 */
[----:B--2---:R-:W2:Y:S01]  /*19010*/  LDC R9, c[0x0][0x3d8] ;  /* 0x0000f600ff097b82 */ /* 0x004ea20000000800 */
[----:B------:R5:W-:Y:S01]  /*19020*/  STL [R1+0x25cc], R17 ;  /* 0x0025cc1101007387 */ /* 0x000be20000100800 */
[----:B------:R-:W-:-:S02]  /*19030*/  LEA.HI.X.SX32 R7, R7, R15, 0x1, P6 ;  /* 0x0000000f07077211 */ /* 0x000fc400030f0eff */
[----:B-----5:R-:W-:-:S05]  /*19040*/  IADD3 R17, P5, PT, R29, R5, RZ ;  /* 0x000000051d117210 */ /* 0x020fca0007fbe0ff */
[----:B------:R2:W-:Y:S04]  /*19050*/  STL [R1+0x25e0], R17 ;  /* 0x0025e01101007387 */ /* 0x0005e80000100800 */
[----:B------:R5:W-:Y:S01]  /*19060*/  STL [R1+0x25d4], R7 ;  /* 0x0025d40701007387 */ /* 0x000be20000100800 */
[----:B--2---:R-:W-:Y:S01]  /*19070*/  IMAD R17, R9, 0x189, RZ ;  /* 0x0000018909117824 */ /* 0x004fe200078e02ff */
[----:B------:R-:W-:Y:S02]  /*19080*/  IADD3 R9, P6, PT, R21, R5, RZ ;  /* 0x0000000515097210 */ /* 0x000fe40007fde0ff */
[-C--:B------:R-:W-:Y:S01]  /*19090*/  LEA.HI.X.SX32 R29, R29, R15.reuse, 0x1, P5 ;  /* 0x0000000f1d1d7211 */ /* 0x080fe200028f0eff */
[----:B-1----:R-:W-:Y:S01]  /*190a0*/  IMAD R24, R24, 0x1a5, RZ ;  /* 0x000001a518187824 */ /* 0x002fe200078e02ff */
[----:B-----5:R-:W1:Y:S01]  /*190b0*/  LDC R7, c[0x0][0x3d8] ;  /* 0x0000f600ff077b82 */ /* 0x020e620000000800 */
        /* <DEDUP_REMOVED lines=10> */
[----:B-----5:R-:W2:Y:S02]  /*19160*/  LDC R21, c[0x0][0x3d8] ;  /* 0x0000f600ff157b82 */ /* 0x020ea40000000800 */
        /* <DEDUP_REMOVED lines=10> */
[----:B------:R-:W-:Y:S01]  /*19210*/  IMAD R2, R2, 0x1a6, RZ ;  /* 0x000001a602027824 */ /* 0x000fe200078e02ff */
[----:B0-----:R-:W0:Y:S01]  /*19220*/  LDC R11, c[0x0][0x3d8] ;  /* 0x0000f600ff0b7b82 */ /* 0x001e220000000800 */
[----:B------:R5:W-:Y:S07]  /*19230*/  STL [R1+0x2608], R9 ;  /* 0x0026080901007387 */ /* 0x000bee0000100800 */
[----:B-----5:R-:W5:Y:S01]  /*19240*/  LDC R9, c[0x0][0x3d8] ;  /* 0x0000f600ff097b82 */ /* 0x020f620000000800 */
[----:B------:R1:W-:Y:S01]  /*19250*/  STL [R1+0x25fc], R29 ;  /* 0x0025fc1d01007387 */ /* 0x0003e20000100800 */
[----:B------:R-:W-:-:S02]  /*19260*/  LEA.HI.X.SX32 R20, R20, R15, 0x1, P6 ;  /* 0x0000000f14147211 */ /* 0x000fc400030f0eff */
[----:B-1----:R-:W-:-:S05]  /*19270*/  IADD3 R29, P5, PT, R17, R5, RZ ;  /* 0x00000005111d7210 */ /* 0x002fca0007fbe0ff */
[----:B------:R5:W-:Y:S04]  /*19280*/  STL [R1+0x2610], R29 ;  /* 0x0026101d01007387 */ /* 0x000be80000100800 */
[----:B------:R1:W-:Y:S01]  /*19290*/  STL [R1+0x2604], R20 ;  /* 0x0026041401007387 */ /* 0x0003e20000100800 */
[----:B-----5:R-:W-:Y:S01]  /*192a0*/  IMAD R29, R9, 0x18f, RZ ;  /* 0x0000018f091d7824 */ /* 0x020fe200078e02ff */
[C---:B------:R-:W-:Y:S02]  /*192b0*/  IADD3 R9, P6, PT, R0.reuse, R5, RZ ;  /* 0x0000000500097210 */ /* 0x040fe40007fde0ff */
[-C--:B------:R-:W-:Y:S01]  /*192c0*/  LEA.HI.X.SX32 R17, R17, R15.reuse, 0x1, P5 ;  /* 0x0000000f11117211 */ /* 0x080fe200028f0eff */
[----:B---3--:R-:W-:Y:S01]  /*192d0*/  IMAD R23, R23, 0x1a7, RZ ;  /* 0x000001a717177824 */ /* 0x008fe200078e02ff */
[----:B-1----:R-:W1:Y:S01]  /*192e0*/  LDC R20, c[0x0][0x3d8] ;  /* 0x0000f600ff147b82 */ /* 0x002e620000000800 */
[----:B------:R3:W-:Y:S07]  /*192f0*/  STL [R1+0x2618], R9 ;  /* 0x0026180901007387 */ /* 0x0007ee0000100800 */
[----:B---3--:R-:W3:Y:S01]  /*19300*/  LDC R9, c[0x0][0x3d8] ;  /* 0x0000f600ff097b82 */ /* 0x008ee20000000800 */
[----:B------:R5:W-:Y:S01]  /*19310*/  STL [R1+0x260c], R17 ;  /* 0x00260c1101007387 */ /* 0x000be20000100800 */
[----:B------:R-:W-:-:S02]  /*19320*/  LEA.HI.X.SX32 R0, R0, R15, 0x1, P6 ;  /* 0x0000000f00007211 */ /* 0x000fc400030f0eff */
[----:B-----5:R-:W-:-:S05]  /*19330*/  IADD3 R17, P5, PT, R29, R5, RZ ;  /* 0x000000051d117210 */ /* 0x020fca0007fbe0ff */
[----:B------:R3:W-:Y:S04]  /*19340*/  STL [R1+0x2620], R17 ;  /* 0x0026201101007387 */ /* 0x0007e80000100800 */
[----:B------:R5:W-:Y:S01]  /*19350*/  STL [R1+0x2614], R0 ;  /* 0x0026140001007387 */ /* 0x000be20000100800 */
[----:B---3--:R-:W-:Y:S01]  /*19360*/  IMAD R17, R9, 0x191, RZ ;  /* 0x0000019109117824 */ /* 0x008fe200078e02ff */
[----:B------:R-:W-:Y:S02]  /*19370*/  IADD3 R9, P6, PT, R19, R5, RZ ;  /* 0x0000000513097210 */ /* 0x000fe40007fde0ff */
[-C--:B------:R-:W-:Y:S01]  /*19380*/  LEA.HI.X.SX32 R29, R29, R15.reuse, 0x1, P5 ;  /* 0x0000000f1d1d7211 */ /* 0x080fe200028f0eff */
[----:B----4-:R-:W-:Y:S01]  /*19390*/  IMAD R12, R12, 0x1a8, RZ ;  /* 0x000001a80c0c7824 */ /* 0x010fe200078e02ff */
[----:B-----5:R-:W3:Y:S01]  /*193a0*/  LDC R0, c[0x0][0x3d8] ;  /* 0x0000f600ff007b82 */ /* 0x020ee20000000800 */
[----:B------:R4:W-:Y:S07]  /*193b0*/  STL [R1+0x2628], R9 ;  /* 0x0026280901007387 */ /* 0x0009ee0000100800 */
[----:B----4-:R-:W4:Y:S01]  /*193c0*/  LDC R9, c[0x0][0x3d8] ;  /* 0x0000f600ff097b82 */ /* 0x010f220000000800 */
[----:B------:R5:W-:Y:S01]  /*193d0*/  STL [R1+0x261c], R29 ;  /* 0x00261c1d01007387 */ /* 0x000be20000100800 */
[----:B------:R-:W-:-:S02]  /*193e0*/  LEA.HI.X.SX32 R19, R19, R15, 0x1, P6 ;  /* 0x0000000f13137211 */ /* 0x000fc400030f0eff */
[----:B-----5:R-:W-:-:S05]  /*193f0*/  IADD3 R29, P5, PT, R17, R5, RZ ;  /* 0x00000005111d7210 */ /* 0x020fca0007fbe0ff */
[----:B------:R4:W-:Y:S04]  /*19400*/  STL [R1+0x2630], R29 ;  /* 0x0026301d01007387 */ /* 0x0009e80000100800 */
[----:B------:R5:W-:Y:S01]  /*19410*/  STL [R1+0x2624], R19 ;  /* 0x0026241301007387 */ /* 0x000be20000100800 */
[----:B----4-:R-:W-:Y:S01]  /*19420*/  IMAD R29, R9, 0x193, RZ ;  /* 0x00000193091d7824 */ /* 0x010fe200078e02ff */
[----:B------:R-:W-:Y:S02]  /*19430*/  IADD3 R9, P6, PT, R10, R5, RZ ;  /* 0x000000050a097210 */ /* 0x000fe40007fde0ff */
[-C--:B------:R-:W-:Y:S01]  /*19440*/  LEA.HI.X.SX32 R17, R17, R15.reuse, 0x1, P5 ;  /* 0x0000000f11117211 */ /* 0x080fe200028f0eff */
[----:B------:R-:W-:Y:S01]  /*19450*/  IMAD R22, R22, 0x1a9, RZ ;  /* 0x000001a916167824 */ /* 0x000fe200078e02ff */
[----:B-----5:R-:W4:Y:S01]  /*19460*/  LDC R19, c[0x0][0x3d8] ;  /* 0x0000f600ff137b82 */ /* 0x020f220000000800 */
[----:B------:R5:W-:Y:S07]  /*19470*/  STL [R1+0x2638], R9 ;  /* 0x0026380901007387 */ /* 0x000bee0000100800 */
        /* <DEDUP_REMOVED lines=8> */
[----:B------:R-:W-:Y:S01]  /*19500*/  LEA.HI.X.SX32 R29, R29, R15, 0x1, P5 ;  /* 0x0000000f1d1d7211 */ /* 0x000fe200028f0eff */
[----:B------:R-:W-:Y:S01]  /*19510*/  IMAD R7, R7, 0x1aa, RZ ;  /* 0x000001aa07077824 */ /* 0x000fe200078e02ff */
[----:B0-----:R-:W0:Y:S01]  /*19520*/  LDC R10, c[0x0][0x3d8] ;  /* 0x0000f600ff0a7b82 */ /* 0x001e220000000800 */
[----:B------:R5:W-:Y:S07]  /*19530*/  STL [R1+0x2648], R9 ;  /* 0x0026480901007387 */ /* 0x000bee0000100800 */
[----:B-----5:R-:W5:Y:S01]  /*19540*/  LDC R9, c[0x0][0x3d8] ;  /* 0x0000f600ff097b82 */ /* 0x020f620000000800 */
[----:B------:R1:W-:Y:S02]  /*19550*/  STL [R1+0x263c], R29 ;  /* 0x00263c1d01007387 */ /* 0x0003e40000100800 */
[----:B-1----:R-:W-:-:S05]  /*19560*/  IADD3 R29, P5, PT, R17, R5, RZ ;  /* 0x00000005111d7210 */ /* 0x002fca0007fbe0ff */
[----:B------:R5:W-:Y:S02]  /*19570*/  STL [R1+0x2650], R29 ;  /* 0x0026501d01007387 */ /* 0x000be40000100800 */
[----:B-----5:R-:W-:Y:S01]  /*19580*/  IMAD R29, R9, 0x197, RZ ;  /* 0x00000197091d7824 */ /* 0x020fe200078e02ff */
[-C--:B------:R-:W-:Y:S02]  /*19590*/  LEA.HI.X.SX32 R9, R18, R15.reuse, 0x1, P6 ;  /* 0x0000000f12097211 */ /* 0x080fe400030f0eff */
[----:B------:R-:W-:Y:S01]  /*195a0*/  LEA.HI.X.SX32 R17, R17, R15, 0x1, P5 ;  /* 0x0000000f11117211 */ /* 0x000fe200028f0eff */
[----:B--2---:R-:W-:Y:S01]  /*195b0*/  IMAD R21, R21, 0x1ab, RZ ;  /* 0x000001ab15157824 */ /* 0x004fe200078e02ff */
[----:B------:R-:W1:Y:S01]  /*195c0*/  LDC R18, c[0x0][0x3d8] ;  /* 0x0000f600ff127b82 */ /* 0x000e620000000800 */
[----:B------:R2:W-:Y:S02]  /*195d0*/  STL [R1+0x2644], R9 ;  /* 0x0026440901007387 */ /* 0x0005e40000100800 */
[----:B--2---:R-:W-:-:S05]  /*195e0*/  IADD3 R9, P6, PT, R8, R5, RZ ;  /* 0x0000000508097210 */ /* 0x004fca0007fde0ff */
[----:B------:R2:W-:Y:S04]  /*195f0*/  STL [R1+0x2658], R9 ;  /* 0x0026580901007387 */ /* 0x0005e80000100800 */
[----:B--2---:R-:W2:Y:S04]  /*19600*/  LDL.LU R9, [R1+0x29b8] ;  /* 0x0029b80001097983 */ /* 0x004ea80000300800 */
[----:B------:R5:W-:Y:S02]  /*19610*/  STL [R1+0x264c], R17 ;  /* 0x00264c1101007387 */ /* 0x000be40000100800 */
[----:B-----5:R-:W-:-:S05]  /*19620*/  IADD3 R17, P5, PT, R29, R5, RZ ;  /* 0x000000051d117210 */ /* 0x020fca0007fbe0ff */
[----:B------:R5:W-:Y:S02]  /*19630*/  STL [R1+0x2660], R17 ;  /* 0x0026601101007387 */ /* 0x000be40000100800 */
[-C--:B-----5:R-:W-:Y:S02]  /*19640*/  LEA.HI.X.SX32 R17, R8, R15.reuse, 0x1, P6 ;  /* 0x0000000f08117211 */ /* 0x0a0fe400030f0eff */
[----:B------:R-:W-:Y:S01]  /*19650*/  LEA.HI.X.SX32 R29, R29, R15, 0x1, P5 ;  /* 0x0000000f1d1d7211 */ /* 0x000fe200028f0eff */
[----:B------:R-:W-:Y:S01]  /*19660*/  IMAD R11, R11, 0x1ac, RZ ;  /* 0x000001ac0b0b7824 */ /* 0x000fe200078e02ff */
[----:B------:R-:W5:Y:S01]  /*19670*/  LDC R8, c[0x0][0x3d8] ;  /* 0x0000f600ff087b82 */ /* 0x000f620000000800 */
[----:B------:R2:W-:Y:S02]  /*19680*/  STL [R1+0x2654], R17 ;  /* 0x0026541101007387 */ /* 0x0005e40000100800 */
[----:B--2---:R-:W-:-:S05]  /*19690*/  IADD3 R17, P6, PT, R9, R5, RZ ;  /* 0x0000000509117210 */ /* 0x004fca0007fde0ff */
[----:B------:R2:W-:Y:S04]  /*196a0*/  STL [R1+0x2668], R17 ;  /* 0x0026681101007387 */ /* 0x0005e80000100800 */
[----:B--2---:R-:W2:Y:S04]  /*196b0*/  LDL.LU R17, [R1+0x29b4] ;  /* 0x0029b40001117983 */ /* 0x004ea80000300800 */
[----:B------:R2:W-:Y:S02]  /*196c0*/  STL [R1+0x265c], R29 ;  /* 0x00265c1d01007387 */ /* 0x0005e40000100800 */
[----:B--2---:R-:W-:-:S05]  /*196d0*/  IADD3 R29, P5, PT, R17, R5, RZ ;  /* 0x00000005111d7210 */ /* 0x004fca0007fbe0ff */
[----:B------:R2:W-:Y:S02]  /*196e0*/  STL [R1+0x2670], R29 ;  /* 0x0026701d01007387 */ /* 0x0005e40000100800 */
[-C--:B--2---:R-:W-:Y:S02]  /*196f0*/  LEA.HI.X.SX32 R29, R9, R15.reuse, 0x1, P6 ;  /* 0x0000000f091d7211 */ /* 0x084fe400030f0eff */
[----:B------:R-:W-:Y:S01]  /*19700*/  LEA.HI.X.SX32 R17, R17, R15, 0x1, P5 ;  /* 0x0000000f11117211 */ /* 0x000fe200028f0eff */
[----:B------:R-:W2:Y:S02]  /*19710*/  LDC R9, c[0x0][0x3d8] ;  /* 0x0000f600ff097b82 */ /* 0x000ea40000000800 */
[----:B------:R0:W-:Y:S02]  /*19720*/  STL [R1+0x2664], R29 ;  /* 0x0026641d01007387 */ /* 0x0001e40000100800 */
[----:B0-----:R-:W-:-:S05]  /*19730*/  IADD3 R29, P6, PT, R3, R5, RZ ;  /* 0x00000005031d7210 */ /* 0x001fca0007fde0ff */
[----:B------:R0:W-:Y:S04]  /*19740*/  STL [R1+0x2678], R29 ;  /* 0x0026781d01007387 */ /* 0x0001e80000100800 */
[----:B0-----:R-:W2:Y:S01]  /*19750*/  LDL.LU R29, [R1+0x29b0] ;  /* 0x0029b000011d7983 */ /* 0x001ea20000300800 */
[----:B------:R-:W-:-:S03]  /*19760*/  LEA.HI.X.SX32 R3, R3, R15, 0x1, P6 ;  /* 0x0000000f03037211 */ /* 0x000fc600030f0eff */
[----:B------:R2:W-:Y:S01]  /*19770*/  STL [R1+0x266c], R17 ;  /* 0x00266c1101007387 */ /* 0x0005e20000100800 */
[----:B------:R-:W-:Y:S02]  /*19780*/  IMAD R20, R20, 0x1ad, RZ ;  /* 0x000001ad14147824 */ /* 0x000fe400078e02ff */
[----:B---3--:R-:W-:Y:S02]  /*19790*/  IMAD R0, R0, 0x1ae, RZ ;  /* 0x000001ae00007824 */ /* 0x008fe400078e02ff */
[----:B----4-:R-:W-:Y:S02]  /*197a0*/  IMAD R19, R19, 0x1af, RZ ;  /* 0x000001af13137824 */ /* 0x010fe400078e02ff */
[----:B------:R-:W-:Y:S02]  /*197b0*/  IMAD R10, R10, 0x1b0, RZ ;  /* 0x000001b00a0a7824 */ /* 0x000fe400078e02ff */
[----:B-1----:R-:W-:Y:S02]  /*197c0*/  IMAD R18, R18, 0x1b1, RZ ;  /* 0x000001b112127824 */ /* 0x002fe400078e02ff */
[----:B-----5:R-:W-:Y:S01]  /*197d0*/  IMAD R8, R8, 0x1b2, RZ ;  /* 0x000001b208087824 */ /* 0x020fe200078e02ff */
[----:B--2---:R-:W-:-:S05]  /*197e0*/  IADD3 R17, P5, PT, R29, R5, RZ ;  /* 0x000000051d117210 */ /* 0x004fca0007fbe0ff */
[----:B------:R-:W-:Y:S01]  /*197f0*/  STL [R1+0x2680], R17 ;  /* 0x0026801101007387 */ /* 0x000fe20000100800 */
[----:B------:R-:W-:-:S03]  /*19800*/  LEA.HI.X.SX32 R29, R29, R15, 0x1, P5 ;  /* 0x0000000f1d1d7211 */ /* 0x000fc600028f0eff */
[----:B------:R0:W-:Y:S02]  /*19810*/  STL [R1+0x2674], R3 ;  /* 0x0026740301007387 */ /* 0x0001e40000100800 */
[----:B0-----:R-:W-:-:S05]  /*19820*/  IADD3 R3, P6, PT, R16, R5, RZ ;  /* 0x0000000510037210 */ /* 0x001fca0007fde0ff */
[----:B------:R0:W-:Y:S04]  /*19830*/  STL [R1+0x2688], R3 ;  /* 0x0026880301007387 */ /* 0x0001e80000100800 */
[----:B0-----:R-:W2:Y:S04]  /*19840*/  LDL.LU R3, [R1+0x29ac] ;  /* 0x0029ac0001037983 */ /* 0x001ea80000300800 */
[----:B------:R0:W-:Y:S02]  /*19850*/  STL [R1+0x267c], R29 ;  /* 0x00267c1d01007387 */ /* 0x0001e40000100800 */
[----:B0-----:R-:W-:-:S05]  /*19860*/  IADD3 R29, P5, PT, R28, R5, RZ ;  /* 0x000000051c1d7210 */ /* 0x001fca0007fbe0ff */
[----:B------:R0:W-:Y:S01]  /*19870*/  STL [R1+0x2690], R29 ;  /* 0x0026901d01007387 */ /* 0x0001e20000100800 */
[-C--:B------:R-:W-:Y:S02]  /*19880*/  LEA.HI.X.SX32 R28, R28, R15.reuse, 0x1, P5 ;  /* 0x0000000f1c1c7211 */ /* 0x080fe400028f0eff */
[----:B0-----:R-:W-:Y:S01]  /*19890*/  LEA.HI.X.SX32 R29, R16, R15, 0x1, P6 ;  /* 0x0000000f101d7211 */ /* 0x001fe200030f0eff */
[----:B------:R-:W-:Y:S01]  /*198a0*/  IMAD R17, R9, 0x1b3, RZ ;  /* 0x000001b309117824 */ /* 0x000fe200078e02ff */
[----:B------:R-:W0:Y:S03]  /*198b0*/  LDC R16, c[0x0][0x3d8] ;  /* 0x0000f600ff107b82 */ /* 0x000e260000000800 */
[----:B------:R1:W-:Y:S05]  /*198c0*/  STL [R1+0x2684], R29 ;  /* 0x0026841d01007387 */ /* 0x0003ea0000100800 */
[----:B------:R-:W3:Y:S01]  /*198d0*/  LDC R9, c[0x0][0x3d8] ;  /* 0x0000f600ff097b82 */ /* 0x000ee20000000800 */
[----:B-1----:R-:W-:-:S05]  /*198e0*/  IADD3 R29, P6, PT, R4, R5, RZ ;  /* 0x00000005041d7210 */ /* 0x002fca0007fde0ff */
[----:B------:R1:W-:Y:S04]  /*198f0*/  STL [R1+0x2698], R29 ;  /* 0x0026981d01007387 */ /* 0x0003e80000100800 */
[----:B-1----:R-:W4:Y:S04]  /*19900*/  LDL.LU R29, [R1+0x29a8] ;  /* 0x0029a800011d7983 */ /* 0x002f280000300800 */
[----:B------:R1:W-:Y:S02]  /*19910*/  STL [R1+0x268c], R28 ;  /* 0x00268c1c01007387 */ /* 0x0003e40000100800 */
[----:B-1----:R-:W-:-:S05]  /*19920*/  IADD3 R28, P5, PT, R27, R5, RZ ;  /* 0x000000051b1c7210 */ /* 0x002fca0007fbe0ff */
[----:B------:R1:W-:Y:S01]  /*19930*/  STL [R1+0x26a0], R28 ;  /* 0x0026a01c01007387 */ /* 0x0003e20000100800 */
[-C--:B------:R-:W-:Y:S02]  /*19940*/  LEA.HI.X.SX32 R27, R27, R15.reuse, 0x1, P5 ;  /* 0x0000000f1b1b7211 */ /* 0x080fe400028f0eff */
[----:B-1----:R-:W-:Y:S02]  /*19950*/  LEA.HI.X.SX32 R28, R4, R15, 0x1, P6 ;  /* 0x0000000f041c7211 */ /* 0x002fe400030f0eff */
[----:B------:R-:W1:Y:S03]  /*19960*/  LDC R4, c[0x0][0x3d8] ;  /* 0x0000f600ff047b82 */ /* 0x000e660000000800 */
[----:B------:R5:W-:Y:S02]  /*19970*/  STL [R1+0x2694], R28 ;  /* 0x0026941c01007387 */ /* 0x000be40000100800 */
[----:B-----5:R-:W-:-:S05]  /*19980*/  IADD3 R28, P6, PT, R14, R5, RZ ;  /* 0x000000050e1c7210 */ /* 0x020fca0007fde0ff */
[----:B------:R5:W-:Y:S04]  /*19990*/  STL [R1+0x26a8], R28 ;  /* 0x0026a81c01007387 */ /* 0x000be80000100800 */
[----:B-----5:R-:W5:Y:S04]  /*199a0*/  LDL.LU R28, [R1+0x29a4] ;  /* 0x0029a400011c7983 */ /* 0x020f680000300800 */
[----:B------:R0:W-:Y:S02]  /*199b0*/  STL [R1+0x269c], R27 ;  /* 0x00269c1b01007387 */ /* 0x0001e40000100800 */
[----:B0-----:R-:W-:-:S05]  /*199c0*/  IADD3 R27, P5, PT, R26, R5, RZ ;  /* 0x000000051a1b7210 */ /* 0x001fca0007fbe0ff */
[----:B------:R0:W-:Y:S01]  /*199d0*/  STL [R1+0x26b0], R27 ;  /* 0x0026b01b01007387 */ /* 0x0001e20000100800 */
[-C--:B------:R-:W-:Y:S02]  /*199e0*/  LEA.HI.X.SX32 R26, R26, R15.reuse, 0x1, P5 ;  /* 0x0000000f1a1a7211 */ /* 0x080fe400028f0eff */
[----:B0-----:R-:W-:Y:S02]  /*199f0*/  LEA.HI.X.SX32 R27, R14, R15, 0x1, P6 ;  /* 0x0000000f0e1b7211 */ /* 0x001fe400030f0eff */
[----:B------:R-:W0:Y:S03]  /*19a00*/  LDC R14, c[0x0][0x3d8] ;  /* 0x0000f600ff0e7b82 */ /* 0x000e260000000800 */
[----:B------:R1:W-:Y:S02]  /*19a10*/  STL [R1+0x26a4], R27 ;  /* 0x0026a41b01007387 */ /* 0x0003e40000100800 */
[----:B-1----:R-:W-:-:S05]  /*19a20*/  IADD3 R27, P6, PT, R6, R5, RZ ;  /* 0x00000005061b7210 */ /* 0x002fca0007fde0ff */
[----:B------:R1:W-:Y:S04]  /*19a30*/  STL [R1+0x26b8], R27 ;  /* 0x0026b81b01007387 */ /* 0x0003e80000100800 */
[----:B-1----:R-:W2:Y:S04]  /*19a40*/  LDL.LU R27, [R1+0x29a0] ;  /* 0x0029a000011b7983 */ /* 0x002ea80000300800 */
[----:B------:R1:W-:Y:S02]  /*19a50*/  STL [R1+0x26ac], R26 ;  /* 0x0026ac1a01007387 */ /* 0x0003e40000100800 */
[----:B-1----:R-:W-:-:S05]  /*19a60*/  IADD3 R26, P5, PT, R25, R5, RZ ;  /* 0x00000005191a7210 */ /* 0x002fca0007fbe0ff */
[----:B------:R1:W-:Y:S01]  /*19a70*/  STL [R1+0x26c0], R26 ;  /* 0x0026c01a01007387 */ /* 0x0003e20000100800 */
[-C--:B------:R-:W-:Y:S02]  /*19a80*/  LEA.HI.X.SX32 R25, R25, R15.reuse, 0x1, P5 ;  /* 0x0000000f19197211 */ /* 0x080fe400028f0eff */
[----:B-1----:R-:W-:Y:S02]  /*19a90*/  LEA.HI.X.SX32 R26, R6, R15, 0x1, P6 ;  /* 0x0000000f061a7211 */ /* 0x002fe400030f0eff */
[----:B------:R-:W1:Y:S03]  /*19aa0*/  LDC R6, c[0x0][0x3d8] ;  /* 0x0000f600ff067b82 */ /* 0x000e660000000800 */
[----:B------:R0:W-:Y:S02]  /*19ab0*/  STL [R1+0x26b4], R26 ;  /* 0x0026b41a01007387 */ /* 0x0001e40000100800 */
[----:B0-----:R-:W-:-:S05]  /*19ac0*/  IADD3 R26, P6, PT, R13, R5, RZ ;  /* 0x000000050d1a7210 */ /* 0x001fca0007fde0ff */
[----:B------:R0:W-:Y:S04]  /*19ad0*/  STL [R1+0x26c8], R26 ;  /* 0x0026c81a01007387 */ /* 0x0001e80000100800 */
[----:B------:R3:W-:Y:S01]  /*19ae0*/  STL [R1+0x26bc], R25 ;  /* 0x0026bc1901007387 */ /* 0x0007e20000100800 */
[----:B0-----:R-:W-:Y:S02]  /*19af0*/  IADD3 R26, P5, PT, R24, R5, RZ ;  /* 0x00000005181a7210 */ /* 0x001fe40007fbe0ff */
[----:B---3--:R-:W-:-:S03]  /*19b00*/  LEA.HI.X.SX32 R25, R13, R15, 0x1, P6 ;  /* 0x0000000f0d197211 */ /* 0x008fc600030f0eff */
[----:B------:R0:W-:Y:S01]  /*19b10*/  STL [R1+0x26d0], R26 ;  /* 0x0026d01a01007387 */ /* 0x0001e20000100800 */
[----:B------:R-:W-:Y:S01]  /*19b20*/  LEA.HI.X.SX32 R24, R24, R15, 0x1, P5 ;  /* 0x0000000f18187211 */ /* 0x000fe200028f0eff */
[----:B------:R-:W-:Y:S01]  /*19b30*/  IMAD R9, R9, 0x1b4, RZ ;  /* 0x000001b409097824 */ /* 0x000fe200078e02ff */
[----:B------:R-:W3:Y:S01]  /*19b40*/  LDC R13, c[0x0][0x3d8] ;  /* 0x0000f600ff0d7b82 */ /* 0x000ee20000000800 */
[----:B------:R1:W-:Y:S01]  /*19b50*/  STL [R1+0x26c4], R25 ;  /* 0x0026c41901007387 */ /* 0x0003e20000100800 */
[-C--:B0-----:R-:W-:Y:S02]  /*19b60*/  IADD3 R26, P6, PT, R2, R5.reuse, RZ ;  /* 0x00000005021a7210 */ /* 0x081fe40007fde0ff */
[----:B-1----:R-:W-:-:S03]  /*19b70*/  IADD3 R25, P5, PT, R23, R5, RZ ;  /* 0x0000000517197210 */ /* 0x002fc60007fbe0ff */
[----:B------:R-:W-:Y:S04]  /*19b80*/  STL [R1+0x26d8], R26 ;  /* 0x0026d81a01007387 */ /* 0x000fe80000100800 */
[----:B------:R0:W-:Y:S01]  /*19b90*/  STL [R1+0x26cc], R24 ;  /* 0x0026cc1801007387 */ /* 0x0001e20000100800 */
[----:B------:R-:W-:-:S03]  /*19ba0*/  LEA.HI.X.SX32 R23, R23, R15, 0x1, P5 ;  /* 0x0000000f17177211 */ /* 0x000fc600028f0eff */
[----:B------:R1:W-:Y:S01]  /*19bb0*/  STL [R1+0x26e0], R25 ;  /* 0x0026e01901007387 */ /* 0x0003e20000100800 */
[----:B0-----:R-:W-:Y:S01]  /*19bc0*/  LEA.HI.X.SX32 R24, R2, R15, 0x1, P6 ;  /* 0x0000000f02187211 */ /* 0x001fe200030f0eff */
[----:B------:R-:W-:Y:S01]  /*19bd0*/  IMAD R16, R16, 0x1b5, RZ ;  /* 0x000001b510107824 */ /* 0x000fe200078e02ff */
[----:B------:R-:W0:Y:S01]  /*19be0*/  LDC R2, c[0x0][0x3d8] ;  /* 0x0000f600ff027b82 */ /* 0x000e220000000800 */
[-C--:B-1----:R-:W-:Y:S02]  /*19bf0*/  IADD3 R25, P6, PT, R12, R5.reuse, RZ ;  /* 0x000000050c197210 */ /* 0x082fe40007fde0ff */
[----:B------:R1:W-:Y:S04]  /*19c00*/  STL [R1+0x26d4], R24 ;  /* 0x0026d41801007387 */ /* 0x0003e80000100800 */
[----:B------:R-:W-:Y:S04]  /*19c10*/  STL [R1+0x26e8], R25 ;  /* 0x0026e81901007387 */ /* 0x000fe80000100800 */
[----:B------:R3:W-:Y:S01]  /*19c20*/  STL [R1+0x26dc], R23 ;  /* 0x0026dc1701007387 */ /* 0x0007e20000100800 */
[----:B-1----:R-:W-:-:S05]  /*19c30*/  IADD3 R24, P5, PT, R22, R5, RZ ;  /* 0x0000000516187210 */ /* 0x002fca0007fbe0ff */
[----:B------:R1:W-:Y:S01]  /*19c40*/  STL [R1+0x26f0], R24 ;  /* 0x0026f01801007387 */ /* 0x0003e20000100800 */
[-C--:B---3--:R-:W-:Y:S02]  /*19c50*/  LEA.HI.X.SX32 R23, R12, R15.reuse, 0x1, P6 ;  /* 0x0000000f0c177211 */ /* 0x088fe400030f0eff */
[----:B------:R-:W-:Y:S01]  /*19c60*/  LEA.HI.X.SX32 R22, R22, R15, 0x1, P5 ;  /* 0x0000000f16167211 */ /* 0x000fe200028f0eff */
[----:B------:R-:W3:Y:S02]  /*19c70*/  LDC R12, c[0x0][0x3d8] ;  /* 0x0000f600ff0c7b82 */ /* 0x000ee40000000800 */
[----:B------:R1:W-:Y:S02]  /*19c80*/  STL [R1+0x26e4], R23 ;  /* 0x0026e41701007387 */ /* 0x0003e40000100800 */
[----:B-1----:R-:W-:-:S05]  /*19c90*/  IADD3 R24, P6, PT, R7, R5, RZ ;  /* 0x0000000507187210 */ /* 0x002fca0007fde0ff */
[----:B------:R-:W-:Y:S01]  /*19ca0*/  STL [R1+0x26f8], R24 ;  /* 0x0026f81801007387 */ /* 0x000fe20000100800 */
[----:B------:R-:W-:-:S03]  /*19cb0*/  IADD3 R23, P5, PT, R21, R5, RZ ;  /* 0x0000000515177210 */ /* 0x000fc60007fbe0ff */
[----:B------:R1:W-:Y:S04]  /*19cc0*/  STL [R1+0x26ec], R22 ;  /* 0x0026ec1601007387 */ /* 0x0003e80000100800 */
[----:B------:R0:W-:Y:S01]  /*19cd0*/  STL [R1+0x2700], R23 ;  /* 0x0027001701007387 */ /* 0x0001e20000100800 */
[-C--:B------:R-:W-:Y:S02]  /*19ce0*/  LEA.HI.X.SX32 R21, R21, R15.reuse, 0x1, P5 ;  /* 0x0000000f15157211 */ /* 0x080fe400028f0eff */
[----:B-1----:R-:W-:Y:S01]  /*19cf0*/  LEA.HI.X.SX32 R22, R7, R15, 0x1, P6 ;  /* 0x0000000f07167211 */ /* 0x002fe200030f0eff */
[----:B------:R-:W-:Y:S01]  /*19d00*/  IMAD R4, R4, 0x1b6, RZ ;  /* 0x000001b604047824 */ /* 0x000fe200078e02ff */
[----:B------:R-:W1:Y:S01]  /*19d10*/  LDC R7, c[0x0][0x3d8] ;  /* 0x0000f600ff077b82 */ /* 0x000e620000000800 */
[----:B0-----:R-:W-:-:S02]  /*19d20*/  IADD3 R23, P6, PT, R11, R5, RZ ;  /* 0x000000050b177210 */ /* 0x001fc40007fde0ff */
[----:B------:R0:W-:Y:S04]  /*19d30*/  STL [R1+0x26f4], R22 ;  /* 0x0026f41601007387 */ /* 0x0001e80000100800 */
[----:B------:R-:W-:Y:S04]  /*19d40*/  STL [R1+0x2708], R23 ;  /* 0x0027081701007387 */ /* 0x000fe80000100800 */
[----:B------:R3:W-:Y:S01]  /*19d50*/  STL [R1+0x26fc], R21 ;  /* 0x0026fc1501007387 */ /* 0x0007e20000100800 */
[----:B0-----:R-:W-:-:S05]  /*19d60*/  IADD3 R22, P5, PT, R20, R5, RZ ;  /* 0x0000000514167210 */ /* 0x001fca0007fbe0ff */
[----:B------:R0:W-:Y:S01]  /*19d70*/  STL [R1+0x2710], R22 ;  /* 0x0027101601007387 */ /* 0x0001e20000100800 */
[-C--:B---3--:R-:W-:Y:S02]  /*19d80*/  LEA.HI.X.SX32 R21, R11, R15.reuse, 0x1, P6 ;  /* 0x0000000f0b157211 */ /* 0x088fe400030f0eff */
[----:B------:R-:W-:Y:S01]  /*19d90*/  LEA.HI.X.SX32 R20, R20, R15, 0x1, P5 ;  /* 0x0000000f14147211 */ /* 0x000fe200028f0eff */
[----:B------:R-:W-:Y:S01]  /*19da0*/  IMAD R14, R14, 0x1b7, RZ ;  /* 0x000001b70e0e7824 */ /* 0x000fe200078e02ff */
[----:B------:R-:W3:Y:S01]  /*19db0*/  LDC R11, c[0x0][0x3d8] ;  /* 0x0000f600ff0b7b82 */ /* 0x000ee20000000800 */
[----:B------:R4:W-:Y:S01]  /*19dc0*/  STL [R1+0x2704], R21 ;  /* 0x0027041501007387 */ /* 0x0009e20000100800 */
[----:B0-----:R-:W-:-:S05]  /*19dd0*/  IADD3 R22, P6, PT, R0, R5, RZ ;  /* 0x0000000500167210 */ /* 0x001fca0007fde0ff */
[----:B------:R-:W-:Y:S01]  /*19de0*/  STL [R1+0x2718], R22 ;  /* 0x0027181601007387 */ /* 0x000fe20000100800 */
[----:B----4-:R-:W-:-:S03]  /*19df0*/  IADD3 R21, P5, PT, R19, R5, RZ ;  /* 0x0000000513157210 */ /* 0x010fc60007fbe0ff */
[----:B------:R0:W-:Y:S04]  /*19e00*/  STL [R1+0x270c], R20 ;  /* 0x00270c1401007387 */ /* 0x0001e80000100800 */
[----:B------:R4:W-:Y:S01]  /*19e10*/  STL [R1+0x2720], R21 ;  /* 0x0027201501007387 */ /* 0x0009e20000100800 */
[-C--:B------:R-:W-:Y:S02]  /*19e20*/  LEA.HI.X.SX32 R19, R19, R15.reuse, 0x1, P5 ;  /* 0x0000000f13137211 */ /* 0x080fe400028f0eff */
[----:B0-----:R-:W-:Y:S01]  /*19e30*/  LEA.HI.X.SX32 R20, R0, R15, 0x1, P6 ;  /* 0x0000000f00147211 */ /* 0x001fe200030f0eff */
[----:B------:R-:W-:Y:S01]  /*19e40*/  IMAD R6, R6, 0x1b8, RZ ;  /* 0x000001b806067824 */ /* 0x000fe200078e02ff */
[----:B------:R-:W0:Y:S01]  /*19e50*/  LDC R0, c[0x0][0x3d8] ;  /* 0x0000f600ff007b82 */ /* 0x000e220000000800 */
[----:B----4-:R-:W-:-:S02]  /*19e60*/  IADD3 R21, P6, PT, R10, R5, RZ ;  /* 0x000000050a157210 */ /* 0x010fc40007fde0ff */
[----:B------:R4:W-:Y:S04]  /*19e70*/  STL [R1+0x2714], R20 ;  /* 0x0027141401007387 */ /* 0x0009e80000100800 */
[----:B------:R-:W-:Y:S04]  /*19e80*/  STL [R1+0x2728], R21 ;  /* 0x0027281501007387 */ /* 0x000fe80000100800 */
[----:B------:R1:W-:Y:S01]  /*19e90*/  STL [R1+0x271c], R19 ;  /* 0x00271c1301007387 */ /* 0x0003e20000100800 */
[----:B----4-:R-:W-:-:S05]  /*19ea0*/  IADD3 R20, P5, PT, R18, R5, RZ ;  /* 0x0000000512147210 */ /* 0x010fca0007fbe0ff */
[----:B------:R4:W-:Y:S01]  /*19eb0*/  STL [R1+0x2730], R20 ;  /* 0x0027301401007387 */ /* 0x0009e20000100800 */
[-C--:B-1----:R-:W-:Y:S02]  /*19ec0*/  LEA.HI.X.SX32 R19, R10, R15.reuse, 0x1, P6 ;  /* 0x0000000f0a137211 */ /* 0x082fe400030f0eff */
[----:B------:R-:W-:Y:S01]  /*19ed0*/  LEA.HI.X.SX32 R18, R18, R15, 0x1, P5 ;  /* 0x0000000f12127211 */ /* 0x000fe200028f0eff */
[----:B------:R-:W-:Y:S01]  /*19ee0*/  IMAD R13, R13, 0x1b9, RZ ;  /* 0x000001b90d0d7824 */ /* 0x000fe200078e02ff */
[----:B------:R-:W1:Y:S01]  /*19ef0*/  LDC R10, c[0x0][0x3d8] ;  /* 0x0000f600ff0a7b82 */ /* 0x000e620000000800 */
[----:B------:R3:W-:Y:S01]  /*19f00*/  STL [R1+0x2724], R19 ;  /* 0x0027241301007387 */ /* 0x0007e20000100800 */
[----:B----4-:R-:W-:-:S05]  /*19f10*/  IADD3 R20, P6, PT, R8, R5, RZ ;  /* 0x0000000508147210 */ /* 0x010fca0007fde0ff */
[----:B------:R-:W-:Y:S01]  /*19f20*/  STL [R1+0x2738], R20 ;  /* 0x0027381401007387 */ /* 0x000fe20000100800 */
[----:B---3--:R-:W-:-:S03]  /*19f30*/  IADD3 R19, P5, PT, R17, R5, RZ ;  /* 0x0000000511137210 */ /* 0x008fc60007fbe0ff */
[----:B------:R3:W-:Y:S04]  /*19f40*/  STL [R1+0x272c], R18 ;  /* 0x00272c1201007387 */ /* 0x0007e80000100800 */
[----:B------:R4:W-:Y:S01]  /*19f50*/  STL [R1+0x2740], R19 ;  /* 0x0027401301007387 */ /* 0x0009e20000100800 */
[-C--:B------:R-:W-:Y:S02]  /*19f60*/  LEA.HI.X.SX32 R17, R17, R15.reuse, 0x1, P5 ;  /* 0x0000000f11117211 */ /* 0x080fe400028f0eff */
[----:B---3--:R-:W-:Y:S01]  /*19f70*/  LEA.HI.X.SX32 R18, R8, R15, 0x1, P6 ;  /* 0x0000000f08127211 */ /* 0x008fe200030f0eff */
[----:B------:R-:W-:Y:S01]  /*19f80*/  IMAD R2, R2, 0x1ba, RZ ;  /* 0x000001ba02027824 */ /* 0x000fe200078e02ff */
[----:B------:R-:W3:Y:S01]  /*19f90*/  LDC R8, c[0x0][0x3d8] ;  /* 0x0000f600ff087b82 */ /* 0x000ee20000000800 */
[----:B----4-:R-:W-:-:S02]  /*19fa0*/  IADD3 R19, P6, PT, R9, R5, RZ ;  /* 0x0000000509137210 */ /* 0x010fc40007fde0ff */
[----:B------:R4:W-:Y:S04]  /*19fb0*/  STL [R1+0x2734], R18 ;  /* 0x0027341201007387 */ /* 0x0009e80000100800 */
[----:B------:R-:W-:Y:S04]  /*19fc0*/  STL [R1+0x2748], R19 ;  /* 0x0027481301007387 */ /* 0x000fe80000100800 */
[----:B------:R0:W-:Y:S01]  /*19fd0*/  STL [R1+0x273c], R17 ;  /* 0x00273c1101007387 */ /* 0x0001e20000100800 */
[----:B----4-:R-:W-:-:S05]  /*19fe0*/  IADD3 R18, P5, PT, R16, R5, RZ ;  /* 0x0000000510127210 */ /* 0x010fca0007fbe0ff */
[----:B------:R4:W-:Y:S01]  /*19ff0*/  STL [R1+0x2750], R18 ;  /* 0x0027501201007387 */ /* 0x0009e20000100800 */
[-C--:B0-----:R-:W-:Y:S02]  /*1a000*/  LEA.HI.X.SX32 R17, R9, R15.reuse, 0x1, P6 ;  /* 0x0000000f09117211 */ /* 0x081fe400030f0eff */
[----:B------:R-:W-:Y:S01]  /*1a010*/  LEA.HI.X.SX32 R16, R16, R15, 0x1, P5 ;  /* 0x0000000f10107211 */ /* 0x000fe200028f0eff */
[----:B------:R-:W-:Y:S01]  /*1a020*/  IMAD R12, R12, 0x1bb, RZ ;  /* 0x000001bb0c0c7824 */ /* 0x000fe200078e02ff */
[----:B------:R-:W0:Y:S01]  /*1a030*/  LDC R9, c[0x0][0x3d8] ;  /* 0x0000f600ff097b82 */ /* 0x000e220000000800 */
[----:B------:R1:W-:Y:S01]  /*1a040*/  STL [R1+0x2744], R17 ;  /* 0x0027441101007387 */ /* 0x0003e20000100800 */
[----:B----4-:R-:W-:-:S05]  /*1a050*/  IADD3 R18, P6, PT, R4, R5, RZ ;  /* 0x0000000504127210 */ /* 0x010fca0007fde0ff */
[----:B------:R-:W-:Y:S01]  /*1a060*/  STL [R1+0x2758], R18 ;  /* 0x0027581201007387 */ /* 0x000fe20000100800 */
[----:B-1----:R-:W-:-:S03]  /*1a070*/  IADD3 R17, P5, PT, R14, R5, RZ ;  /* 0x000000050e117210 */ /* 0x002fc60007fbe0ff */
[----:B------:R1:W-:Y:S04]  /*1a080*/  STL [R1+0x274c], R16 ;  /* 0x00274c1001007387 */ /* 0x0003e80000100800 */
[----:B------:R4:W-:Y:S01]  /*1a090*/  STL [R1+0x2760], R17 ;  /* 0x0027601101007387 */ /* 0x0009e20000100800 */
[-C--:B------:R-:W-:Y:S02]  /*1a0a0*/  LEA.HI.X.SX32 R14, R14, R15.reuse, 0x1, P5 ;  /* 0x0000000f0e0e7211 */ /* 0x080fe400028f0eff */
[----:B-1----:R-:W-:Y:S01]  /*1a0b0*/  LEA.HI.X.SX32 R16, R4, R15, 0x1, P6 ;  /* 0x0000000f04107211 */ /* 0x002fe200030f0eff */
[----:B------:R-:W-:Y:S01]  /*1a0c0*/  IMAD R7, R7, 0x1bc, RZ ;  /* 0x000001bc07077824 */ /* 0x000fe200078e02ff */
[----:B------:R-:W1:Y:S01]  /*1a0d0*/  LDC R4, c[0x0][0x3d8] ;  /* 0x0000f600ff047b82 */ /* 0x000e620000000800 */
[----:B----4-:R-:W-:-:S02]  /*1a0e0*/  IADD3 R17, P6, PT, R6, R5, RZ ;  /* 0x0000000506117210 */ /* 0x010fc40007fde0ff */
[----:B------:R4:W-:Y:S04]  /*1a0f0*/  STL [R1+0x2754], R16 ;  /* 0x0027541001007387 */ /* 0x0009e80000100800 */
[----:B------:R-:W-:Y:S04]  /*1a100*/  STL [R1+0x2768], R17 ;  /* 0x0027681101007387 */ /* 0x000fe80000100800 */
[----:B------:R2:W-:Y:S01]  /*1a110*/  STL [R1+0x275c], R14 ;  /* 0x00275c0e01007387 */ /* 0x0005e20000100800 */
[----:B----4-:R-:W-:-:S05]  /*1a120*/  IADD3 R16, P5, PT, R13, R5, RZ ;  /* 0x000000050d107210 */ /* 0x010fca0007fbe0ff */
[----:B------:R4:W-:Y:S01]  /*1a130*/  STL [R1+0x2770], R16 ;  /* 0x0027701001007387 */ /* 0x0009e20000100800 */
[-C--:B--2---:R-:W-:Y:S02]  /*1a140*/  LEA.HI.X.SX32 R14, R6, R15.reuse, 0x1, P6 ;  /* 0x0000000f060e7211 */ /* 0x084fe400030f0eff */
[----:B------:R-:W-:Y:S01]  /*1a150*/  LEA.HI.X.SX32 R13, R13, R15, 0x1, P5 ;  /* 0x0000000f0d0d7211 */ /* 0x000fe200028f0eff */
[----:B------:R-:W-:Y:S01]  /*1a160*/  IMAD R11, R11, 0x1bd, RZ ;  /* 0x000001bd0b0b7824 */ /* 0x000fe200078e02ff */
[----:B------:R-:W2:Y:S01]  /*1a170*/  LDC R6, c[0x0][0x3d8] ;  /* 0x0000f600ff067b82 */ /* 0x000ea20000000800 */
[----:B------:R0:W-:Y:S01]  /*1a180*/  STL [R1+0x2764], R14 ;  /* 0x0027640e01007387 */ /* 0x0001e20000100800 */
[----:B----4-:R-:W-:-:S05]  /*1a190*/  IADD3 R16, P6, PT, R2, R5, RZ ;  /* 0x0000000502107210 */ /* 0x010fca0007fde0ff */
[----:B------:R-:W-:Y:S01]  /*1a1a0*/  STL [R1+0x2778], R16 ;  /* 0x0027781001007387 */ /* 0x000fe20000100800 */
[----:B0-----:R-:W-:-:S03]  /*1a1b0*/  IADD3 R14, P5, PT, R12, R5, RZ ;  /* 0x000000050c0e7210 */ /* 0x001fc60007fbe0ff */
[----:B------:R0:W-:Y:S04]  /*1a1c0*/  STL [R1+0x276c], R13 ;  /* 0x00276c0d01007387 */ /* 0x0001e80000100800 */
[----:B------:R4:W-:Y:S01]  /*1a1d0*/  STL [R1+0x2780], R14 ;  /* 0x0027800e01007387 */ /* 0x0009e20000100800 */
[-C--:B------:R-:W-:Y:S02]  /*1a1e0*/  LEA.HI.X.SX32 R12, R12, R15.reuse, 0x1, P5 ;  /* 0x0000000f0c0c7211 */ /* 0x080fe400028f0eff */
[----:B0-----:R-:W-:Y:S01]  /*1a1f0*/  LEA.HI.X.SX32 R13, R2, R15, 0x1, P6 ;  /* 0x0000000f020d7211 */ /* 0x001fe200030f0eff */
[----:B------:R-:W-:Y:S01]  /*1a200*/  IMAD R0, R0, 0x1be, RZ ;  /* 0x000001be00007824 */ /* 0x000fe200078e02ff */
[----:B------:R-:W0:Y:S01]  /*1a210*/  LDC R2, c[0x0][0x3d8] ;  /* 0x0000f600ff027b82 */ /* 0x000e220000000800 */
[----:B----4-:R-:W-:-:S02]  /*1a220*/  IADD3 R14, P6, PT, R7, R5, RZ ;  /* 0x00000005070e7210 */ /* 0x010fc40007fde0ff */
[----:B------:R4:W-:Y:S01]  /*1a230*/  STL [R1+0x2774], R13 ;  /* 0x0027740d01007387 */ /* 0x0009e20000100800 */
[----:B------:R-:W-:-:S03]  /*1a240*/  IMAD R10, R10, 0x1bf, RZ ;  /* 0x000001bf0a0a7824 */ /* 0x000fc600078e02ff */
[----:B------:R-:W-:Y:S04]  /*1a250*/  STL [R1+0x2788], R14 ;  /* 0x0027880e01007387 */ /* 0x000fe80000100800 */
[----:B------:R1:W-:Y:S01]  /*1a260*/  STL [R1+0x277c], R12 ;  /* 0x00277c0c01007387 */ /* 0x0003e20000100800 */
[----:B----4-:R-:W-:Y:S01]  /*1a270*/  IADD3 R13, P5, PT, R11, R5, RZ ;  /* 0x000000050b0d7210 */ /* 0x010fe20007fbe0ff */
[----:B---3--:R-:W-:-:S04]  /*1a280*/  IMAD R8, R8, 0x1c0, RZ ;  /* 0x000001c008087824 */ /* 0x008fc800078e02ff */
[----:B------:R3:W-:Y:S01]  /*1a290*/  STL [R1+0x2790], R13 ;  /* 0x0027900d01007387 */ /* 0x0007e20000100800 */
[-C--:B-1----:R-:W-:Y:S02]  /*1a2a0*/  LEA.HI.X.SX32 R12, R7, R15.reuse, 0x1, P6 ;  /* 0x0000000f070c7211 */ /* 0x082fe400030f0eff */
[----:B------:R-:W-:Y:S01]  /*1a2b0*/  LEA.HI.X.SX32 R11, R11, R15, 0x1, P5 ;  /* 0x0000000f0b0b7211 */ /* 0x000fe200028f0eff */
[----:B------:R-:W1:Y:S02]  /*1a2c0*/  LDC R7, c[0x0][0x3d8] ;  /* 0x0000f600ff077b82 */ /* 0x000e640000000800 */
[----:B------:R4:W-:Y:S01]  /*1a2d0*/  STL [R1+0x2784], R12 ;  /* 0x0027840c01007387 */ /* 0x0009e20000100800 */
[----:B---3--:R-:W-:Y:S01]  /*1a2e0*/  IADD3 R13, P6, PT, R0, R5, RZ ;  /* 0x00000005000d7210 */ /* 0x008fe20007fde0ff */
[----:B------:R-:W-:-:S04]  /*1a2f0*/  IMAD R9, R9, 0x1c1, RZ ;  /* 0x000001c109097824 */ /* 0x000fc800078e02ff */
[----:B------:R-:W-:Y:S01]  /*1a300*/  STL [R1+0x2798], R13 ;  /* 0x0027980d01007387 */ /* 0x000fe20000100800 */
[----:B----4-:R-:W-:-:S03]  /*1a310*/  IADD3 R12, P5, PT, R10, R5, RZ ;  /* 0x000000050a0c7210 */ /* 0x010fc60007fbe0ff */
[----:B------:R3:W-:Y:S04]  /*1a320*/  STL [R1+0x278c], R11 ;  /* 0x00278c0b01007387 */ /* 0x0007e80000100800 */
[----:B------:R4:W-:Y:S01]  /*1a330*/  STL [R1+0x27a0], R12 ;  /* 0x0027a00c01007387 */ /* 0x0009e20000100800 */
[-C--:B------:R-:W-:Y:S02]  /*1a340*/  LEA.HI.X.SX32 R10, R10, R15.reuse, 0x1, P5 ;  /* 0x0000000f0a0a7211 */ /* 0x080fe400028f0eff */
[----:B---3--:R-:W-:Y:S02]  /*1a350*/  LEA.HI.X.SX32 R11, R0, R15, 0x1, P6 ;  /* 0x0000000f000b7211 */ /* 0x008fe400030f0eff */
[----:B------:R-:W3:Y:S01]  /*1a360*/  LDC R0, c[0x0][0x3d8] ;  /* 0x0000f600ff007b82 */ /* 0x000ee20000000800 */
[----:B----4-:R-:W-:-:S02]  /*1a370*/  IADD3 R12, P6, PT, R8, R5, RZ ;  /* 0x00000005080c7210 */ /* 0x010fc40007fde0ff */
[----:B------:R4:W-:Y:S01]  /*1a380*/  STL [R1+0x2794], R11 ;  /* 0x0027940b01007387 */ /* 0x0009e20000100800 */
[----:B------:R-:W-:-:S03]  /*1a390*/  IMAD R4, R4, 0x1c2, RZ ;  /* 0x000001c204047824 */ /* 0x000fc600078e02ff */
[----:B------:R-:W-:Y:S04]  /*1a3a0*/  STL [R1+0x27a8], R12 ;  /* 0x0027a80c01007387 */ /* 0x000fe80000100800 */
[----:B------:R0:W-:Y:S01]  /*1a3b0*/  STL [R1+0x279c], R10 ;  /* 0x00279c0a01007387 */ /* 0x0001e20000100800 */
[----:B----4-:R-:W-:Y:S01]  /*1a3c0*/  IADD3 R11, P5, PT, R9, R5, RZ ;  /* 0x00000005090b7210 */ /* 0x010fe20007fbe0ff */
[----:B--2---:R-:W-:-:S04]  /*1a3d0*/  IMAD R6, R6, 0x1c3, RZ ;  /* 0x000001c306067824 */ /* 0x004fc800078e02ff */
[----:B------:R2:W-:Y:S01]  /*1a3e0*/  STL [R1+0x27b0], R11 ;  /* 0x0027b00b01007387 */ /* 0x0005e20000100800 */
[-C--:B0-----:R-:W-:Y:S02]  /*1a3f0*/  LEA.HI.X.SX32 R10, R8, R15.reuse, 0x1, P6 ;  /* 0x0000000f080a7211 */ /* 0x081fe400030f0eff */
[----:B------:R-:W0:Y:S01]  /*1a400*/  LDC R8, c[0x0][0x3d8] ;  /* 0x0000f600ff087b82 */ /* 0x000e220000000800 */
[----:B------:R-:W-:Y:S02]  /*1a410*/  LEA.HI.X.SX32 R9, R9, R15, 0x1, P5 ;  /* 0x0000000f09097211 */ /* 0x000fe400028f0eff */
[----:B--2---:R-:W-:Y:S01]  /*1a420*/  IADD3 R11, P6, PT, R4, R5, RZ ;  /* 0x00000005040b7210 */ /* 0x004fe20007fde0ff */
[----:B------:R2:W-:Y:S01]  /*1a430*/  STL [R1+0x27a4], R10 ;  /* 0x0027a40a01007387 */ /* 0x0005e20000100800 */
[----:B------:R-:W-:-:S03]  /*1a440*/  IMAD R2, R2, 0x1c4, RZ ;  /* 0x000001c402027824 */ /* 0x000fc600078e02ff */
[----:B------:R-:W-:Y:S04]  /*1a450*/  STL [R1+0x27b8], R11 ;  /* 0x0027b80b01007387 */ /* 0x000fe80000100800 */
[----:B------:R4:W-:Y:S01]  /*1a460*/  STL [R1+0x27ac], R9 ;  /* 0x0027ac0901007387 */ /* 0x0009e20000100800 */
[----:B--2---:R-:W-:Y:S01]  /*1a470*/  IADD3 R10, P5, PT, R6, R5, RZ ;  /* 0x00000005060a7210 */ /* 0x004fe20007fbe0ff */
[----:B-1----:R-:W-:Y:S01]  /*1a480*/  IMAD R7, R7, 0x1c5, RZ ;  /* 0x000001c507077824 */ /* 0x002fe200078e02ff */
[----:B----4-:R-:W-:-:S03]  /*1a490*/  LEA.HI.X.SX32 R9, R4, R15, 0x1, P6 ;  /* 0x0000000f04097211 */ /* 0x010fc600030f0eff */
[----:B------:R1:W-:Y:S01]  /*1a4a0*/  STL [R1+0x27c0], R10 ;  /* 0x0027c00a01007387 */ /* 0x0003e20000100800 */
[----:B------:R-:W2:Y:S01]  /*1a4b0*/  LDC R4, c[0x0][0x3d8] ;  /* 0x0000f600ff047b82 */ /* 0x000ea20000000800 */
[----:B---3--:R-:W-:Y:S02]  /*1a4c0*/  IMAD R0, R0, 0x1c6, RZ ;  /* 0x000001c600007824 */ /* 0x008fe400078e02ff */
[----:B------:R3:W-:Y:S01]  /*1a4d0*/  STL [R1+0x27b4], R9 ;  /* 0x0027b40901007387 */ /* 0x0007e20000100800 */
[----:B-1----:R-:W-:Y:S02]  /*1a4e0*/  IADD3 R10, P6, PT, R2, R5, RZ ;  /* 0x00000005020a7210 */ /* 0x002fe40007fde0ff */
[----:B---3--:R-:W-:-:S03]  /*1a4f0*/  LEA.HI.X.SX32 R9, R6, R15, 0x1, P5 ;  /* 0x0000000f06097211 */ /* 0x008fc600028f0eff */
[----:B------:R-:W-:Y:S01]  /*1a500*/  STL [R1+0x27c8], R10 ;  /* 0x0027c80a01007387 */ /* 0x000fe20000100800 */
[----:B------:R-:W-:Y:S02]  /*1a510*/  IADD3 R6, P5, PT, R7, R5, RZ ;  /* 0x0000000507067210 */ /* 0x000fe40007fbe0ff */
[----:B------:R-:W-:Y:S01]  /*1a520*/  LEA.HI.X.SX32 R2, R2, R15, 0x1, P6 ;  /* 0x0000000f02027211 */ /* 0x000fe200030f0eff */
[----:B------:R1:W-:Y:S01]  /*1a530*/  STL [R1+0x27bc], R9 ;  /* 0x0027bc0901007387 */ /* 0x0003e20000100800 */
[----:B0-----:R-:W-:-:S03]  /*1a540*/  IMAD R8, R8, 0x1c7, RZ ;  /* 0x000001c708087824 */ /* 0x001fc600078e02ff */
[----:B------:R0:W-:Y:S01]  /*1a550*/  STL [R1+0x27d0], R6 ;  /* 0x0027d00601007387 */ /* 0x0001e20000100800 */
[----:B-1----:R-:W-:-:S03]  /*1a560*/  IADD3 R9, P6, PT, R0, R5, RZ ;  /* 0x0000000500097210 */ /* 0x002fc60007fde0ff */
[----:B0-----:R-:W3:Y:S04]  /*1a570*/  LDL R6, [R1+0xa68] ;  /* 0x000a680001067983 */ /* 0x001ee80000100800 */
[----:B------:R0:W-:Y:S04]  /*1a580*/  STL [R1+0x27c4], R2 ;  /* 0x0027c40201007387 */ /* 0x0001e80000100800 */
[----:B------:R1:W-:Y:S04]  /*1a590*/  STL [R1+0x27d8], R9 ;  /* 0x0027d80901007387 */ /* 0x0003e80000100800 */
[----:B------:R-:W4:Y:S01]  /*1a5a0*/  LDL R10, [R1+0x628] ;  /* 0x00062800010a7983 */ /* 0x000f220000100800 */
[----:B--2---:R-:W-:Y:S01]  /*1a5b0*/  IMAD R4, R4, 0x1c8, RZ ;  /* 0x000001c804047824 */ /* 0x004fe200078e02ff */
[----:B0-----:R-:W0:Y:S01]  /*1a5c0*/  LDC R2, c[0x0][0x3d8] ;  /* 0x0000f600ff027b82 */ /* 0x001e220000000800 */
[----:B-1----:R-:W-:-:S02]  /*1a5d0*/  LEA.HI.X.SX32 R9, R7, R15, 0x1, P5 ;  /* 0x0000000f07097211 */ /* 0x002fc400028f0eff */
[----:B------:R-:W-:-:S03]  /*1a5e0*/  IADD3 R7, P5, PT, R8, R5, RZ ;  /* 0x0000000508077210 */ /* 0x000fc60007fbe0ff */
[----:B------:R1:W-:Y:S04]  /*1a5f0*/  STL [R1+0x27cc], R9 ;  /* 0x0027cc0901007387 */ /* 0x0003e80000100800 */
[----:B------:R2:W-:Y:S01]  /*1a600*/  STL [R1+0x27e0], R7 ;  /* 0x0027e00701007387 */ /* 0x0005e20000100800 */
[-C--:B-1----:R-:W-:Y:S02]  /*1a610*/  LEA.HI.X.SX32 R9, R0, R15.reuse, 0x1, P6 ;  /* 0x0000000f00097211 */ /* 0x082fe400030f0eff */
[----:B------:R-:W-:Y:S01]  /*1a620*/  LEA.HI.X.SX32 R8, R8, R15, 0x1, P5 ;  /* 0x0000000f08087211 */ /* 0x000fe200028f0eff */
[----:B------:R-:W1:Y:S01]  /*1a630*/  LDC R0, c[0x0][0x3d8] ;  /* 0x0000f600ff007b82 */ /* 0x000e620000000800 */
[----:B--2---:R-:W2:Y:S01]  /*1a640*/  S2R R7, SR_TID.X ;  /* 0x0000000000077919 */ /* 0x004ea20000002100 */
[----:B------:R5:W-:Y:S02]  /*1a650*/  STL [R1+0x27d4], R9 ;  /* 0x0027d40901007387 */ /* 0x000be40000100800 */
[----:B-----5:R-:W-:-:S04]  /*1a660*/  IADD3 R9, P6, PT, R4, R5, RZ ;  /* 0x0000000504097210 */ /* 0x020fc80007fde0ff */
[----:B------:R-:W-:Y:S01]  /*1a670*/  LEA.HI.X.SX32 R4, R4, R15, 0x1, P6 ;  /* 0x0000000f04047211 */ /* 0x000fe200030f0eff */
[----:B------:R-:W-:Y:S04]  /*1a680*/  STL [R1+0x27e8], R9 ;  /* 0x0027e80901007387 */ /* 0x000fe80000100800 */
[----:B------:R5:W-:Y:S04]  /*1a690*/  STL [R1+0x27dc], R8 ;  /* 0x0027dc0801007387 */ /* 0x000be80000100800 */
[----:B------:R-:W3:Y:S04]  /*1a6a0*/  LDL.LU R13, [R1+0x144] ;  /* 0x00014400010d7983 */ /* 0x000ee80000300800 */
[----:B-----5:R-:W4:Y:S04]  /*1a6b0*/  LDL.LU R8, [R1+0x134] ;  /* 0x0001340001087983 */ /* 0x020f280000300800 */
[----:B------:R-:W5:Y:S04]  /*1a6c0*/  LDL.LU R9, [R1+0x140] ;  /* 0x0001400001097983 */ /* 0x000f680000300800 */
[----:B------:R1:W-:Y:S01]  /*1a6d0*/  STL [R1+0x27e4], R4 ;  /* 0x0027e40401007387 */ /* 0x0003e20000100800 */
[----:B0-----:R-:W-:Y:S01]  /*1a6e0*/  IMAD R2, R2, 0x1c9, RZ ;  /* 0x000001c902027824 */ /* 0x001fe200078e02ff */
[----:B-1----:R-:W0:Y:S01]  /*1a6f0*/  LDC R4, c[0x0][0x3d8] ;  /* 0x0000f600ff047b82 */ /* 0x002e220000000800 */
[----:B--2---:R-:W-:-:S03]  /*1a700*/  LOP3.LUT P5, RZ, R7, 0x3, RZ, 0xc0, !PT ;  /* 0x0000000307ff7812 */ /* 0x004fc600078ac0ff */
[----:B------:R-:W-:-:S05]  /*1a710*/  IADD3 R7, P6, PT, R2, R5, RZ ;  /* 0x0000000502077210 */ /* 0x000fca0007fde0ff */
[----:B------:R1:W-:Y:S04]  /*1a720*/  STL [R1+0x27f0], R7 ;  /* 0x0027f00701007387 */ /* 0x0003e80000100800 */
[----:B------:R-:W2:Y:S01]  /*1a730*/  LDL.LU R12, [R1+0x130] ;  /* 0x00013000010c7983 */ /* 0x000ea20000300800 */
[----:B-1----:R-:W-:-:S05]  /*1a740*/  IMAD.MOV.U32 R7, RZ, RZ, -0x800000 ;  /* 0xff800000ff077424 */ /* 0x002fca00078e00ff */
[----:B------:R0:W-:Y:S01]  /*1a750*/  STL [R1+0xa7c], R7 ;  /* 0x000a7c0701007387 */ /* 0x0001e20000100800 */
[----:B------:R-:W-:Y:S02]  /*1a760*/  IMAD.MOV.U32 R11, RZ, RZ, -0x800000 ;  /* 0xff800000ff0b7424 */ /* 0x000fe400078e00ff */
[----:B0-----:R-:W-:Y:S01]  /*1a770*/  IMAD R7, R4, 0x1cb, RZ ;  /* 0x000001cb04077824 */ /* 0x001fe200078e02ff */
[----:B------:R-:W-:Y:S02]  /*1a780*/  LEA.HI.X.SX32 R4, R2, R15, 0x1, P6 ;  /* 0x0000000f02047211 */ /* 0x000fe400030f0eff */
[----:B------:R-:W0:Y:S01]  /*1a790*/  LDC R2, c[0x0][0x3d8] ;  /* 0x0000f600ff027b82 */ /* 0x000e220000000800 */
[----:B------:R1:W-:Y:S01]  /*1a7a0*/  STL [R1+0xa80], R11 ;  /* 0x000a800b01007387 */ /* 0x0003e20000100800 */
[----:B------:R-:W-:-:S03]  /*1a7b0*/  IMAD R0, R0, 0x1ca, RZ ;  /* 0x000001ca00007824 */ /* 0x000fc600078e02ff */
[----:B-1----:R-:W2:Y:S02]  /*1a7c0*/  LDL.LU R11, [R1+0x13c] ;  /* 0x00013c00010b7983 */ /* 0x002ea40000300800 */
[----:B------:R-:W-:Y:S01]  /*1a7d0*/  IADD3 R14, P6, PT, R0, R5, RZ ;  /* 0x00000005000e7210 */ /* 0x000fe20007fde0ff */
[----:B------:R-:W-:Y:S01]  /*1a7e0*/  IMAD.MOV.U32 R16, RZ, RZ, -0x800000 ;  /* 0xff800000ff107424 */ /* 0x000fe200078e00ff */
[----:B------:R1:W-:Y:S04]  /*1a7f0*/  STL [R1+0x27ec], R4 ;  /* 0x0027ec0401007387 */ /* 0x0003e80000100800 */
[----:B------:R0:W-:Y:S01]  /*1a800*/  STL [R1+0x27f8], R14 ;  /* 0x0027f80e01007387 */ /* 0x0001e20000100800 */
[----:B-1----:R-:W-:-:S03]  /*1a810*/  IMAD.MOV.U32 R4, RZ, RZ, -0x800000 ;  /* 0xff800000ff047424 */ /* 0x002fc600078e00ff */
[----:B------:R1:W-:Y:S01]  /*1a820*/  STL [R1+0xa84], R16 ;  /* 0x000a841001007387 */ /* 0x0003e20000100800 */
[----:B0-----:R-:W-:Y:S01]  /*1a830*/  IMAD R14, R2, 0x1cc, RZ ;  /* 0x000001cc020e7824 */ /* 0x001fe200078e02ff */
[----:B------:R-:W-:Y:S02]  /*1a840*/  LEA.HI.X.SX32 R2, R0, R15, 0x1, P6 ;  /* 0x0000000f00027211 */ /* 0x000fe400030f0eff */
[----:B------:R-:W-:Y:S04]  /*1a850*/  STL [R1+0xa98], R4 ;  /* 0x000a980401007387 */ /* 0x000fe80000100800 */
[----:B------:R-:W2:Y:S04]  /*1a860*/  LDL.LU R0, [R1+0x12c] ;  /* 0x00012c0001007983 */ /* 0x000ea80000300800 */
[----:B------:R0:W-:Y:S01]  /*1a870*/  STL [R1+0x27f4], R2 ;  /* 0x0027f40201007387 */ /* 0x0001e20000100800 */
[----:B-1----:R-:W-:-:S03]  /*1a880*/  IADD3 R16, P6, PT, R7, R5, RZ ;  /* 0x0000000507107210 */ /* 0x002fc60007fde0ff */
[----:B0-----:R-:W2:Y:S04]  /*1a890*/  LDL.LU R2, [R1+0x138] ;  /* 0x0001380001027983 */ /* 0x001ea80000300800 */
[----:B------:R-:W2:Y:S04]  /*1a8a0*/  LDL.LU R4, [R1+0x128] ;  /* 0x0001280001047983 */ /* 0x000ea80000300800 */
[----:B------:R0:W-:Y:S04]  /*1a8b0*/  STL [R1+0x2800], R16 ;  /* 0x0028001001007387 */ /* 0x0001e80000100800 */
[----:B------:R-:W-:Y:S04]  /*1a8c0*/  STL [R1+0x860], RZ ;  /* 0x000860ff01007387 */ /* 0x000fe80000100800 */
[----:B------:R-:W-:Y:S01]  /*1a8d0*/  STL [R1+0x864], RZ ;  /* 0x000864ff01007387 */ /* 0x000fe20000100800 */
[----:B0-----:R-:W-:-:S03]  /*1a8e0*/  LEA.HI.X.SX32 R16, R7, R15, 0x1, P6 ;  /* 0x0000000f07107211 */ /* 0x001fc600030f0eff */
[----:B------:R-:W-:Y:S01]  /*1a8f0*/  STL [R1+0x868], RZ ;  /* 0x000868ff01007387 */ /* 0x000fe20000100800 */
[----:B------:R-:W-:-:S03]  /*1a900*/  IADD3 R7, P6, PT, R14, R5, RZ ;  /* 0x000000050e077210 */ /* 0x000fc60007fde0ff */
[----:B------:R-:W2:Y:S04]  /*1a910*/  LDL.LU R5, [R1+0x148] ;  /* 0x0001480001057983 */ /* 0x000ea80000300800 */
[----:B------:R-:W-:Y:S04]  /*1a920*/  STL [R1+0x27fc], R16 ;  /* 0x0027fc1001007387 */ /* 0x000fe80000100800 */
[----:B------:R0:W-:Y:S04]  /*1a930*/  STL [R1+0x2808], R7 ;  /* 0x0028080701007387 */ /* 0x0001e80000100800 */
[----:B------:R-:W-:Y:S01]  /*1a940*/  STL [R1+0x86c], RZ ;  /* 0x00086cff01007387 */ /* 0x000fe20000100800 */
[----:B------:R-:W-:-:S03]  /*1a950*/  LEA.HI.X.SX32 R15, R14, R15, 0x1, P6 ;  /* 0x0000000f0e0f7211 */ /* 0x000fc600030f0eff */
[----:B0-----:R-:W2:Y:S04]  /*1a960*/  LDL.LU R7, [R1+0x124] ;  /* 0x0001240001077983 */ /* 0x001ea80000300800 */
[----:B------:R-:W-:Y:S04]  /*1a970*/  STL [R1+0x870], RZ ;  /* 0x000870ff01007387 */ /* 0x000fe80000100800 */
[----:B------:R-:W-:Y:S04]  /*1a980*/  STL [R1+0x874], RZ ;  /* 0x000874ff01007387 */ /* 0x000fe80000100800 */
[----:B------:R-:W-:Y:S04]  /*1a990*/  STL [R1+0x2804], R15 ;  /* 0x0028040f01007387 */ /* 0x000fe80000100800 */
[----:B------:R-:W2:Y:S01]  /*1a9a0*/  LDL.LU R26, [R1+0x14c] ;  /* 0x00014c00011a7983 */ /* 0x000ea20000300800 */
[----:B---3--:R-:W-:-:S05]  /*1a9b0*/  IMAD.X R14, R13, 0x1, R6, P4 ;  /* 0x000000010d0e7824 */ /* 0x008fca00020e0606 */
[----:B------:R-:W-:Y:S01]  /*1a9c0*/  STL [R1+0xe04], R14 ;  /* 0x000e040e01007387 */ /* 0x000fe20000100800 */
[----:B----4-:R-:W-:-:S03]  /*1a9d0*/  IADD3 R13, P4, PT, R8, R10, RZ ;  /* 0x0000000a080d7210 */ /* 0x010fc60007f9e0ff */
[----:B------:R-:W3:Y:S04]  /*1a9e0*/  LDL.LU R8, [R1+0x120] ;  /* 0x0001200001087983 */ /* 0x000ee80000300800 */
[----:B------:R5:W-:Y:S04]  /*1a9f0*/  STL [R1+0xe00], R13 ;  /* 0x000e000d01007387 */ /* 0x000be80000100800 */
[----:B------:R-:W4:Y:S01]  /*1aa00*/  LDL.LU R25, [R1+0x150] ;  /* 0x0001500001197983 */ /* 0x000f220000300800 */
[----:B-----5:R-:W-:-:S03]  /*1aa10*/  IMAD.X R13, R9, 0x1, R6, P2 ;  /* 0x00000001090d7824 */ /* 0x020fc600010e0606 */
[----:B------:R-:W5:Y:S04]  /*1aa20*/  LDL.LU R9, [R1+0x11c] ;  /* 0x00011c0001097983 */ /* 0x000f680000300800 */
[----:B------:R2:W-:Y:S04]  /*1aa30*/  STL [R1+0xdfc], R13 ;  /* 0x000dfc0d01007387 */ /* 0x0005e80000100800 */
[----:B------:R-:W5:Y:S01]  /*1aa40*/  LDL.LU R24, [R1+0x154] ;  /* 0x0001540001187983 */ /* 0x000f620000300800 */
[----:B--2---:R-:W-:-:S03]  /*1aa50*/  IADD3 R13, P2, PT, R12, R10, RZ ;  /* 0x0000000a0c0d7210 */ /* 0x004fc60007f5e0ff */
[----:B------:R-:W2:Y:S04]  /*1aa60*/  LDL.LU R12, [R1+0x118] ;  /* 0x00011800010c7983 */ /* 0x000ea80000300800 */
[----:B------:R-:W-:Y:S04]  /*1aa70*/  STL [R1+0xdf8], R13 ;  /* 0x000df80d01007387 */ /* 0x000fe80000100800 */
[----:B------:R-:W2:Y:S04]  /*1aa80*/  LDL.LU R23, [R1+0x158] ;  /* 0x0001580001177983 */ /* 0x000ea80000300800 */
[----:B------:R-:W2:Y:S01]  /*1aa90*/  LDL.LU R22, [R1+0x114] ;  /* 0x0001140001167983 */ /* 0x000ea20000300800 */
[----:B------:R-:W-:-:S05]  /*1aaa0*/  IMAD.X R11, R11, 0x1, R6, P1 ;  /* 0x000000010b0b7824 */ /* 0x000fca00008e0606 */
[----:B------:R0:W-:Y:S04]  /*1aab0*/  STL [R1+0xdf4], R11 ;  /* 0x000df40b01007387 */ /* 0x0001e80000100800 */
[----:B------:R-:W2:Y:S04]  /*1aac0*/  LDL.LU R21, [R1+0x15c] ;  /* 0x00015c0001157983 */ /* 0x000ea80000300800 */
[----:B------:R-:W2:Y:S04]  /*1aad0*/  LDL.LU R20, [R1+0x110] ;  /* 0x0001100001147983 */ /* 0x000ea80000300800 */
[----:B0-----:R-:W2:Y:S04]  /*1aae0*/  LDL.LU R11, [R1+0x160] ;  /* 0x00016000010b7983 */ /* 0x001ea80000300800 */
[----:B------:R-:W2:Y:S01]  /*1aaf0*/  LDL.LU R19, [R1+0x10c] ;  /* 0x00010c0001137983 */ /* 0x000ea20000300800 */
[----:B------:R-:W-:-:S03]  /*1ab00*/  IADD3 R13, P1, PT, R0, R10, RZ ;  /* 0x0000000a000d7210 */ /* 0x000fc60007f3e0ff */
[----:B------:R-:W2:Y:S04]  /*1ab10*/  LDL.LU R0, [R1+0x164] ;  /* 0x0001640001007983 */ /* 0x000ea80000300800 */
[----:B------:R0:W-:Y:S04]  /*1ab20*/  STL [R1+0xdf0], R13 ;  /* 0x000df00d01007387 */ /* 0x0001e80000100800 */
[----:B------:R-:W2:Y:S01]  /*1ab30*/  LDL.LU R18, [R1+0x108] ;  /* 0x0001080001127983 */ /* 0x000ea20000300800 */
[----:B0-----:R-:W-:-:S03]  /*1ab40*/  IMAD.X R13, R2, 0x1, R6, P0 ;  /* 0x00000001020d7824 */ /* 0x001fc600000e0606 */
[----:B------:R-:W2:Y:S04]  /*1ab50*/  LDL.LU R2, [R1+0x168] ;  /* 0x0001680001027983 */ /* 0x000ea80000300800 */
[----:B------:R0:W-:Y:S04]  /*1ab60*/  STL [R1+0xdec], R13 ;  /* 0x000dec0d01007387 */ /* 0x0001e80000100800 */
[----:B------:R-:W2:Y:S01]  /*1ab70*/  LDL.LU R17, [R1+0x104] ;  /* 0x0001040001117983 */ /* 0x000ea20000300800 */
[----:B0-----:R-:W-:-:S03]  /*1ab80*/  IADD3 R13, P0, PT, R4, R10, RZ ;  /* 0x0000000a040d7210 */ /* 0x001fc60007f1e0ff */
[----:B------:R-:W2:Y:S04]  /*1ab90*/  LDL.LU R4, [R1+0x16c] ;  /* 0x00016c0001047983 */ /* 0x000ea80000300800 */
[----:B------:R0:W-:Y:S04]  /*1aba0*/  STL [R1+0xde8], R13 ;  /* 0x000de80d01007387 */ /* 0x0001e80000100800 */
[----:B------:R-:W2:Y:S01]  /*1abb0*/  LDL.LU R16, [R1+0x100] ;  /* 0x0001000001107983 */ /* 0x000ea20000300800 */
[----:B0-----:R-:W-:-:S03]  /*1abc0*/  IMAD.X R13, R5, 0x1, R6, P3 ;  /* 0x00000001050d7824 */ /* 0x001fc600018e0606 */
[----:B------:R-:W2:Y:S04]  /*1abd0*/  LDL.LU R5, [R1+0x170] ;  /* 0x0001700001057983 */ /* 0x000ea80000300800 */
[----:B------:R0:W-:Y:S01]  /*1abe0*/  STL [R1+0xde4], R13 ;  /* 0x000de40d01007387 */ /* 0x0001e20000100800 */
[----:B------:R-:W-:-:S03]  /*1abf0*/  IADD3 R7, P3, PT, R7, R10, RZ ;  /* 0x0000000a07077210 */ /* 0x000fc60007f7e0ff */
[----:B------:R-:W2:Y:S04]  /*1ac00*/  LDL.LU R15, [R1+0xfc] ;  /* 0x0000fc00010f7983 */ /* 0x000ea80000300800 */
[----:B------:R-:W2:Y:S04]  /*1ac10*/  LDL.LU R14, [R1+0x174] ;  /* 0x00017400010e7983 */ /* 0x000ea80000300800 */
[----:B------:R1:W-:Y:S04]  /*1ac20*/  STL [R1+0xde0], R7 ;  /* 0x000de00701007387 */ /* 0x0003e80000100800 */
[----:B0-----:R-:W2:Y:S01]  /*1ac30*/  LDL.LU R13, [R1+0xf8] ;  /* 0x0000f800010d7983 */ /* 0x001ea20000300800 */
[----:B------:R-:W-:-:S03]  /*1ac40*/  IMAD.X R26, R26, 0x1, R6, P4 ;  /* 0x000000011a1a7824 */ /* 0x000fc600020e0606 */
[----:B-1----:R-:W2:Y:S04]  /*1ac50*/  LDL.LU R7, [R1+0x178] ;  /* 0x0001780001077983 */ /* 0x002ea80000300800 */
[----:B------:R3:W-:Y:S02]  /*1ac60*/  STL [R1+0xddc], R26 ;  /* 0x000ddc1a01007387 */ /* 0x0007e40000100800 */
[-C--:B---3--:R-:W-:Y:S02]  /*1ac70*/  IADD3 R26, P4, PT, R8, R10.reuse, RZ ;  /* 0x0000000a081a7210 */ /* 0x088fe40007f9e0ff */
[----:B------:R-:W3:Y:S04]  /*1ac80*/  LDL.LU R8, [R1+0xf4] ;  /* 0x0000f40001087983 */ /* 0x000ee80000300800 */
[----:B------:R4:W-:Y:S02]  /*1ac90*/  STL [R1+0xdd8], R26 ;  /* 0x000dd81a01007387 */ /* 0x0009e40000100800 */
[----:B----4-:R-:W-:Y:S01]  /*1aca0*/  IMAD.X R26, R25, 0x1, R6, P2 ;  /* 0x00000001191a7824 */ /* 0x010fe200010e0606 */
[----:B-----5:R-:W-:-:S02]  /*1acb0*/  IADD3 R25, P2, PT, R9, R10, RZ ;  /* 0x0000000a09197210 */ /* 0x020fc40007f5e0ff */
[----:B------:R-:W4:Y:S04]  /*1acc0*/  LDL.LU R9, [R1+0x17c] ;  /* 0x00017c0001097983 */ /* 0x000f280000300800 */
[----:B------:R-:W-:Y:S01]  /*1acd0*/  STL [R1+0xdd4], R26 ;  /* 0x000dd41a01007387 */ /* 0x000fe20000100800 */
[----:B------:R-:W-:-:S03]  /*1ace0*/  IMAD.X R24, R24, 0x1, R6, P1 ;  /* 0x0000000118187824 */ /* 0x000fc600008e0606 */
[----:B------:R2:W-:Y:S02]  /*1acf0*/  STL [R1+0xdd0], R25 ;  /* 0x000dd01901007387 */ /* 0x0005e40000100800 */
[-C--:B--2---:R-:W-:Y:S02]  /*1ad00*/  IADD3 R25, P1, PT, R12, R10.reuse, RZ ;  /* 0x0000000a0c197210 */ /* 0x084fe40007f3e0ff */
[----:B------:R-:W2:Y:S04]  /*1ad10*/  LDL.LU R12, [R1+0xf0] ;  /* 0x0000f000010c7983 */ /* 0x000ea80000300800 */
[----:B------:R0:W-:Y:S04]  /*1ad20*/  STL [R1+0xdcc], R24 ;  /* 0x000dcc1801007387 */ /* 0x0001e80000100800 */
[----:B------:R-:W-:Y:S01]  /*1ad30*/  STL [R1+0xdc8], R25 ;  /* 0x000dc81901007387 */ /* 0x000fe20000100800 */
[----:B0-----:R-:W-:Y:S01]  /*1ad40*/  IMAD.X R24, R23, 0x1, R6, P0 ;  /* 0x0000000117187824 */ /* 0x001fe200000e0606 */
[----:B------:R-:W-:-:S04]  /*1ad50*/  IADD3 R23, P0, PT, R22, R10, RZ ;  /* 0x0000000a16177210 */ /* 0x000fc80007f1e0ff */
[----:B------:R-:W-:Y:S04]  /*1ad60*/  STL [R1+0xdc4], R24 ;  /* 0x000dc41801007387 */ /* 0x000fe80000100800 */
[----:B------:R-:W-:Y:S01]  /*1ad70*/  STL [R1+0xdc0], R23 ;  /* 0x000dc01701007387 */ /* 0x000fe20000100800 */
[----:B------:R-:W-:Y:S01]  /*1ad80*/  IMAD.X R22, R21, 0x1, R6, P3 ;  /* 0x0000000115167824 */ /* 0x000fe200018e0606 */
[----:B------:R-:W-:-:S04]  /*1ad90*/  IADD3 R20, P3, PT, R20, R10, RZ ;  /* 0x0000000a14147210 */ /* 0x000fc80007f7e0ff */
[----:B------:R-:W-:Y:S01]  /*1ada0*/  STL [R1+0xdbc], R22 ;  /* 0x000dbc1601007387 */ /* 0x000fe20000100800 */
[----:B------:R-:W-:-:S03]  /*1adb0*/  IMAD.X R21, R11, 0x1, R6, P4 ;  /* 0x000000010b157824 */ /* 0x000fc600020e0606 */
[----:B------:R-:W5:Y:S04]  /*1adc0*/  LDL.LU R11, [R1+0x180] ;  /* 0x00018000010b7983 */ /* 0x000f680000300800 */
[----:B------:R0:W-:Y:S04]  /*1add0*/  STL [R1+0xdb8], R20 ;  /* 0x000db81401007387 */ /* 0x0001e80000100800 */
[----:B------:R-:W-:Y:S01]  /*1ade0*/  STL [R1+0xdb4], R21 ;  /* 0x000db41501007387 */ /* 0x000fe20000100800 */
[----:B0-----:R-:W-:Y:S01]  /*1adf0*/  IADD3 R20, P4, PT, R19, R10, RZ ;  /* 0x0000000a13147210 */ /* 0x001fe20007f9e0ff */
[----:B------:R-:W-:-:S02]  /*1ae00*/  IMAD.X R19, R0, 0x1, R6, P2 ;  /* 0x0000000100137824 */ /* 0x000fc400010e0606 */
[----:B------:R-:W5:Y:S01]  /*1ae10*/  LDL.LU R0, [R1+0xec] ;  /* 0x0000ec0001007983 */ /* 0x000f620000300800 */
[----:B------:R-:W-:-:S03]  /*1ae20*/  IADD3 R18, P2, PT, R18, R10, RZ ;  /* 0x0000000a12127210 */ /* 0x000fc60007f5e0ff */
[----:B------:R-:W-:Y:S04]  /*1ae30*/  STL [R1+0xdb0], R20 ;  /* 0x000db01401007387 */ /* 0x000fe80000100800 */
[----:B------:R0:W-:Y:S02]  /*1ae40*/  STL [R1+0xdac], R19 ;  /* 0x000dac1301007387 */ /* 0x0001e40000100800 */
[--C-:B0-----:R-:W-:Y:S02]  /*1ae50*/  IMAD.X R19, R2, 0x1, R6.reuse, P1 ;  /* 0x0000000102137824 */ /* 0x101fe400008e0606 */
[----:B------:R-:W5:Y:S04]  /*1ae60*/  LDL.LU R2, [R1+0x184] ;  /* 0x0001840001027983 */ /* 0x000f680000300800 */
[----:B------:R0:W-:Y:S04]  /*1ae70*/  STL [R1+0xda8], R18 ;  /* 0x000da81201007387 */ /* 0x0001e80000100800 */
[----:B------:R-:W-:Y:S01]  /*1ae80*/  STL [R1+0xda4], R19 ;  /* 0x000da41301007387 */ /* 0x000fe20000100800 */
[-C--:B0-----:R-:W-:Y:S01]  /*1ae90*/  IADD3 R18, P1, PT, R17, R10.reuse, RZ ;  /* 0x0000000a11127210 */ /* 0x081fe20007f3e0ff */
[--C-:B------:R-:W-:Y:S01]  /*1aea0*/  IMAD.X R17, R4, 0x1, R6.reuse, P0 ;  /* 0x0000000104117824 */ /* 0x100fe200000e0606 */
[----:B------:R-:W-:Y:S01]  /*1aeb0*/  IADD3 R16, P0, PT, R16, R10, RZ ;  /* 0x0000000a10107210 */ /* 0x000fe20007f1e0ff */
[----:B------:R-:W5:Y:S04]  /*1aec0*/  LDL.LU R4, [R1+0xe8] ;  /* 0x0000e80001047983 */ /* 0x000f680000300800 */
[----:B------:R-:W-:Y:S04]  /*1aed0*/  STL [R1+0xda0], R18 ;  /* 0x000da01201007387 */ /* 0x000fe80000100800 */
[----:B------:R0:W-:Y:S02]  /*1aee0*/  STL [R1+0xd9c], R17 ;  /* 0x000d9c1101007387 */ /* 0x0001e40000100800 */
[----:B0-----:R-:W-:-:S02]  /*1aef0*/  IMAD.X R17, R5, 0x1, R6, P3 ;  /* 0x0000000105117824 */ /* 0x001fc400018e0606 */
[----:B------:R-:W5:Y:S04]  /*1af00*/  LDL.LU R5, [R1+0x188] ;  /* 0x0001880001057983 */ /* 0x000f680000300800 */
[----:B------:R0:W-:Y:S04]  /*1af10*/  STL [R1+0xd98], R16 ;  /* 0x000d981001007387 */ /* 0x0001e80000100800 */
[----:B------:R-:W-:Y:S01]  /*1af20*/  STL [R1+0xd94], R17 ;  /* 0x000d941101007387 */ /* 0x000fe20000100800 */
[-C--:B0-----:R-:W-:Y:S01]  /*1af30*/  IADD3 R16, P3, PT, R15, R10.reuse, RZ ;  /* 0x0000000a0f107210 */ /* 0x081fe20007f7e0ff */
[----:B------:R-:W-:Y:S01]  /*1af40*/  IMAD.X R15, R14, 0x1, R6, P4 ;  /* 0x000000010e0f7824 */ /* 0x000fe200020e0606 */
[----:B------:R-:W-:-:S03]  /*1af50*/  IADD3 R14, P4, PT, R13, R10, RZ ;  /* 0x0000000a0d0e7210 */ /* 0x000fc60007f9e0ff */
[----:B------:R-:W-:Y:S04]  /*1af60*/  STL [R1+0xd90], R16 ;  /* 0x000d901001007387 */ /* 0x000fe80000100800 */
[----:B------:R-:W-:Y:S04]  /*1af70*/  STL [R1+0xd8c], R15 ;  /* 0x000d8c0f01007387 */ /* 0x000fe80000100800 */
[----:B------:R-:W5:Y:S01]  /*1af80*/  LDL.LU R26, [R1+0xe4] ;  /* 0x0000e400011a7983 */ /* 0x000f620000300800 */
[----:B------:R-:W-:-:S03]  /*1af90*/  IMAD.X R13, R7, 0x1, R6, P2 ;  /* 0x00000001070d7824 */ /* 0x000fc600010e0606 */
[----:B------:R-:W-:Y:S04]  /*1afa0*/  STL [R1+0xd88], R14 ;  /* 0x000d880e01007387 */ /* 0x000fe80000100800 */
[----:B------:R-:W5:Y:S04]  /*1afb0*/  LDL.LU R7, [R1+0x18c] ;  /* 0x00018c0001077983 */ /* 0x000f680000300800 */
[----:B------:R3:W-:Y:S04]  /*1afc0*/  STL [R1+0xd84], R13 ;  /* 0x000d840d01007387 */ /* 0x0007e80000100800 */
[----:B------:R-:W5:Y:S01]  /*1afd0*/  LDL.LU R25, [R1+0xe0] ;  /* 0x0000e00001197983 */ /* 0x000f620000300800 */
[----:B---3--:R-:W-:-:S03]  /*1afe0*/  IADD3 R13, P2, PT, R8, R10, RZ ;  /* 0x0000000a080d7210 */ /* 0x008fc60007f5e0ff */
[----:B------:R-:W3:Y:S04]  /*1aff0*/  LDL.LU R8, [R1+0x190] ;  /* 0x0001900001087983 */ /* 0x000ee80000300800 */
[----:B------:R4:W-:Y:S04]  /*1b000*/  STL [R1+0xd80], R13 ;  /* 0x000d800d01007387 */ /* 0x0009e80000100800 */
[----:B------:R-:W3:Y:S01]  /*1b010*/  LDL.LU R24, [R1+0xdc] ;  /* 0x0000dc0001187983 */ /* 0x000ee20000300800 */
[----:B----4-:R-:W-:-:S03]  /*1b020*/  IMAD.X R13, R9, 0x1, R6, P1 ;  /* 0x00000001090d7824 */ /* 0x010fc600008e0606 */
[----:B------:R-:W4:Y:S04]  /*1b030*/  LDL.LU R9, [R1+0x194] ;  /* 0x0001940001097983 */ /* 0x000f280000300800 */
[----:B------:R-:W-:Y:S04]  /*1b040*/  STL [R1+0xd7c], R13 ;  /* 0x000d7c0d01007387 */ /* 0x000fe80000100800 */
[----:B------:R-:W4:Y:S04]  /*1b050*/  LDL.LU R23, [R1+0xd8] ;  /* 0x0000d80001177983 */ /* 0x000f280000300800 */
[----:B------:R-:W4:Y:S01]  /*1b060*/  LDL.LU R22, [R1+0x198] ;  /* 0x0001980001167983 */ /* 0x000f220000300800 */
[----:B--2---:R-:W-:-:S05]  /*1b070*/  IADD3 R12, P1, PT, R12, R10, RZ ;  /* 0x0000000a0c0c7210 */ /* 0x004fca0007f3e0ff */
[----:B------:R0:W-:Y:S04]  /*1b080*/  STL [R1+0xd78], R12 ;  /* 0x000d780c01007387 */ /* 0x0001e80000100800 */
[----:B------:R-:W2:Y:S04]  /*1b090*/  LDL.LU R21, [R1+0xd4] ;  /* 0x0000d40001157983 */ /* 0x000ea80000300800 */
[----:B------:R-:W2:Y:S04]  /*1b0a0*/  LDL.LU R20, [R1+0x19c] ;  /* 0x00019c0001147983 */ /* 0x000ea80000300800 */
[----:B0-----:R-:W2:Y:S04]  /*1b0b0*/  LDL.LU R12, [R1+0xd0] ;  /* 0x0000d000010c7983 */ /* 0x001ea80000300800 */
[----:B------:R-:W2:Y:S01]  /*1b0c0*/  LDL.LU R19, [R1+0x1a0] ;  /* 0x0001a00001137983 */ /* 0x000ea20000300800 */
[----:B-----5:R-:W-:-:S03]  /*1b0d0*/  IMAD.X R13, R11, 0x1, R6, P0 ;  /* 0x000000010b0d7824 */ /* 0x020fc600000e0606 */
[----:B------:R-:W5:Y:S04]  /*1b0e0*/  LDL.LU R11, [R1+0xcc] ;  /* 0x0000cc00010b7983 */ /* 0x000f680000300800 */
[----:B------:R0:W-:Y:S04]  /*1b0f0*/  STL [R1+0xd74], R13 ;  /* 0x000d740d01007387 */ /* 0x0001e80000100800 */
[----:B------:R-:W5:Y:S01]  /*1b100*/  LDL.LU R18, [R1+0x1a4] ;  /* 0x0001a40001127983 */ /* 0x000f620000300800 */
[----:B0-----:R-:W-:-:S03]  /*1b110*/  IADD3 R13, P0, PT, R0, R10, RZ ;  /* 0x0000000a000d7210 */ /* 0x001fc60007f1e0ff */
[----:B------:R-:W5:Y:S04]  /*1b120*/  LDL.LU R0, [R1+0xc8] ;  /* 0x0000c80001007983 */ /* 0x000f680000300800 */
[----:B------:R0:W-:Y:S04]  /*1b130*/  STL [R1+0xd70], R13 ;  /* 0x000d700d01007387 */ /* 0x0001e80000100800 */
[----:B------:R-:W5:Y:S01]  /*1b140*/  LDL.LU R17, [R1+0x1a8] ;  /* 0x0001a80001117983 */ /* 0x000f620000300800 */
[----:B0-----:R-:W-:-:S03]  /*1b150*/  IMAD.X R13, R2, 0x1, R6, P3 ;  /* 0x00000001020d7824 */ /* 0x001fc600018e0606 */
[----:B------:R-:W5:Y:S04]  /*1b160*/  LDL.LU R2, [R1+0xc4] ;  /* 0x0000c40001027983 */ /* 0x000f680000300800 */
[----:B------:R0:W-:Y:S04]  /*1b170*/  STL [R1+0xd6c], R13 ;  /* 0x000d6c0d01007387 */ /* 0x0001e80000100800 */
[----:B------:R-:W5:Y:S01]  /*1b180*/  LDL.LU R16, [R1+0x1ac] ;  /* 0x0001ac0001107983 */ /* 0x000f620000300800 */
[----:B0-----:R-:W-:-:S03]  /*1b190*/  IADD3 R13, P3, PT, R4, R10, RZ ;  /* 0x0000000a040d7210 */ /* 0x001fc60007f7e0ff */
[----:B------:R-:W5:Y:S04]  /*1b1a0*/  LDL.LU R4, [R1+0xc0] ;  /* 0x0000c00001047983 */ /* 0x000f680000300800 */
[----:B------:R0:W-:Y:S04]  /*1b1b0*/  STL [R1+0xd68], R13 ;  /* 0x000d680d01007387 */ /* 0x0001e80000100800 */
[----:B------:R-:W5:Y:S04]  /*1b1c0*/  LDL.LU R15, [R1+0x1b0] ;  /* 0x0001b000010f7983 */ /* 0x000f680000300800 */
[----:B------:R-:W5:Y:S01]  /*1b1d0*/  LDL.LU R14, [R1+0xbc] ;  /* 0x0000bc00010e7983 */ /* 0x000f620000300800 */
[----:B------:R-:W-:-:S05]  /*1b1e0*/  IMAD.X R5, R5, 0x1, R6, P4 ;  /* 0x0000000105057824 */ /* 0x000fca00020e0606 */
[----:B------:R1:W-:Y:S04]  /*1b1f0*/  STL [R1+0xd64], R5 ;  /* 0x000d640501007387 */ /* 0x0003e80000100800 */
[----:B0-----:R-:W5:Y:S04]  /*1b200*/  LDL.LU R13, [R1+0x1b4] ;  /* 0x0001b400010d7983 */ /* 0x001f680000300800 */
[----:B-1----:R-:W5:Y:S01]  /*1b210*/  LDL.LU R5, [R1+0xb8] ;  /* 0x0000b80001057983 */ /* 0x002f620000300800 */
[----:B------:R-:W-:-:S05]  /*1b220*/  IADD3 R26, P4, PT, R26, R10, RZ ;  /* 0x0000000a1a1a7210 */ /* 0x000fca0007f9e0ff */
[----:B------:R0:W-:Y:S02]  /*1b230*/  STL [R1+0xd60], R26 ;  /* 0x000d601a01007387 */ /* 0x0001e40000100800 */
[--C-:B0-----:R-:W-:Y:S02]  /*1b240*/  IMAD.X R26, R7, 0x1, R6.reuse, P2 ;  /* 0x00000001071a7824 */ /* 0x101fe400010e0606 */
[----:B------:R-:W5:Y:S04]  /*1b250*/  LDL.LU R7, [R1+0x1b8] ;  /* 0x0001b80001077983 */ /* 0x000f680000300800 */
[----:B------:R0:W-:Y:S02]  /*1b260*/  STL [R1+0xd5c], R26 ;  /* 0x000d5c1a01007387 */ /* 0x0001e40000100800 */
[----:B0-----:R-:W-:Y:S01]  /*1b270*/  IADD3 R26, P2, PT, R25, R10, RZ ;  /* 0x0000000a191a7210 */ /* 0x001fe20007f5e0ff */
[----:B---3--:R-:W-:-:S02]  /*1b280*/  IMAD.X R25, R8, 0x1, R6, P1 ;  /* 0x0000000108197824 */ /* 0x008fc400008e0606 */
[----:B------:R-:W3:Y:S04]  /*1b290*/  LDL.LU R8, [R1+0xb4] ;  /* 0x0000b40001087983 */ /* 0x000ee80000300800 */
[----:B------:R-:W-:Y:S04]  /*1b2a0*/  STL [R1+0xd58], R26 ;  /* 0x000d581a01007387 */ /* 0x000fe80000100800 */
[----:B------:R4:W-:Y:S01]  /*1b2b0*/  STL [R1+0xd54], R25 ;  /* 0x000d541901007387 */ /* 0x0009e20000100800 */
[----:B------:R-:W-:Y:S01]  /*1b2c0*/  IADD3 R24, P1, PT, R24, R10, RZ ;  /* 0x0000000a18187210 */ /* 0x000fe20007f3e0ff */
[----:B----4-:R-:W-:-:S02]  /*1b2d0*/  IMAD.X R25, R9, 0x1, R6, P0 ;  /* 0x0000000109197824 */ /* 0x010fc400000e0606 */
[----:B------:R-:W4:Y:S04]  /*1b2e0*/  LDL.LU R9, [R1+0x1bc] ;  /* 0x0001bc0001097983 */ /* 0x000f280000300800 */
[----:B------:R0:W-:Y:S04]  /*1b2f0*/  STL [R1+0xd50], R24 ;  /* 0x000d501801007387 */ /* 0x0001e80000100800 */
[----:B------:R-:W-:Y:S01]  /*1b300*/  STL [R1+0xd4c], R25 ;  /* 0x000d4c1901007387 */ /* 0x000fe20000100800 */
[----:B0-----:R-:W-:Y:S01]  /*1b310*/  IADD3 R24, P0, PT, R23, R10, RZ ;  /* 0x0000000a17187210 */ /* 0x001fe20007f1e0ff */
[----:B------:R-:W-:-:S04]  /*1b320*/  IMAD.X R23, R22, 0x1, R6, P3 ;  /* 0x0000000116177824 */ /* 0x000fc800018e0606 */
[----:B------:R-:W-:Y:S01]  /*1b330*/  STL [R1+0xd48], R24 ;  /* 0x000d481801007387 */ /* 0x000fe20000100800 */
[----:B--2---:R-:W-:-:S03]  /*1b340*/  IADD3 R22, P3, PT, R21, R10, RZ ;  /* 0x0000000a15167210 */ /* 0x004fc60007f7e0ff */
[----:B------:R-:W-:Y:S01]  /*1b350*/  STL [R1+0xd44], R23 ;  /* 0x000d441701007387 */ /* 0x000fe20000100800 */
[----:B------:R-:W-:-:S03]  /*1b360*/  IMAD.X R20, R20, 0x1, R6, P4 ;  /* 0x0000000114147824 */ /* 0x000fc600020e0606 */
[----:B------:R-:W-:Y:S01]  /*1b370*/  STL [R1+0xd40], R22 ;  /* 0x000d401601007387 */ /* 0x000fe20000100800 */
[----:B------:R-:W-:-:S03]  /*1b380*/  IADD3 R21, P4, PT, R12, R10, RZ ;  /* 0x0000000a0c157210 */ /* 0x000fc60007f9e0ff */
[----:B------:R-:W2:Y:S04]  /*1b390*/  LDL.LU R12, [R1+0xb0] ;  /* 0x0000b000010c7983 */ /* 0x000ea80000300800 */
[----:B------:R0:W-:Y:S04]  /*1b3a0*/  STL [R1+0xd3c], R20 ;  /* 0x000d3c1401007387 */ /* 0x0001e80000100800 */
[----:B------:R-:W-:Y:S01]  /*1b3b0*/  STL [R1+0xd38], R21 ;  /* 0x000d381501007387 */ /* 0x000fe20000100800 */
[----:B0-----:R-:W-:Y:S01]  /*1b3c0*/  IMAD.X R20, R19, 0x1, R6, P2 ;  /* 0x0000000113147824 */ /* 0x001fe200010e0606 */
[----:B-----5:R-:W-:-:S02]  /*1b3d0*/  IADD3 R19, P2, PT, R11, R10, RZ ;  /* 0x0000000a0b137210 */ /* 0x020fc40007f5e0ff */
[----:B------:R-:W5:Y:S04]  /*1b3e0*/  LDL.LU R11, [R1+0x1c0] ;  /* 0x0001c000010b7983 */ /* 0x000f680000300800 */
[----:B------:R-:W-:Y:S01]  /*1b3f0*/  STL [R1+0xd34], R20 ;  /* 0x000d341401007387 */ /* 0x000fe20000100800 */
[----:B------:R-:W-:-:S03]  /*1b400*/  IMAD.X R18, R18, 0x1, R6, P1 ;  /* 0x0000000112127824 */ /* 0x000fc600008e0606 */
[----:B------:R0:W-:Y:S02]  /*1b410*/  STL [R1+0xd30], R19 ;  /* 0x000d301301007387 */ /* 0x0001e40000100800 */
[-C--:B0-----:R-:W-:Y:S02]  /*1b420*/  IADD3 R19, P1, PT, R0, R10.reuse, RZ ;  /* 0x0000000a00137210 */ /* 0x081fe40007f3e0ff */
[----:B------:R-:W5:Y:S04]  /*1b430*/  LDL.LU R0, [R1+0xac] ;  /* 0x0000ac0001007983 */ /* 0x000f680000300800 */
[----:B------:R0:W-:Y:S04]  /*1b440*/  STL [R1+0xd2c], R18 ;  /* 0x000d2c1201007387 */ /* 0x0001e80000100800 */
[----:B------:R-:W-:Y:S01]  /*1b450*/  STL [R1+0xd28], R19 ;  /* 0x000d281301007387 */ /* 0x000fe20000100800 */
[----:B0-----:R-:W-:Y:S01]  /*1b460*/  IMAD.X R18, R17, 0x1, R6, P0 ;  /* 0x0000000111127824 */ /* 0x001fe200000e0606 */
[----:B------:R-:W-:-:S02]  /*1b470*/  IADD3 R17, P0, PT, R2, R10, RZ ;  /* 0x0000000a02117210 */ /* 0x000fc40007f1e0ff */
        /* <DEDUP_REMOVED lines=9> */
[----:B------:R-:W-:-:S04]  /*1b510*/  IADD3 R15, P4, PT, R14, R10, RZ ;  /* 0x0000000a0e0f7210 */ /* 0x000fc80007f9e0ff */
[----:B------:R-:W-:Y:S01]  /*1b520*/  STL [R1+0xd14], R16 ;  /* 0x000d141001007387 */ /* 0x000fe20000100800 */
[----:B------:R-:W-:-:S03]  /*1b530*/  IMAD.X R14, R13, 0x1, R6, P2 ;  /* 0x000000010d0e7824 */ /* 0x000fc600010e0606 */
[----:B------:R-:W-:Y:S04]  /*1b540*/  STL [R1+0xd10], R15 ;  /* 0x000d100f01007387 */ /* 0x000fe80000100800 */
[----:B------:R-:W5:Y:S01]  /*1b550*/  LDL.LU R26, [R1+0x1c8] ;  /* 0x0001c800011a7983 */ /* 0x000f620000300800 */
[----:B------:R-:W-:-:S03]  /*1b560*/  IADD3 R13, P2, PT, R5, R10, RZ ;  /* 0x0000000a050d7210 */ /* 0x000fc60007f5e0ff */
[----:B------:R-:W-:Y:S04]  /*1b570*/  STL [R1+0xd0c], R14 ;  /* 0x000d0c0e01007387 */ /* 0x000fe80000100800 */
[----:B------:R-:W5:Y:S04]  /*1b580*/  LDL.LU R5, [R1+0xa4] ;  /* 0x0000a40001057983 */ /* 0x000f680000300800 */
[----:B------:R0:W-:Y:S04]  /*1b590*/  STL [R1+0xd08], R13 ;  /* 0x000d080d01007387 */ /* 0x0001e80000100800 */
[----:B------:R-:W5:Y:S01]  /*1b5a0*/  LDL.LU R25, [R1+0x1cc] ;  /* 0x0001cc0001197983 */ /* 0x000f620000300800 */
[----:B0-----:R-:W-:-:S03]  /*1b5b0*/  IMAD.X R13, R7, 0x1, R6, P1 ;  /* 0x00000001070d7824 */ /* 0x001fc600008e0606 */
[----:B------:R-:W5:Y:S04]  /*1b5c0*/  LDL.LU R7, [R1+0xa0] ;  /* 0x0000a00001077983 */ /* 0x000f680000300800 */
[----:B------:R3:W-:Y:S04]  /*1b5d0*/  STL [R1+0xd04], R13 ;  /* 0x000d040d01007387 */ /* 0x0007e80000100800 */
[----:B------:R-:W5:Y:S01]  /*1b5e0*/  LDL.LU R24, [R1+0x1d0] ;  /* 0x0001d00001187983 */ /* 0x000f620000300800 */
[----:B---3--:R-:W-:-:S03]  /*1b5f0*/  IADD3 R13, P1, PT, R8, R10, RZ ;  /* 0x0000000a080d7210 */ /* 0x008fc60007f3e0ff */
[----:B------:R-:W3:Y:S04]  /*1b600*/  LDL.LU R8, [R1+0x9c] ;  /* 0x00009c0001087983 */ /* 0x000ee80000300800 */
[----:B------:R-:W-:Y:S04]  /*1b610*/  STL [R1+0xd00], R13 ;  /* 0x000d000d01007387 */ /* 0x000fe80000100800 */
[----:B------:R-:W3:Y:S04]  /*1b620*/  LDL.LU R23, [R1+0x1d4] ;  /* 0x0001d40001177983 */ /* 0x000ee80000300800 */
[----:B------:R-:W3:Y:S01]  /*1b630*/  LDL.LU R22, [R1+0x98] ;  /* 0x0000980001167983 */ /* 0x000ee20000300800 */
[----:B----4-:R-:W-:-:S05]  /*1b640*/  IMAD.X R9, R9, 0x1, R6, P0 ;  /* 0x0000000109097824 */ /* 0x010fca00000e0606 */
[----:B------:R0:W-:Y:S04]  /*1b650*/  STL [R1+0xcfc], R9 ;  /* 0x000cfc0901007387 */ /* 0x0001e80000100800 */
[----:B------:R-:W4:Y:S04]  /*1b660*/  LDL.LU R21, [R1+0x1d8] ;  /* 0x0001d80001157983 */ /* 0x000f280000300800 */
[----:B------:R-:W4:Y:S04]  /*1b670*/  LDL.LU R20, [R1+0x94] ;  /* 0x0000940001147983 */ /* 0x000f280000300800 */
[----:B0-----:R-:W4:Y:S04]  /*1b680*/  LDL.LU R9, [R1+0x1dc] ;  /* 0x0001dc0001097983 */ /* 0x001f280000300800 */
[----:B------:R-:W4:Y:S01]  /*1b690*/  LDL.LU R19, [R1+0x90] ;  /* 0x0000900001137983 */ /* 0x000f220000300800 */
[----:B--2---:R-:W-:-:S03]  /*1b6a0*/  IADD3 R13, P0, PT, R12, R10, RZ ;  /* 0x0000000a0c0d7210 */ /* 0x004fc60007f1e0ff */
[----:B------:R-:W2:Y:S04]  /*1b6b0*/  LDL.LU R12, [R1+0x1e0] ;  /* 0x0001e000010c7983 */ /* 0x000ea80000300800 */
[----:B------:R5:W-:Y:S04]  /*1b6c0*/  STL [R1+0xcf8], R13 ;  /* 0x000cf80d01007387 */ /* 0x000be80000100800 */
        /* <DEDUP_REMOVED lines=12> */
[----:B------:R-:W5:Y:S04]  /*1b790*/  LDL.LU R15, [R1+0x80] ;  /* 0x00008000010f7983 */ /* 0x000f680000300800 */
[----:B------:R-:W5:Y:S01]  /*1b7a0*/  LDL.LU R14, [R1+0x1f0] ;  /* 0x0001f000010e7983 */ /* 0x000f620000300800 */
[----:B------:R-:W-:-:S05]  /*1b7b0*/  IADD3 R4, P4, PT, R4, R10, RZ ;  /* 0x0000000a04047210 */ /* 0x000fca0007f9e0ff */
[----:B------:R1:W-:Y:S04]  /*1b7c0*/  STL [R1+0xce8], R4 ;  /* 0x000ce80401007387 */ /* 0x0003e80000100800 */
[----:B0-----:R-:W5:Y:S04]  /*1b7d0*/  LDL.LU R13, [R1+0x7c] ;  /* 0x00007c00010d7983 */ /* 0x001f680000300800 */
[----:B-1----:R-:W5:Y:S01]  /*1b7e0*/  LDL.LU R4, [R1+0x1f4] ;  /* 0x0001f40001047983 */ /* 0x002f620000300800 */
[----:B------:R-:W-:-:S05]  /*1b7f0*/  IMAD.X R26, R26, 0x1, R6, P2 ;  /* 0x000000011a1a7824 */ /* 0x000fca00010e0606 */
[----:B------:R0:W-:Y:S02]  /*1b800*/  STL [R1+0xce4], R26 ;  /* 0x000ce41a01007387 */ /* 0x0001e40000100800 */
[-C--:B0-----:R-:W-:Y:S02]  /*1b810*/  IADD3 R26, P2, PT, R5, R10.reuse, RZ ;  /* 0x0000000a051a7210 */ /* 0x081fe40007f5e0ff */
[----:B------:R-:W5:Y:S04]  /*1b820*/  LDL.LU R5, [R1+0x78] ;  /* 0x0000780001057983 */ /* 0x000f680000300800 */
[----:B------:R0:W-:Y:S02]  /*1b830*/  STL [R1+0xce0], R26 ;  /* 0x000ce01a01007387 */ /* 0x0001e40000100800 */
[----:B0-----:R-:W-:Y:S01]  /*1b840*/  IMAD.X R26, R25, 0x1, R6, P1 ;  /* 0x00000001191a7824 */ /* 0x001fe200008e0606 */
[----:B------:R-:W-:-:S02]  /*1b850*/  IADD3 R25, P1, PT, R7, R10, RZ ;  /* 0x0000000a07197210 */ /* 0x000fc40007f3e0ff */
[----:B------:R-:W5:Y:S04]  /*1b860*/  LDL.LU R7, [R1+0x1f8] ;  /* 0x0001f80001077983 */ /* 0x000f680000300800 */
[----:B------:R-:W-:Y:S01]  /*1b870*/  STL [R1+0xcdc], R26 ;  /* 0x000cdc1a01007387 */ /* 0x000fe20000100800 */
[----:B------:R-:W-:-:S03]  /*1b880*/  IMAD.X R24, R24, 0x1, R6, P0 ;  /* 0x0000000118187824 */ /* 0x000fc600000e0606 */
[----:B------:R3:W-:Y:S02]  /*1b890*/  STL [R1+0xcd8], R25 ;  /* 0x000cd81901007387 */ /* 0x0007e40000100800 */
[-C--:B---3--:R-:W-:Y:S02]  /*1b8a0*/  IADD3 R25, P0, PT, R8, R10.reuse, RZ ;  /* 0x0000000a08197210 */ /* 0x088fe40007f1e0ff */
[----:B------:R-:W3:Y:S04]  /*1b8b0*/  LDL.LU R8, [R1+0x74] ;  /* 0x0000740001087983 */ /* 0x000ee80000300800 */
[----:B------:R0:W-:Y:S04]  /*1b8c0*/  STL [R1+0xcd4], R24 ;  /* 0x000cd41801007387 */ /* 0x0001e80000100800 */
[----:B------:R-:W-:Y:S01]  /*1b8d0*/  STL [R1+0xcd0], R25 ;  /* 0x000cd01901007387 */ /* 0x000fe20000100800 */
[----:B0-----:R-:W-:Y:S01]  /*1b8e0*/  IMAD.X R24, R23, 0x1, R6, P3 ;  /* 0x0000000117187824 */ /* 0x001fe200018e0606 */
[----:B------:R-:W-:-:S04]  /*1b8f0*/  IADD3 R23, P3, PT, R22, R10, RZ ;  /* 0x0000000a16177210 */ /* 0x000fc80007f7e0ff */
[----:B------:R-:W-:Y:S01]  /*1b900*/  STL [R1+0xccc], R24 ;  /* 0x000ccc1801007387 */ /* 0x000fe20000100800 */
[----:B----4-:R-:W-:-:S03]  /*1b910*/  IMAD.X R22, R21, 0x1, R6, P4 ;  /* 0x0000000115167824 */ /* 0x010fc600020e0606 */
[----:B------:R-:W-:Y:S01]  /*1b920*/  STL [R1+0xcc8], R23 ;  /* 0x000cc81701007387 */ /* 0x000fe20000100800 */
[----:B------:R-:W-:-:S03]  /*1b930*/  IADD3 R20, P4, PT, R20, R10, RZ ;  /* 0x0000000a14147210 */ /* 0x000fc60007f9e0ff */
[----:B------:R-:W-:Y:S01]  /*1b940*/  STL [R1+0xcc4], R22 ;  /* 0x000cc41601007387 */ /* 0x000fe20000100800 */
[----:B------:R-:W-:-:S03]  /*1b950*/  IMAD.X R21, R9, 0x1, R6, P2 ;  /* 0x0000000109157824 */ /* 0x000fc600010e0606 */
[----:B------:R-:W4:Y:S04]  /*1b960*/  LDL.LU R9, [R1+0x1fc] ;  /* 0x0001fc0001097983 */ /* 0x000f280000300800 */
[----:B------:R0:W-:Y:S04]  /*1b970*/  STL [R1+0xcc0], R20 ;  /* 0x000cc01401007387 */ /* 0x0001e80000100800 */
[----:B------:R-:W-:Y:S01]  /*1b980*/  STL [R1+0xcbc], R21 ;  /* 0x000cbc1501007387 */ /* 0x000fe20000100800 */
[----:B0-----:R-:W-:Y:S01]  /*1b990*/  IADD3 R20, P2, PT, R19, R10, RZ ;  /* 0x0000000a13147210 */ /* 0x001fe20007f5e0ff */
[----:B--2---:R-:W-:-:S02]  /*1b9a0*/  IMAD.X R19, R12, 0x1, R6, P1 ;  /* 0x000000010c137824 */ /* 0x004fc400008e0606 */
[----:B------:R-:W2:Y:S04]  /*1b9b0*/  LDL.LU R12, [R1+0x70] ;  /* 0x00007000010c7983 */ /* 0x000ea80000300800 */
[----:B------:R-:W-:Y:S01]  /*1b9c0*/  STL [R1+0xcb8], R20 ;  /* 0x000cb81401007387 */ /* 0x000fe20000100800 */
[----:B------:R-:W-:-:S03]  /*1b9d0*/  IADD3 R18, P1, PT, R18, R10, RZ ;  /* 0x0000000a12127210 */ /* 0x000fc60007f3e0ff */
[----:B------:R5:W-:Y:S02]  /*1b9e0*/  STL [R1+0xcb4], R19 ;  /* 0x000cb41301007387 */ /* 0x000be40000100800 */
[--C-:B-----5:R-:W-:Y:S02]  /*1b9f0*/  IMAD.X R19, R11, 0x1, R6.reuse, P0 ;  /* 0x000000010b137824 */ /* 0x120fe400000e0606 */
[----:B------:R-:W5:Y:S04]  /*1ba00*/  LDL.LU R11, [R1+0x200] ;  /* 0x00020000010b7983 */ /* 0x000f680000300800 */
[----:B------:R0:W-:Y:S04]  /*1ba10*/  STL [R1+0xcb0], R18 ;  /* 0x000cb01201007387 */ /* 0x0001e80000100800 */
[----:B------:R-:W-:Y:S01]  /*1ba20*/  STL [R1+0xcac], R19 ;  /* 0x000cac1301007387 */ /* 0x000fe20000100800 */
[----:B0-----:R-:W-:Y:S01]  /*1ba30*/  IADD3 R18, P0, PT, R17, R10, RZ ;  /* 0x0000000a11127210 */ /* 0x001fe20007f1e0ff */
[----:B------:R-:W-:-:S02]  /*1ba40*/  IMAD.X R17, R0, 0x1, R6, P3 ;  /* 0x0000000100117824 */ /* 0x000fc400018e0606 */
[----:B------:R-:W5:Y:S04]  /*1ba50*/  LDL.LU R0, [R1+0x6c] ;  /* 0x00006c0001007983 */ /* 0x000f680000300800 */
[----:B------:R-:W-:Y:S01]  /*1ba60*/  STL [R1+0xca8], R18 ;  /* 0x000ca81201007387 */ /* 0x000fe20000100800 */
[----:B------:R-:W-:-:S03]  /*1ba70*/  IADD3 R16, P3, PT, R16, R10, RZ ;  /* 0x0000000a10107210 */ /* 0x000fc60007f7e0ff */
[----:B------:R0:W-:Y:S02]  /*1ba80*/  STL [R1+0xca4], R17 ;  /* 0x000ca41101007387 */ /* 0x0001e40000100800 */
[--C-:B0-----:R-:W-:Y:S02]  /*1ba90*/  IMAD.X R17, R2, 0x1, R6.reuse, P4 ;  /* 0x0000000102117824 */ /* 0x101fe400020e0606 */
[----:B------:R-:W5:Y:S04]  /*1baa0*/  LDL.LU R2, [R1+0x204] ;  /* 0x0002040001027983 */ /* 0x000f680000300800 */
[----:B------:R0:W-:Y:S04]  /*1bab0*/  STL [R1+0xca0], R16 ;  /* 0x000ca01001007387 */ /* 0x0001e80000100800 */
[----:B------:R-:W-:Y:S01]  /*1bac0*/  STL [R1+0xc9c], R17 ;  /* 0x000c9c1101007387 */ /* 0x000fe20000100800 */
[----:B0-----:R-:W-:Y:S01]  /*1bad0*/  IADD3 R16, P4, PT, R15, R10, RZ ;  /* 0x0000000a0f107210 */ /* 0x001fe20007f9e0ff */
[----:B------:R-:W-:-:S04]  /*1bae0*/  IMAD.X R15, R14, 0x1, R6, P2 ;  /* 0x000000010e0f7824 */ /* 0x000fc800010e0606 */
[----:B------:R-:W-:Y:S01]  /*1baf0*/  STL [R1+0xc98], R16 ;  /* 0x000c981001007387 */ /* 0x000fe20000100800 */
[----:B------:R-:W-:-:S03]  /*1bb00*/  IADD3 R14, P2, PT, R13, R10, RZ ;  /* 0x0000000a0d0e7210 */ /* 0x000fc60007f5e0ff */
[----:B------:R-:W-:Y:S04]  /*1bb10*/  STL [R1+0xc94], R15 ;  /* 0x000c940f01007387 */ /* 0x000fe80000100800 */
[----:B------:R-:W5:Y:S01]  /*1bb20*/  LDL.LU R26, [R1+0x68] ;  /* 0x00006800011a7983 */ /* 0x000f620000300800 */
[----:B------:R-:W-:-:S03]  /*1bb30*/  IMAD.X R13, R4, 0x1, R6, P1 ;  /* 0x00000001040d7824 */ /* 0x000fc600008e0606 */
[----:B------:R-:W-:Y:S04]  /*1bb40*/  STL [R1+0xc90], R14 ;  /* 0x000c900e01007387 */ /* 0x000fe80000100800 */
        /* <DEDUP_REMOVED lines=9> */
[----:B------:R-:W-:Y:S04]  /*1bbe0*/  STL [R1+0xc84], R13 ;  /* 0x000c840d01007387 */ /* 0x000fe80000100800 */
[----:B------:R-:W5:Y:S04]  /*1bbf0*/  LDL.LU R23, [R1+0x5c] ;  /* 0x00005c0001177983 */ /* 0x000f680000300800 */
[----:B------:R-:W5:Y:S01]  /*1bc00*/  LDL.LU R22, [R1+0x214] ;  /* 0x0002140001167983 */ /* 0x000f620000300800 */
[----:B---3--:R-:W-:-:S05]  /*1bc10*/  IADD3 R8, P0, PT, R8, R10, RZ ;  /* 0x0000000a08087210 */ /* 0x008fca0007f1e0ff */
[----:B------:R0:W-:Y:S04]  /*1bc20*/  STL [R1+0xc80], R8 ;  /* 0x000c800801007387 */ /* 0x0001e80000100800 */
[----:B------:R-:W3:Y:S04]  /*1bc30*/  LDL.LU R21, [R1+0x58] ;  /* 0x0000580001157983 */ /* 0x000ee80000300800 */
[----:B------:R-:W3:Y:S04]  /*1bc40*/  LDL.LU R20, [R1+0x218] ;  /* 0x0002180001147983 */ /* 0x000ee80000300800 */
[----:B0-----:R-:W3:Y:S04]  /*1bc50*/  LDL.LU R8, [R1+0x54] ;  /* 0x0000540001087983 */ /* 0x001ee80000300800 */
[----:B------:R-:W3:Y:S01]  /*1bc60*/  LDL.LU R19, [R1+0x21c] ;  /* 0x00021c0001137983 */ /* 0x000ee20000300800 */
[----:B----4-:R-:W-:-:S03]  /*1bc70*/  IMAD.X R13, R9, 0x1, R6, P3 ;  /* 0x00000001090d7824 */ /* 0x010fc600018e0606 */
[----:B------:R-:W4:Y:S04]  /*1bc80*/  LDL.LU R9, [R1+0x50] ;  /* 0x0000500001097983 */ /* 0x000f280000300800 */
[----:B------:R2:W-:Y:S04]  /*1bc90*/  STL [R1+0xc7c], R13 ;  /* 0x000c7c0d01007387 */ /* 0x0005e80000100800 */
        /* <DEDUP_REMOVED lines=35> */
[----:B------:R-:W-:Y:S04]  /*1bed0*/  STL [R1+0xc50], R24 ;  /* 0x000c501801007387 */ /* 0x000fe80000100800 */
[----:B------:R-:W-:Y:S01]  /*1bee0*/  STL [R1+0xc4c], R23 ;  /* 0x000c4c1701007387 */ /* 0x000fe20000100800 */
[----:B---3--:R-:W-:Y:S01]  /*1bef0*/  IADD3 R22, P4, PT, R21, R10, RZ ;  /* 0x0000000a15167210 */ /* 0x008fe20007f9e0ff */
[----:B------:R-:W-:-:S04]  /*1bf00*/  IMAD.X R20, R20, 0x1, R6, P2 ;  /* 0x0000000114147824 */ /* 0x000fc800010e0606 */
[----:B------:R-:W-:Y:S01]  /*1bf10*/  STL [R1+0xc48], R22 ;  /* 0x000c481601007387 */ /* 0x000fe20000100800 */
[----:B------:R-:W-:-:S03]  /*1bf20*/  IADD3 R21, P2, PT, R8, R10, RZ ;  /* 0x0000000a08157210 */ /* 0x000fc60007f5e0ff */
[----:B------:R-:W3:Y:S04]  /*1bf30*/  LDL.LU R8, [R1+0x34] ;  /* 0x0000340001087983 */ /* 0x000ee80000300800 */
[----:B------:R0:W-:Y:S04]  /*1bf40*/  STL [R1+0xc44], R20 ;  /* 0x000c441401007387 */ /* 0x0001e80000100800 */
[----:B------:R-:W-:Y:S01]  /*1bf50*/  STL [R1+0xc40], R21 ;  /* 0x000c401501007387 */ /* 0x000fe20000100800 */
[----:B0-----:R-:W-:Y:S01]  /*1bf60*/  IMAD.X R20, R19, 0x1, R6, P1 ;  /* 0x0000000113147824 */ /* 0x001fe200008e0606 */
[----:B----4-:R-:W-:-:S02]  /*1bf70*/  IADD3 R19, P1, PT, R9, R10, RZ ;  /* 0x0000000a09137210 */ /* 0x010fc40007f3e0ff */
        /* <DEDUP_REMOVED lines=35> */
[----:B------:R-:W-:Y:S04]  /*1c1b0*/  STL [R1+0xc08], R13 ;  /* 0x000c080d01007387 */ /* 0x000fe80000100800 */
[----:B------:R-:W5:Y:S04]  /*1c1c0*/  LDL.LU R23, [R1+0x250] ;  /* 0x0002500001177983 */ /* 0x000f680000300800 */
[----:B------:R-:W5:Y:S01]  /*1c1d0*/  LDL.LU R22, [R1+0x1c] ;  /* 0x00001c0001167983 */ /* 0x000f620000300800 */
[----:B------:R-:W-:-:S05]  /*1c1e0*/  IMAD.X R7, R7, 0x1, R6, P3 ;  /* 0x0000000107077824 */ /* 0x000fca00018e0606 */
[----:B------:R0:W-:Y:S04]  /*1c1f0*/  STL [R1+0xc04], R7 ;  /* 0x000c040701007387 */ /* 0x0001e80000100800 */
[----:B------:R-:W5:Y:S04]  /*1c200*/  LDL.LU R21, [R1+0x254] ;  /* 0x0002540001157983 */ /* 0x000f680000300800 */
[----:B------:R-:W5:Y:S04]  /*1c210*/  LDL.LU R20, [R1+0x18] ;  /* 0x0000180001147983 */ /* 0x000f680000300800 */
[----:B0-----:R-:W5:Y:S04]  /*1c220*/  LDL.LU R7, [R1+0x258] ;  /* 0x0002580001077983 */ /* 0x001f680000300800 */
[----:B------:R-:W5:Y:S01]  /*1c230*/  LDL.LU R17, [R1+0x14] ;  /* 0x0000140001117983 */ /* 0x000f620000300800 */
[----:B---3--:R-:W-:-:S03]  /*1c240*/  IADD3 R13, P3, PT, R8, R10, RZ ;  /* 0x0000000a080d7210 */ /* 0x008fc60007f7e0ff */
[----:B------:R-:W3:Y:S04]  /*1c250*/  LDL.LU R8, [R1+0x25c] ;  /* 0x00025c0001087983 */ /* 0x000ee80000300800 */
[----:B------:R4:W-:Y:S04]  /*1c260*/  STL [R1+0xc00], R13 ;  /* 0x000c000d01007387 */ /* 0x0009e80000100800 */
[----:B------:R-:W3:Y:S01]  /*1c270*/  LDL.LU R16, [R1+0x10] ;  /* 0x0000100001107983 */ /* 0x000ee20000300800 */
[----:B----4-:R-:W-:-:S03]  /*1c280*/  IMAD.X R13, R9, 0x1, R6, P4 ;  /* 0x00000001090d7824 */ /* 0x010fc600020e0606 */
[----:B------:R-:W4:Y:S04]  /*1c290*/  LDL.LU R9, [R1+0x260] ;  /* 0x0002600001097983 */ /* 0x000f280000300800 */
[----:B------:R0:W-:Y:S04]  /*1c2a0*/  STL [R1+0xbfc], R13 ;  /* 0x000bfc0d01007387 */ /* 0x0001e80000100800 */
[----:B------:R-:W4:Y:S04]  /*1c2b0*/  LDL.LU R15, [R1+0xc] ;  /* 0x00000c00010f7983 */ /* 0x000f280000300800 */
[----:B------:R-:W4:Y:S01]  /*1c2c0*/  LDL.LU R18, [R1+0x264] ;  /* 0x0002640001127983 */ /* 0x000f220000300800 */
[----:B--2---:R-:W-:-:S05]  /*1c2d0*/  IADD3 R12, P4, PT, R12, R10, RZ ;  /* 0x0000000a0c0c7210 */ /* 0x004fca0007f9e0ff */
[----:B------:R1:W-:Y:S04]  /*1c2e0*/  STL [R1+0xbf8], R12 ;  /* 0x000bf80c01007387 */ /* 0x0003e80000100800 */
[----:B------:R-:W2:Y:S04]  /*1c2f0*/  LDL.LU R14, [R1+0x8] ;  /* 0x00000800010e7983 */ /* 0x000ea80000300800 */
[----:B------:R-:W2:Y:S01]  /*1c300*/  LDL.LU R19, [R1+0x268] ;  /* 0x0002680001137983 */ /* 0x000ea20000300800 */
[----:B-----5:R-:W-:-:S05]  /*1c310*/  IMAD.X R11, R11, 0x1, R6, P2 ;  /* 0x000000010b0b7824 */ /* 0x020fca00010e0606 */
[----:B------:R5:W-:Y:S04]  /*1c320*/  STL [R1+0xbf4], R11 ;  /* 0x000bf40b01007387 */ /* 0x000be80000100800 */
[----:B0-----:R-:W2:Y:S04]  /*1c330*/  LDL.LU R13, [R1+0x4] ;  /* 0x00000400010d7983 */ /* 0x001ea80000300800 */
[----:B-1----:R-:W2:Y:S01]  /*1c340*/  LDL.LU R12, [R1+0x26c] ;  /* 0x00026c00010c7983 */ /* 0x002ea20000300800 */
[----:B------:R-:W-:-:S05]  /*1c350*/  IADD3 R0, P2, PT, R0, R10, RZ ;  /* 0x0000000a00007210 */ /* 0x000fca0007f5e0ff */
[----:B------:R0:W-:Y:S04]  /*1c360*/  STL [R1+0xbf0], R0 ;  /* 0x000bf00001007387 */ /* 0x0001e80000100800 */
[----:B-----5:R-:W5:Y:S04]  /*1c370*/  LDL.LU R11, [R1] ;  /* 0x00000000010b7983 */ /* 0x020f680000300800 */
[----:B0-----:R-:W5:Y:S01]  /*1c380*/  LDL.LU R0, [R1+0x270] ;  /* 0x0002700001007983 */ /* 0x001f620000300800 */
[----:B------:R-:W-:-:S05]  /*1c390*/  IMAD.X R26, R26, 0x1, R6, P1 ;  /* 0x000000011a1a7824 */ /* 0x000fca00008e0606 */
[----:B------:R0:W-:Y:S01]  /*1c3a0*/  STL [R1+0xbec], R26 ;  /* 0x000bec1a01007387 */ /* 0x0001e20000100800 */
[----:B------:R-:W-:-:S03]  /*1c3b0*/  IADD3 R2, P1, PT, R2, R10, RZ ;  /* 0x0000000a02027210 */ /* 0x000fc60007f3e0ff */
[----:B0-----:R-:W5:Y:S01]  /*1c3c0*/  LDL.LU R26, [R1+0x299c] ;  /* 0x00299c00011a7983 */ /* 0x001f620000300800 */
[----:B------:R-:W-:-:S03]  /*1c3d0*/  IMAD.X R25, R25, 0x1, R6, P0 ;  /* 0x0000000119197824 */ /* 0x000fc600000e0606 */
[----:B------:R0:W-:Y:S04]  /*1c3e0*/  STL [R1+0xbe8], R2 ;  /* 0x000be80201007387 */ /* 0x0001e80000100800 */
[----:B0-----:R-:W5:Y:S01]  /*1c3f0*/  LDL.LU R2, [R1+0x274] ;  /* 0x0002740001027983 */ /* 0x001f620000300800 */
[----:B------:R-:W-:-:S03]  /*1c400*/  IADD3 R4, P0, PT, R4, R10, RZ ;  /* 0x0000000a04047210 */ /* 0x000fc60007f1e0ff */
[----:B------:R0:W-:Y:S01]  /*1c410*/  STL [R1+0xbe4], R25 ;  /* 0x000be41901007387 */ /* 0x0001e20000100800 */
[----:B------:R-:W-:-:S03]  /*1c420*/  IMAD.X R24, R24, 0x1, R6, P3 ;  /* 0x0000000118187824 */ /* 0x000fc600018e0606 */
[----:B0-----:R-:W5:Y:S04]  /*1c430*/  LDL.LU R25, [R1+0x2998] ;  /* 0x0029980001197983 */ /* 0x001f680000300800 */
[----:B------:R0:W-:Y:S01]  /*1c440*/  STL [R1+0xbe0], R4 ;  /* 0x000be00401007387 */ /* 0x0001e20000100800 */
[----:B------:R-:W-:-:S03]  /*1c450*/  IADD3 R5, P3, PT, R5, R10, RZ ;  /* 0x0000000a05057210 */ /* 0x000fc60007f7e0ff */
[----:B0-----:R-:W5:Y:S01]  /*1c460*/  LDL.LU R4, [R1+0x278] ;  /* 0x0002780001047983 */ /* 0x001f620000300800 */
[----:B------:R-:W-:-:S03]  /*1c470*/  IMAD.X R23, R23, 0x1, R6, P4 ;  /* 0x0000000117177824 */ /* 0x000fc600020e0606 */
[----:B------:R0:W-:Y:S01]  /*1c480*/  STL [R1+0xbdc], R24 ;  /* 0x000bdc1801007387 */ /* 0x0001e20000100800 */
[----:B------:R-:W-:-:S03]  /*1c490*/  IADD3 R22, P4, PT, R22, R10, RZ ;  /* 0x0000000a16167210 */ /* 0x000fc60007f9e0ff */
[----:B0-----:R-:W5:Y:S04]  /*1c4a0*/  LDL.LU R24, [R1+0x2994] ;  /* 0x0029940001187983 */ /* 0x001f680000300800 */
[----:B------:R0:W-:Y:S01]  /*1c4b0*/  STL [R1+0xbd8], R5 ;  /* 0x000bd80501007387 */ /* 0x0001e20000100800 */
[--C-:B------:R-:W-:Y:S01]  /*1c4c0*/  IMAD.X R21, R21, 0x1, R6.reuse, P2 ;  /* 0x0000000115157824 */ /* 0x100fe200010e0606 */
[----:B------:R-:W-:Y:S02]  /*1c4d0*/  IADD3 R20, P2, PT, R20, R10, RZ ;  /* 0x0000000a14147210 */ /* 0x000fe40007f5e0ff */
[----:B0-----:R-:W5:Y:S01]  /*1c4e0*/  LDL.LU R5, [R1+0x27c] ;  /* 0x00027c0001057983 */ /* 0x001f620000300800 */
[----:B------:R-:W-:-:S03]  /*1c4f0*/  IMAD.X R7, R7, 0x1, R6, P1 ;  /* 0x0000000107077824 */ /* 0x000fc600008e0606 */
[----:B------:R0:W-:Y:S01]  /*1c500*/  STL [R1+0xbd4], R23 ;  /* 0x000bd41701007387 */ /* 0x0001e20000100800 */
[----:B------:R-:W-:-:S03]  /*1c510*/  IADD3 R17, P1, PT, R17, R10, RZ ;  /* 0x0000000a11117210 */ /* 0x000fc60007f3e0ff */
[----:B0-----:R-:W5:Y:S04]  /*1c520*/  LDL.LU R23, [R1+0x2990] ;  /* 0x0029900001177983 */ /* 0x001f680000300800 */
[----:B------:R0:W-:Y:S04]  /*1c530*/  STL [R1+0xbd0], R22 ;  /* 0x000bd01601007387 */ /* 0x0001e80000100800 */
        /* <DEDUP_REMOVED lines=8> */
[----:B0-----:R-:W5:Y:S01]  /*1c5c0*/  LDL.LU R17, [R1+0x2980] ;  /* 0x0029800001117983 */ /* 0x001f620000300800 */
[----:B---3--:R-:W-:-:S05]  /*1c5d0*/  IMAD.X R8, R8, 0x1, R6, P0 ;  /* 0x0000000108087824 */ /* 0x008fca00000e0606 */
[----:B------:R0:W-:Y:S01]  /*1c5e0*/  STL [R1+0xbbc], R8 ;  /* 0x000bbc0801007387 */ /* 0x0001e20000100800 */
[----:B------:R-:W-:-:S03]  /*1c5f0*/  IADD3 R16, P0, PT, R16, R10, RZ ;  /* 0x0000000a10107210 */ /* 0x000fc60007f1e0ff */
[----:B0-----:R-:W3:Y:S01]  /*1c600*/  LDL.LU R8, [R1+0x288] ;  /* 0x0002880001087983 */ /* 0x001ee20000300800 */
[----:B----4-:R-:W-:-:S03]  /*1c610*/  IMAD.X R9, R9, 0x1, R6, P3 ;  /* 0x0000000109097824 */ /* 0x010fc600018e0606 */
[----:B------:R0:W-:Y:S01]  /*1c620*/  STL [R1+0xbb8], R16 ;  /* 0x000bb81001007387 */ /* 0x0001e20000100800 */
[----:B------:R-:W-:-:S03]  /*1c630*/  IADD3 R15, P3, PT, R15, R10, RZ ;  /* 0x0000000a0f0f7210 */ /* 0x000fc60007f7e0ff */
[----:B0-----:R-:W4:Y:S01]  /*1c640*/  LDL.LU R16, [R1+0x297c] ;  /* 0x00297c0001107983 */ /* 0x001f220000300800 */
[----:B------:R-:W-:-:S03]  /*1c650*/  IMAD.X R18, R18, 0x1, R6, P4 ;  /* 0x0000000112127824 */ /* 0x000fc600020e0606 */
[----:B------:R0:W-:Y:S04]  /*1c660*/  STL [R1+0xbb4], R9 ;  /* 0x000bb40901007387 */ /* 0x0001e80000100800 */
[----:B0-----:R-:W3:Y:S01]  /*1c670*/  LDL.LU R9, [R1+0x28c] ;  /* 0x00028c0001097983 */ /* 0x001ee20000300800 */
[----:B--2---:R-:W-:-:S03]  /*1c680*/  IADD3 R14, P4, PT, R14, R10, RZ ;  /* 0x0000000a0e0e7210 */ /* 0x004fc60007f9e0ff */
[----:B------:R0:W-:Y:S01]  /*1c690*/  STL [R1+0xbb0], R15 ;  /* 0x000bb00f01007387 */ /* 0x0001e20000100800 */
[----:B------:R-:W-:-:S03]  /*1c6a0*/  IMAD.X R19, R19, 0x1, R6, P2 ;  /* 0x0000000113137824 */ /* 0x000fc600010e0606 */
[----:B0-----:R-:W2:Y:S04]  /*1c6b0*/  LDL.LU R15, [R1+0x2978] ;  /* 0x00297800010f7983 */ /* 0x001ea80000300800 */
[----:B------:R0:W-:Y:S01]  /*1c6c0*/  STL [R1+0xbac], R18 ;  /* 0x000bac1201007387 */ /* 0x0001e20000100800 */
[----:B------:R-:W-:-:S03]  /*1c6d0*/  IADD3 R13, P2, PT, R13, R10, RZ ;  /* 0x0000000a0d0d7210 */ /* 0x000fc60007f5e0ff */
[----:B0-----:R-:W2:Y:S01]  /*1c6e0*/  LDL.LU R18, [R1+0x290] ;  /* 0x0002900001127983 */ /* 0x001ea20000300800 */
[----:B------:R-:W-:-:S03]  /*1c6f0*/  IMAD.X R12, R12, 0x1, R6, P1 ;  /* 0x000000010c0c7824 */ /* 0x000fc600008e0606 */
[----:B------:R0:W-:Y:S04]  /*1c700*/  STL [R1+0xba8], R14 ;  /* 0x000ba80e01007387 */ /* 0x0001e80000100800 */
[----:B0-----:R-:W2:Y:S04]  /*1c710*/  LDL.LU R14, [R1+0x2974] ;  /* 0x00297400010e7983 */ /* 0x001ea80000300800 */
[----:B------:R0:W-:Y:S01]  /*1c720*/  STL [R1+0xba4], R19 ;  /* 0x000ba41301007387 */ /* 0x0001e20000100800 */
[----:B-----5:R-:W-:Y:S01]  /*1c730*/  IADD3 R11, P1, PT, R11, R10, RZ ;  /* 0x0000000a0b0b7210 */ /* 0x020fe20007f3e0ff */
[----:B------:R-:W-:-:S02]  /*1c740*/  IMAD.X R0, R0, 0x1, R6, P0 ;  /* 0x0000000100007824 */ /* 0x000fc400000e0606 */
[----:B0-----:R-:W5:Y:S04]  /*1c750*/  LDL.LU R19, [R1+0x294] ;  /* 0x0002940001137983 */ /* 0x001f680000300800 */
[----:B------:R0:W-:Y:S04]  /*1c760*/  STL [R1+0xba0], R13 ;  /* 0x000ba00d01007387 */ /* 0x0001e80000100800 */
[----:B0-----:R-:W2:Y:S04]  /*1c770*/  LDL.LU R13, [R1+0x2970] ;  /* 0x00297000010d7983 */ /* 0x001ea80000300800 */
[----:B------:R0:W-:Y:S04]  /*1c780*/  STL [R1+0xb9c], R12 ;  /* 0x000b9c0c01007387 */ /* 0x0001e80000100800 */
[----:B0-----:R-:W2:Y:S04]  /*1c790*/  LDL.LU R12, [R1+0x296c] ;  /* 0x00296c00010c7983 */ /* 0x001ea80000300800 */
[----:B------:R0:W-:Y:S04]  /*1c7a0*/  STL [R1+0xb98], R11 ;  /* 0x000b980b01007387 */ /* 0x0001e80000100800 */
[----:B0-----:R-:W2:Y:S04]  /*1c7b0*/  LDL.LU R11, [R1+0x2968] ;  /* 0x00296800010b7983 */ /* 0x001ea80000300800 */
[----:B------:R0:W-:Y:S04]  /*1c7c0*/  STL [R1+0xb94], R0 ;  /* 0x000b940001007387 */ /* 0x0001e80000100800 */
[----:B0-----:R-:W2:Y:S01]  /*1c7d0*/  LDL.LU R0, [R1+0x2964] ;  /* 0x0029640001007983 */ /* 0x001ea20000300800 */
[----:B------:R-:W-:Y:S01]  /*1c7e0*/  IMAD.X R2, R2, 0x1, R6, P3 ;  /* 0x0000000102027824 */ /* 0x000fe200018e0606 */
[----:B--2---:R-:W-:-:S05]  /*1c7f0*/  IADD3 R0, P0, PT, R0, R10, RZ ;  /* 0x0000000a00007210 */ /* 0x004fca0007f1e0ff */
[----:B------:R0:W-:Y:S04]  /*1c800*/  STL [R1+0xb90], R0 ;  /* 0x000b900001007387 */ /* 0x0001e80000100800 */
[----:B0-----:R-:W2:Y:S04]  /*1c810*/  LDL.LU R0, [R1+0x280] ;  /* 0x0002800001007983 */ /* 0x001ea80000300800 */
[----:B------:R-:W2:Y:S04]  /*1c820*/  LDL.LU R6, [R1+0x2960] ;  /* 0x0029600001067983 */ /* 0x000ea80000300800 */
[----:B------:R0:W-:Y:S04]  /*1c830*/  STL [R1+0xb8c], R2 ;  /* 0x000b8c0201007387 */ /* 0x0001e80000100800 */
[----:B0-----:R-:W2:Y:S02]  /*1c840*/  LDL.LU R2, [R1+0x295c] ;  /* 0x00295c0001027983 */ /* 0x001ea40000300800 */
[----:B--2---:R-:W-:-:S05]  /*1c850*/  IADD3 R2, P3, PT, R2, R10, RZ ;  /* 0x0000000a02027210 */ /* 0x004fca0007f7e0ff */
[----:B------:R0:W-:Y:S04]  /*1c860*/  STL [R1+0xb88], R2 ;  /* 0x000b880201007387 */ /* 0x0001e80000100800 */
[----:B0-----:R-:W2:Y:S02]  /*1c870*/  LDL R2, [R1+0xa68] ;  /* 0x000a680001027983 */ /* 0x001ea40000100800 */
[----:B--2---:R-:W-:-:S05]  /*1c880*/  IMAD.X R4, R4, 0x1, R2, P4 ;  /* 0x0000000104047824 */ /* 0x004fca00020e0602 */
[----:B------:R0:W-:Y:S04]  /*1c890*/  STL [R1+0xb84], R4 ;  /* 0x000b840401007387 */ /* 0x0001e80000100800 */
[----:B0-----:R-:W2:Y:S01]  /*1c8a0*/  LDL.LU R4, [R1+0x2958] ;  /* 0x0029580001047983 */ /* 0x001ea20000300800 */
[----:B------:R-:W-:Y:S01]  /*1c8b0*/  IMAD.X R5, R5, 0x1, R2, P2 ;  /* 0x0000000105057824 */ /* 0x000fe200010e0602 */
[----:B--2---:R-:W-:-:S05]  /*1c8c0*/  IADD3 R4, P4, PT, R4, R10, RZ ;  /* 0x0000000a04047210 */ /* 0x004fca0007f9e0ff */
[----:B------:R0:W-:Y:S04]  /*1c8d0*/  STL [R1+0xb80], R4 ;  /* 0x000b800401007387 */ /* 0x0001e80000100800 */
[----:B0-----:R-:W2:Y:S04]  /*1c8e0*/  LDL.LU R4, [R1+0x2a8] ;  /* 0x0002a80001047983 */ /* 0x001ea80000300800 */
[----:B------:R0:W-:Y:S04]  /*1c8f0*/  STL [R1+0xb7c], R5 ;  /* 0x000b7c0501007387 */ /* 0x0001e80000100800 */
[----:B0-----:R-:W2:Y:S01]  /*1c900*/  LDL.LU R5, [R1+0x2954] ;  /* 0x0029540001057983 */ /* 0x001ea20000300800 */
[----:B------:R-:W-:-:S02]  /*1c910*/  IMAD.X R0, R0, 0x1, R2, P1 ;  /* 0x0000000100007824 */ /* 0x000fc400008e0602 */
[----:B------:R-:W-:Y:S01]  /*1c920*/  IMAD.X R7, R7, 0x1, R2, P0 ;  /* 0x0000000107077824 */ /* 0x000fe200000e0602 */
[----:B--2---:R-:W-:-:S05]  /*1c930*/  IADD3 R5, P2, PT, R5, R10, RZ ;  /* 0x0000000a05057210 */ /* 0x004fca0007f5e0ff */
[----:B------:R0:W-:Y:S04]  /*1c940*/  STL [R1+0xb78], R5 ;  /* 0x000b780501007387 */ /* 0x0001e80000100800 */
[----:B0-----:R-:W2:Y:S04]  /*1c950*/  LDL.LU R5, [R1+0x2a4] ;  /* 0x0002a40001057983 */ /* 0x001ea80000300800 */
[----:B------:R0:W-:Y:S02]  /*1c960*/  STL [R1+0xb74], R0 ;  /* 0x000b740001007387 */ /* 0x0001e40000100800 */
[----:B0-----:R-:W-:-:S02]  /*1c970*/  IADD3 R0, P1, PT, R6, R10, RZ ;  /* 0x0000000a06007210 */ /* 0x001fc40007f3e0ff */
[----:B------:R-:W2:Y:S04]  /*1c980*/  LDL.LU R6, [R1+0x2a0] ;  /* 0x0002a00001067983 */ /* 0x000ea80000300800 */
[----:B------:R0:W-:Y:S04]  /*1c990*/  STL [R1+0xb70], R0 ;  /* 0x000b700001007387 */ /* 0x0001e80000100800 */
[----:B0-----:R-:W2:Y:S04]  /*1c9a0*/  LDL.LU R0, [R1+0x2ac] ;  /* 0x0002ac0001007983 */ /* 0x001ea80000300800 */
[----:B------:R0:W-:Y:S04]  /*1c9b0*/  STL [R1+0xb6c], R7 ;  /* 0x000b6c0701007387 */ /* 0x0001e80000100800 */
[----:B0-----:R-:W2:Y:S01]  /*1c9c0*/  LDL.LU R7, [R1+0x2950] ;  /* 0x0029500001077983 */ /* 0x001ea20000300800 */
[----:B---3--:R-:W-:Y:S01]  /*1c9d0*/  IMAD.X R8, R8, 0x1, R2, P3 ;  /* 0x0000000108087824 */ /* 0x008fe200018e0602 */
[----:B--2---:R-:W-:-:S05]  /*1c9e0*/  IADD3 R7, P0, PT, R7, R10, RZ ;  /* 0x0000000a07077210 */ /* 0x004fca0007f1e0ff */
[----:B------:R0:W-:Y:S04]  /*1c9f0*/  STL [R1+0xb68], R7 ;  /* 0x000b680701007387 */ /* 0x0001e80000100800 */
[----:B0-----:R-:W2:Y:S04]  /*1ca00*/  LDL.LU R7, [R1+0x29c] ;  /* 0x00029c0001077983 */ /* 0x001ea80000300800 */
[----:B------:R0:W-:Y:S04]  /*1ca10*/  STL [R1+0xb64], R8 ;  /* 0x000b640801007387 */ /* 0x0001e80000100800 */
[----:B0-----:R-:W3:Y:S01]  /*1ca20*/  LDL.LU R8, [R1+0x294c] ;  /* 0x00294c0001087983 */ /* 0x001ee20000300800 */
[----:B------:R-:W-:Y:S01]  /*1ca30*/  IMAD.X R9, R9, 0x1, R2, P4 ;  /* 0x0000000109097824 */ /* 0x000fe200020e0602 */
[----:B---3--:R-:W-:-:S02]  /*1ca40*/  IADD3 R8, P3, PT, R8, R10, RZ ;  /* 0x0000000a08087210 */ /* 0x008fc40007f7e0ff */
[----:B------:R-:W3:Y:S04]  /*1ca50*/  LDL.LU R10, [R1+0x2948] ;  /* 0x00294800010a7983 */ /* 0x000ee80000300800 */
[----:B------:R0:W-:Y:S04]  /*1ca60*/  STL [R1+0xb60], R8 ;  /* 0x000b600801007387 */ /* 0x0001e80000100800 */
[----:B0-----:R-:W2:Y:S04]  /*1ca70*/  LDL R8, [R1+0x628] ;  /* 0x0006280001087983 */ /* 0x001ea80000100800 */
[----:B------:R0:W-:Y:S04]  /*1ca80*/  STL [R1+0xb5c], R9 ;  /* 0x000b5c0901007387 */ /* 0x0001e80000100800 */
[----:B0-----:R-:W2:Y:S01]  /*1ca90*/  LDL.LU R9, [R1+0x2944] ;  /* 0x0029440001097983 */ /* 0x001ea20000300800 */
[----:B------:R-:W-:Y:S01]  /*1caa0*/  IMAD.X R18, R18, 0x1, R2, P2 ;  /* 0x0000000112127824 */ /* 0x000fe200010e0602 */
[----:B--2---:R-:W-:-:S05]  /*1cab0*/  IADD3 R9, P4, PT, R9, R8, RZ ;  /* 0x0000000809097210 */ /* 0x004fca0007f9e0ff */
[----:B------:R0:W-:Y:S04]  /*1cac0*/  STL [R1+0xb58], R9 ;  /* 0x000b580901007387 */ /* 0x0001e80000100800 */
[----:B0-----:R-:W2:Y:S04]  /*1cad0*/  LDL.LU R9, [R1+0x298] ;  /* 0x0002980001097983 */ /* 0x001ea80000300800 */
[----:B------:R0:W-:Y:S04]  /*1cae0*/  STL [R1+0xb54], R18 ;  /* 0x000b541201007387 */ /* 0x0001e80000100800 */
[----:B0-----:R-:W4:Y:S01]  /*1caf0*/  LDL.LU R18, [R1+0x2b0] ;  /* 0x0002b00001127983 */ /* 0x001f220000300800 */
[----:B---3--:R-:W-:-:S05]  /*1cb00*/  IADD3 R10, P2, PT, R10, R8, RZ ;  /* 0x000000080a0a7210 */ /* 0x008fca0007f5e0ff */
[----:B------:R5:W-:Y:S01]  /*1cb10*/  STL [R1+0xb50], R10 ;  /* 0x000b500a01007387 */ /* 0x000be20000100800 */
[--C-:B------:R-:W-:Y:S02]  /*1cb20*/  IMAD.X R7, R7, 0x1, R2.reuse, P3 ;  /* 0x0000000107077824 */ /* 0x100fe400018e0602 */
[--C-:B-----5:R-:W-:Y:S01]  /*1cb30*/  IMAD.X R10, R19, 0x1, R2.reuse, P1 ;  /* 0x00000001130a7824 */ /* 0x120fe200008e0602 */
[----:B------:R-:W-:Y:S01]  /*1cb40*/  IADD3 R11, P1, PT, R11, R8, RZ ;  /* 0x000000080b0b7210 */ /* 0x000fe20007f3e0ff */
[----:B------:R-:W3:Y:S04]  /*1cb50*/  LDL.LU R19, [R1+0x2b4] ;  /* 0x0002b40001137983 */ /* 0x000ee80000300800 */
[----:B------:R0:W-:Y:S04]  /*1cb60*/  STL [R1+0xb4c], R10 ;  /* 0x000b4c0a01007387 */ /* 0x0001e80000100800 */
[----:B------:R-:W-:Y:S01]  /*1cb70*/  STL [R1+0xb48], R11 ;  /* 0x000b480b01007387 */ /* 0x000fe20000100800 */
[----:B------:R-:W-:-:S02]  /*1cb80*/  IMAD.X R6, R6, 0x1, R2, P4 ;  /* 0x0000000106067824 */ /* 0x000fc400020e0602 */
[----:B--2---:R-:W-:Y:S01]  /*1cb90*/  IMAD.X R9, R9, 0x1, R2, P0 ;  /* 0x0000000109097824 */ /* 0x004fe200000e0602 */
[----:B0-----:R-:W-:-:S04]  /*1cba0*/  IADD3 R10, P0, PT, R12, R8, RZ ;  /* 0x000000080c0a7210 */ /* 0x001fc80007f1e0ff */
[----:B------:R0:W-:Y:S04]  /*1cbb0*/  STL [R1+0xb44], R9 ;  /* 0x000b440901007387 */ /* 0x0001e80000100800 */
[----:B------:R-:W-:Y:S01]  /*1cbc0*/  STL [R1+0xb40], R10 ;  /* 0x000b400a01007387 */ /* 0x000fe20000100800 */
[----:B0-----:R-:W-:-:S03]  /*1cbd0*/  IADD3 R9, P3, PT, R13, R8, RZ ;  /* 0x000000080d097210 */ /* 0x001fc60007f7e0ff */
[----:B------:R0:W-:Y:S04]  /*1cbe0*/  STL [R1+0xb3c], R7 ;  /* 0x000b3c0701007387 */ /* 0x0001e80000100800 */
[----:B------:R-:W-:Y:S01]  /*1cbf0*/  STL [R1+0xb38], R9 ;  /* 0x000b380901007387 */ /* 0x000fe20000100800 */
[----:B0-----:R-:W-:-:S03]  /*1cc00*/  IADD3 R7, P4, PT, R14, R8, RZ ;  /* 0x000000080e077210 */ /* 0x001fc60007f9e0ff */
[----:B------:R-:W2:Y:S04]  /*1cc10*/  LDL.LU R14, [R1+0x2cc] ;  /* 0x0002cc00010e7983 */ /* 0x000ea80000300800 */
[----:B------:R0:W-:Y:S04]  /*1cc20*/  STL [R1+0xb34], R6 ;  /* 0x000b340601007387 */ /* 0x0001e80000100800 */
[----:B------:R-:W-:Y:S04]  /*1cc30*/  STL [R1+0xb30], R7 ;  /* 0x000b300701007387 */ /* 0x000fe80000100800 */
[----:B------:R-:W5:Y:S01]  /*1cc40*/  LDL.LU R13, [R1+0x2d0] ;  /* 0x0002d000010d7983 */ /* 0x000f620000300800 */
[----:B0-----:R-:W-:Y:S01]  /*1cc50*/  IMAD.X R6, R5, 0x1, R2, P2 ;  /* 0x0000000105067824 */ /* 0x001fe200010e0602 */
[----:B------:R-:W-:-:S04]  /*1cc60*/  IADD3 R5, P2, PT, R15, R8, RZ ;  /* 0x000000080f057210 */ /* 0x000fc80007f5e0ff */
[----:B------:R-:W-:Y:S04]  /*1cc70*/  STL [R1+0xb2c], R6 ;  /* 0x000b2c0601007387 */ /* 0x000fe80000100800 */
[----:B------:R-:W2:Y:S04]  /*1cc80*/  LDL.LU R15, [R1+0x2c8] ;  /* 0x0002c800010f7983 */ /* 0x000ea80000300800 */
[----:B------:R-:W2:Y:S04]  /*1cc90*/  LDL.LU R12, [R1+0x2d4] ;  /* 0x0002d400010c7983 */ /* 0x000ea80000300800 */
[----:B------:R0:W-:Y:S04]  /*1cca0*/  STL [R1+0xb28], R5 ;  /* 0x000b280501007387 */ /* 0x0001e80000100800 */
[----:B------:R-:W2:Y:S01]  /*1ccb0*/  LDL.LU R11, [R1+0x2d8] ;  /* 0x0002d800010b7983 */ /* 0x000ea20000300800 */
[----:B0-----:R-:W-:Y:S01]  /*1ccc0*/  IMAD.X R5, R4, 0x1, R2, P1 ;  /* 0x0000000104057824 */ /* 0x001fe200008e0602 */
[----:B----4-:R-:W-:-:S04]  /*1ccd0*/  IADD3 R4, P1, PT, R16, R8, RZ ;  /* 0x0000000810047210 */ /* 0x010fc80007f3e0ff */
[----:B------:R-:W-:Y:S04]  /*1cce0*/  STL [R1+0xb24], R5 ;  /* 0x000b240501007387 */ /* 0x000fe80000100800 */
[----:B------:R-:W4:Y:S04]  /*1ccf0*/  LDL.LU R16, [R1+0x2c4] ;  /* 0x0002c40001107983 */ /* 0x000f280000300800 */
[----:B------:R-:W2:Y:S04]  /*1cd00*/  LDL.LU R10, [R1+0x2dc] ;  /* 0x0002dc00010a7983 */ /* 0x000ea80000300800 */
[----:B------:R0:W-:Y:S04]  /*1cd10*/  STL [R1+0xb20], R4 ;  /* 0x000b200401007387 */ /* 0x0001e80000100800 */
[----:B------:R-:W2:Y:S01]  /*1cd20*/  LDL.LU R9, [R1+0x2e0] ;  /* 0x0002e00001097983 */ /* 0x000ea20000300800 */
[--C-:B0-----:R-:W-:Y:S01]  /*1cd30*/  IMAD.X R4, R0, 0x1, R2.reuse, P0 ;  /* 0x0000000100047824 */ /* 0x101fe200000e0602 */
[----:B------:R-:W-:Y:S01]  /*1cd40*/  IADD3 R0, P0, PT, R17, R8, RZ ;  /* 0x0000000811007210 */ /* 0x000fe20007f1e0ff */
[----:B------:R-:W-:-:S03]  /*1cd50*/  IMAD.X R18, R18, 0x1, R2, P3 ;  /* 0x0000000112127824 */ /* 0x000fc600018e0602 */
[----:B------:R0:W-:Y:S04]  /*1cd60*/  STL [R1+0xb1c], R4 ;  /* 0x000b1c0401007387 */ /* 0x0001e80000100800 */
[----:B------:R-:W2:Y:S04]  /*1cd70*/  LDL.LU R17, [R1+0x2c0] ;  /* 0x0002c00001117983 */ /* 0x000ea80000300800 */
[----:B------:R-:W2:Y:S04]  /*1cd80*/  LDL.LU R7, [R1+0x2e4] ;  /* 0x0002e40001077983 */ /* 0x000ea80000300800 */
[----:B------:R1:W-:Y:S04]  /*1cd90*/  STL [R1+0xb18], R0 ;  /* 0x000b180001007387 */ /* 0x0003e80000100800 */
[----:B------:R-:W2:Y:S04]  /*1cda0*/  LDL.LU R6, [R1+0x2e8] ;  /* 0x0002e80001067983 */ /* 0x000ea80000300800 */
[----:B------:R-:W2:Y:S04]  /*1cdb0*/  LDL.LU R5, [R1+0x2ec] ;  /* 0x0002ec0001057983 */ /* 0x000ea80000300800 */
[----:B0-----:R-:W2:Y:S04]  /*1cdc0*/  LDL.LU R4, [R1+0x2f0] ;  /* 0x0002f00001047983 */ /* 0x001ea80000300800 */
[----:B-1----:R-:W2:Y:S04]  /*1cdd0*/  LDL.LU R0, [R1+0x2f4] ;  /* 0x0002f40001007983 */ /* 0x002ea80000300800 */
[----:B------:R0:W-:Y:S04]  /*1cde0*/  STL [R1+0xb14], R18 ;  /* 0x000b141201007387 */ /* 0x0001e80000100800 */
[----:B0-----:R-:W2:Y:S01]  /*1cdf0*/  LDL.LU R18, [R1+0x2940] ;  /* 0x0029400001127983 */ /* 0x001ea20000300800 */
[----:B---3--:R-:W-:Y:S01]  /*1ce00*/  IMAD.X R19, R19, 0x1, R2, P4 ;  /* 0x0000000113137824 */ /* 0x008fe200020e0602 */
[----:B--2---:R-:W-:-:S05]  /*1ce10*/  IADD3 R18, P3, PT, R18, R8, RZ ;  /* 0x0000000812127210 */ /* 0x004fca0007f7e0ff */
[----:B------:R0:W-:Y:S04]  /*1ce20*/  STL [R1+0xb10], R18 ;  /* 0x000b101201007387 */ /* 0x0001e80000100800 */
[----:B0-----:R-:W2:Y:S04]  /*1ce30*/  LDL.LU R18, [R1+0x2bc] ;  /* 0x0002bc0001127983 */ /* 0x001ea80000300800 */
[----:B------:R0:W-:Y:S04]  /*1ce40*/  STL [R1+0xb0c], R19 ;  /* 0x000b0c1301007387 */ /* 0x0001e80000100800 */
[----:B0-----:R-:W3:Y:S02]  /*1ce50*/  LDL.LU R19, [R1+0x293c] ;  /* 0x00293c0001137983 */ /* 0x001ee40000300800 */
[----:B---3--:R-:W-:-:S05]  /*1ce60*/  IADD3 R19, P4, PT, R19, R8, RZ ;  /* 0x0000000813137210 */ /* 0x008fca0007f9e0ff */
[----:B------:R0:W-:Y:S04]  /*1ce70*/  STL [R1+0xb08], R19 ;  /* 0x000b081301007387 */ /* 0x0001e80000100800 */
[----:B0-----:R-:W3:Y:S01]  /*1ce80*/  LDL.LU R19, [R1+0x2b8] ;  /* 0x0002b80001137983 */ /* 0x001ee20000300800 */
[--C-:B--2---:R-:W-:Y:S02]  /*1ce90*/  IMAD.X R18, R18, 0x1, R2.reuse, P1 ;  /* 0x0000000112127824 */ /* 0x104fe400008e0602 */
[--C-:B------:R-:W-:Y:S02]  /*1cea0*/  IMAD.X R15, R15, 0x1, R2.reuse, P4 ;  /* 0x000000010f0f7824 */ /* 0x100fe400020e0602 */
[----:B---3--:R-:W-:-:S05]  /*1ceb0*/  IMAD.X R19, R19, 0x1, R2, P2 ;  /* 0x0000000113137824 */ /* 0x008fca00010e0602 */
[----:B------:R0:W-:Y:S02]  /*1cec0*/  STL [R1+0xb04], R19 ;  /* 0x000b041301007387 */ /* 0x0001e40000100800 */
[-C--:B0-----:R-:W-:Y:S02]  /*1ced0*/  IADD3 R19, P2, PT, R20, R8.reuse, RZ ;  /* 0x0000000814137210 */ /* 0x081fe40007f5e0ff */
[----:B------:R-:W-:-:S03]  /*1cee0*/  IADD3 R20, P1, PT, R21, R8, RZ ;  /* 0x0000000815147210 */ /* 0x000fc60007f3e0ff */
[----:B------:R0:W-:Y:S04]  /*1cef0*/  STL [R1+0xb00], R19 ;  /* 0x000b001301007387 */ /* 0x0001e80000100800 */
[----:B------:R1:W-:Y:S01]  /*1cf00*/  STL [R1+0xafc], R18 ;  /* 0x000afc1201007387 */ /* 0x0003e20000100800 */
[--C-:B0-----:R-:W-:Y:S02]  /*1cf10*/  IMAD.X R19, R17, 0x1, R2.reuse, P0 ;  /* 0x0000000111137824 */ /* 0x101fe400000e0602 */
[----:B----4-:R-:W-:Y:S01]  /*1cf20*/  IMAD.X R17, R16, 0x1, R2, P3 ;  /* 0x0000000110117824 */ /* 0x010fe200018e0602 */
[-C--:B-1----:R-:W-:Y:S01]  /*1cf30*/  IADD3 R18, P0, PT, R22, R8.reuse, RZ ;  /* 0x0000000816127210 */ /* 0x082fe20007f1e0ff */
[----:B------:R-:W-:Y:S01]  /*1cf40*/  STL [R1+0xaf8], R20 ;  /* 0x000af81401007387 */ /* 0x000fe20000100800 */
[----:B------:R-:W-:-:S03]  /*1cf50*/  IADD3 R16, P3, PT, R23, R8, RZ ;  /* 0x0000000817107210 */ /* 0x000fc60007f7e0ff */
[----:B------:R-:W-:Y:S04]  /*1cf60*/  STL [R1+0xaf4], R19 ;  /* 0x000af41301007387 */ /* 0x000fe80000100800 */
[----:B------:R-:W-:Y:S04]  /*1cf70*/  STL [R1+0xaf0], R18 ;  /* 0x000af01201007387 */ /* 0x000fe80000100800 */
[----:B------:R0:W-:Y:S04]  /*1cf80*/  STL [R1+0xaec], R17 ;  /* 0x000aec1101007387 */ /* 0x0001e80000100800 */
[----:B------:R1:W-:Y:S04]  /*1cf90*/  STL [R1+0xae8], R16 ;  /* 0x000ae81001007387 */ /* 0x0003e80000100800 */
[----:B------:R2:W-:Y:S01]  /*1cfa0*/  STL [R1+0xae4], R15 ;  /* 0x000ae40f01007387 */ /* 0x0005e20000100800 */
[----:B0-----:R-:W-:Y:S01]  /*1cfb0*/  IADD3 R17, P4, PT, R24, R8, RZ ;  /* 0x0000000818117210 */ /* 0x001fe20007f9e0ff */
[----:B-1----:R-:W-:-:S02]  /*1cfc0*/  IMAD.X R16, R14, 0x1, R2, P2 ;  /* 0x000000010e107824 */ /* 0x002fc400010e0602 */
[--C-:B-----5:R-:W-:Y:S01]  /*1cfd0*/  IMAD.X R14, R13, 0x1, R2.reuse, P1 ;  /* 0x000000010d0e7824 */ /* 0x120fe200008e0602 */
[-C--:B--2---:R-:W-:Y:S01]  /*1cfe0*/  IADD3 R15, P2, PT, R25, R8.reuse, RZ ;  /* 0x00000008190f7210 */ /* 0x084fe20007f5e0ff */
[----:B------:R-:W-:Y:S01]  /*1cff0*/  STL [R1+0xae0], R17 ;  /* 0x000ae01101007387 */ /* 0x000fe20000100800 */
[-C--:B------:R-:W-:Y:S01]  /*1d000*/  IADD3 R13, P1, PT, R26, R8.reuse, RZ ;  /* 0x000000081a0d7210 */ /* 0x080fe20007f3e0ff */
[--C-:B------:R-:W-:Y:S02]  /*1d010*/  IMAD.X R12, R12, 0x1, R2.reuse, P0 ;  /* 0x000000010c0c7824 */ /* 0x100fe400000e0602 */
[----:B------:R-:W-:Y:S04]  /*1d020*/  STL [R1+0xadc], R16 ;  /* 0x000adc1001007387 */ /* 0x000fe80000100800 */
[----:B------:R-:W-:Y:S04]  /*1d030*/  STL [R1+0xad8], R15 ;  /* 0x000ad80f01007387 */ /* 0x000fe80000100800 */
[----:B------:R0:W-:Y:S04]  /*1d040*/  STL [R1+0xad4], R14 ;  /* 0x000ad40e01007387 */ /* 0x0001e80000100800 */
[----:B------:R1:W-:Y:S04]  /*1d050*/  STL [R1+0xad0], R13 ;  /* 0x000ad00d01007387 */ /* 0x0003e80000100800 */
[----:B------:R2:W-:Y:S01]  /*1d060*/  STL [R1+0xacc], R12 ;  /* 0x000acc0c01007387 */ /* 0x0005e20000100800 */
[----:B0-----:R-:W-:Y:S01]  /*1d070*/  IADD3 R14, P0, PT, R27, R8, RZ ;  /* 0x000000081b0e7210 */ /* 0x001fe20007f1e0ff */
[----:B-1----:R-:W-:-:S02]  /*1d080*/  IMAD.X R13, R11, 0x1, R2, P3 ;  /* 0x000000010b0d7824 */ /* 0x002fc400018e0602 */
[--C-:B------:R-:W-:Y:S01]  /*1d090*/  IMAD.X R11, R10, 0x1, R2.reuse, P4 ;  /* 0x000000010a0b7824 */ /* 0x100fe200020e0602 */
[-C--:B--2---:R-:W-:Y:S01]  /*1d0a0*/  IADD3 R12, P3, PT, R28, R8.reuse, RZ ;  /* 0x000000081c0c7210 */ /* 0x084fe20007f7e0ff */
[----:B------:R-:W-:Y:S01]  /*1d0b0*/  STL [R1+0xac8], R14 ;  /* 0x000ac80e01007387 */ /* 0x000fe20000100800 */
[-C--:B------:R-:W-:Y:S01]  /*1d0c0*/  IADD3 R10, P4, PT, R29, R8.reuse, RZ ;  /* 0x000000081d0a7210 */ /* 0x080fe20007f9e0ff */
[--C-:B------:R-:W-:Y:S01]  /*1d0d0*/  IMAD.X R9, R9, 0x1, R2.reuse, P2 ;  /* 0x0000000109097824 */ /* 0x100fe200010e0602 */
[----:B------:R-:W-:Y:S01]  /*1d0e0*/  IADD3 R8, P2, PT, R3, R8, RZ ;  /* 0x0000000803087210 */ /* 0x000fe20007f5e0ff */
[----:B------:R-:W-:Y:S01]  /*1d0f0*/  STL [R1+0xac4], R13 ;  /* 0x000ac40d01007387 */ /* 0x000fe20000100800 */
[----:B------:R-:W-:-:S03]  /*1d100*/  IMAD.X R3, R7, 0x1, R2, P1 ;  /* 0x0000000107037824 */ /* 0x000fc600008e0602 */
[----:B------:R-:W-:Y:S01]  /*1d110*/  STL [R1+0xac0], R12 ;  /* 0x000ac00c01007387 */ /* 0x000fe20000100800 */
[----:B------:R-:W-:-:S03]  /*1d120*/  IMAD.X R6, R6, 0x1, R2, P0 ;  /* 0x0000000106067824 */ /* 0x000fc600000e0602 */
[----:B------:R-:W-:Y:S01]  /*1d130*/  STL [R1+0xabc], R11 ;  /* 0x000abc0b01007387 */ /* 0x000fe20000100800 */
[----:B------:R-:W-:-:S03]  /*1d140*/  IMAD.X R5, R5, 0x1, R2, P3 ;  /* 0x0000000105057824 */ /* 0x000fc600018e0602 */
[----:B------:R-:W-:Y:S04]  /*1d150*/  STL [R1+0xab8], R10 ;  /* 0x000ab80a01007387 */ /* 0x000fe80000100800 */
[----:B------:R-:W-:Y:S04]  /*1d160*/  STL [R1+0xab4], R9 ;  /* 0x000ab40901007387 */ /* 0x000fe80000100800 */
[----:B------:R-:W-:Y:S01]  /*1d170*/  STL [R1+0xab0], R8 ;  /* 0x000ab00801007387 */ /* 0x000fe20000100800 */
[----:B------:R-:W-:-:S03]  /*1d180*/  IMAD.X R0, R0, 0x1, R2, P2 ;  /* 0x0000000100007824 */ /* 0x000fc600010e0602 */
[----:B------:R0:W-:Y:S04]  /*1d190*/  STL [R1+0xa9c], R3 ;  /* 0x000a9c0301007387 */ /* 0x0001e80000100800 */
[----:B------:R-:W-:Y:S01]  /*1d1a0*/  STL [R1+0xaa0], R6 ;  /* 0x000aa00601007387 */ /* 0x000fe20000100800 */
[----:B0-----:R-:W-:-:S03]  /*1d1b0*/  IMAD.X R3, R4, 0x1, R2, P4 ;  /* 0x0000000104037824 */ /* 0x001fc600020e0602 */
[----:B------:R-:W-:Y:S04]  /*1d1c0*/  STL [R1+0xaa4], R5 ;  /* 0x000aa40501007387 */ /* 0x000fe80000100800 */
[----:B------:R0:W-:Y:S04]  /*1d1d0*/  STL [R1+0xaa8], R3 ;  /* 0x000aa80301007387 */ /* 0x0001e80000100800 */
[----:B------:R1:W-:Y:S04]  /*1d1e0*/  STL [R1+0x878], RZ ;  /* 0x000878ff01007387 */ /* 0x0003e80000100800 */
[----:B------:R1:W-:Y:S04]  /*1d1f0*/  STL [R1+0xaac], R0 ;  /* 0x000aac0001007387 */ /* 0x0003e80000100800 */
[----:B------:R1:W-:Y:S04]  /*1d200*/  STL [R1+0x87c], RZ ;  /* 0x00087cff01007387 */ /* 0x0003e80000100800 */
        /* <DEDUP_REMOVED lines=111> */
[----:B------:R1:W-:Y:S01]  /*1d900*/  STL [R1+0x95c], RZ ;  /* 0x00095cff01007387 */ /* 0x0003e20000100800 */
[----:B------:R-:W-:-:S03]  /*1d910*/  IMAD.MOV.U32 R2, RZ, RZ, 0x3f800000 ;  /* 0x3f800000ff027424 */ /* 0x000fc600078e00ff */
[----:B------:R1:W-:Y:S01]  /*1d920*/  STL [R1+0x970], RZ ;  /* 0x000970ff01007387 */ /* 0x0003e20000100800 */
[----:B0-----:R-:W-:-:S03]  /*1d930*/  IMAD.MOV.U32 R3, RZ, RZ, 0x3f800000 ;  /* 0x3f800000ff037424 */ /* 0x001fc600078e00ff */
[----:B------:R1:W-:Y:S01]  /*1d940*/  STL [R1+0x974], RZ ;  /* 0x000974ff01007387 */ /* 0x0003e20000100800 */
[----:B------:R-:W-:-:S03]  /*1d950*/  IMAD.MOV.U32 R4, RZ, RZ, 0x3f800000 ;  /* 0x3f800000ff047424 */ /* 0x000fc600078e00ff */
[----:B------:R1:W-:Y:S01]  /*1d960*/  STL [R1+0x978], RZ ;  /* 0x000978ff01007387 */ /* 0x0003e20000100800 */
[----:B------:R-:W-:-:S03]  /*1d970*/  IMAD.MOV.U32 R5, RZ, RZ, 0x3f800000 ;  /* 0x3f800000ff057424 */ /* 0x000fc600078e00ff */
[----:B------:R1:W-:Y:S04]  /*1d980*/  STL [R1+0x97c], RZ ;  /* 0x00097cff01007387 */ /* 0x0003e80000100800 */
[----:B------:R1:W-:Y:S04]  /*1d990*/  STL [R1+0x960], RZ ;  /* 0x000960ff01007387 */ /* 0x0003e80000100800 */
[----:B------:R1:W-:Y:S04]  /*1d9a0*/  STL [R1+0x964], RZ ;  /* 0x000964ff01007387 */ /* 0x0003e80000100800 */
[----:B------:R1:W-:Y:S04]  /*1d9b0*/  STL [R1+0x968], RZ ;  /* 0x000968ff01007387 */ /* 0x0003e80000100800 */
[----:B------:R1:W-:Y:S04]  /*1d9c0*/  STL [R1+0x96c], RZ ;  /* 0x00096cff01007387 */ /* 0x0003e80000100800 */
[----:B------:R1:W-:Y:S04]  /*1d9d0*/  STL.64 [R1+0xa90], R2 ;  /* 0x000a900201007387 */ /* 0x0003e80000100a00 */
[----:B------:R1:W-:Y:S02]  /*1d9e0*/  STL.64 [R1+0xa88], R4 ;  /* 0x000a880401007387 */ /* 0x0003e40000100a00 */
.L_x_1:
[----:B-12---:R-:W2:Y:S04]  /*1d9f0*/  LDL R3, [R1+0xe14] ;  /* 0x000e140001037983 */ /* 0x006ea80000100800 */
[----:B------:R-:W3:Y:S04]  /*1da00*/  LDL R2, [R1+0xe1c] ;  /* 0x000e1c0001027983 */ /* 0x000ee80000100800 */
[----:B------:R-:W4:Y:S04]  /*1da10*/  LDL R7, [R1+0xe10] ;  /* 0x000e100001077983 */ /* 0x000f280000100800 */
[----:B------:R-:W5:Y:S04]  /*1da20*/  LDL R14, [R1+0xe18] ;  /* 0x000e1800010e7983 */ /* 0x000f680000100800 */
[----:B------:R-:W5:Y:S04]  /*1da30*/  LDL R12, [R1+0xe00] ;  /* 0x000e0000010c7983 */ /* 0x000f680000100800 */
[----:B------:R-:W5:Y:S04]  /*1da40*/  LDL R6, [R1+0xe24] ;  /* 0x000e240001067983 */ /* 0x000f680000100800 */
[----:B------:R-:W5:Y:S04]  /*1da50*/  LDL R0, [R1+0xe20] ;  /* 0x000e200001007983 */ /* 0x000f680000100800 */
[----:B------:R-:W5:Y:S04]  /*1da60*/  LDL R11, [R1+0xe2c] ;  /* 0x000e2c00010b7983 */ /* 0x000f680000100800 */
[----:B------:R-:W5:Y:S01]  /*1da70*/  LDL R10, [R1+0xddc] ;  /* 0x000ddc00010a7983 */ /* 0x000f620000100800 */
[----:B------:R-:W-:-:S03]  /*1da80*/  USHF.R.S32.HI UR19, URZ, 0x1f, UR4 ;  /* 0x0000001fff137899 */ /* 0x000fc60008011404 */
[----:B------:R-:W5:Y:S04]  /*1da90*/  LDL R13, [R1+0xe34] ;  /* 0x000e3400010d7983 */ /* 0x000f680000100800 */
[----:B------:R-:W5:Y:S04]  /*1daa0*/  LDL R9, [R1+0xe28] ;  /* 0x000e280001097983 */ /* 0x000f680000100800 */
[----:B------:R-:W5:Y:S04]  /*1dab0*/  LDL R16, [R1+0xe3c] ;  /* 0x000e3c0001107983 */ /* 0x000f680000100800 */
[----:B------:R-:W5:Y:S04]  /*1dac0*/  LDL R8, [R1+0xe30] ;  /* 0x000e300001087983 */ /* 0x000f680000100800 */
[----:B------:R-:W5:Y:S01]  /*1dad0*/  LDL R15, [R1+0xdf8] ;  /* 0x000df800010f7983 */ /* 0x000f620000100800 */
[----:B--2---:R-:W-:-:S02]  /*1dae0*/  IADD3 R4, P0, PT, R3, UR4, RZ ;  /* 0x0000000403047c10 */ /* 0x004fc4000ff1e0ff */
[----:B---3--:R-:W-:Y:S02]  /*1daf0*/  IADD3 R2, P1, PT, R2, UR4, RZ ;  /* 0x0000000402027c10 */ /* 0x008fe4000ff3e0ff */
[----:B----4-:R-:W-:Y:S02]  /*1db00*/  IADD3.X R5, PT, PT, R7, UR19, RZ, P0, !PT ;  /* 0x0000001307057c10 */ /* 0x010fe400087fe4ff */
[----:B-----5:R-:W-:-:S03]  /*1db10*/  IADD3.X R3, PT, PT, R14, UR19, RZ, P1, !PT ;  /* 0x000000130e037c10 */ /* 0x020fc60008ffe4ff */
[----:B------:R0:W2:Y:S04]  /*1db20*/  LDG.E.U8 R19, desc[UR12][R4.64] ;  /* 0x0000000c04137981 */ /* 0x0000a8000c1e1100 */
[----:B------:R-:W3:Y:S01]  /*1db30*/  LDL R14, [R1+0xe38] ;  /* 0x000e3800010e7983 */ /* 0x000ee20000100800 */
[----:B------:R-:W-:-:S03]  /*1db40*/  IADD3 R6, P0, PT, R6, UR4, RZ ;  /* 0x0000000406067c10 */ /* 0x000fc6000ff1e0ff */
[----:B------:R1:W4:Y:S01]  /*1db50*/  LDG.E.U8 R20, desc[UR12][R2.64] ;  /* 0x0000000c02147981 */ /* 0x000322000c1e1100 */
[----:B0-----:R-:W-:-:S03]  /*1db60*/  IADD3 R4, P1, PT, R12, UR4, RZ ;  /* 0x000000040c047c10 */ /* 0x001fc6000ff3e0ff */
[----:B------:R-:W5:Y:S01]  /*1db70*/  LDL R12, [R1+0xe44] ;  /* 0x000e4400010c7983 */ /* 0x000f620000100800 */
[----:B------:R-:W-:-:S03]  /*1db80*/  IADD3.X R7, PT, PT, R0, UR19, RZ, P0, !PT ;  /* 0x0000001300077c10 */ /* 0x000fc600087fe4ff */
[----:B------:R-:W2:Y:S01]  /*1db90*/  LDL R0, [R1+0xdd4] ;  /* 0x000dd40001007983 */ /* 0x000ea20000100800 */
[----:B-1----:R-:W-:-:S03]  /*1dba0*/  IADD3 R2, P0, PT, R11, UR4, RZ ;  /* 0x000000040b027c10 */ /* 0x002fc6000ff1e0ff */
[----:B------:R-:W4:Y:S01]  /*1dbb0*/  LDL R11, [R1+0xe4c] ;  /* 0x000e4c00010b7983 */ /* 0x000f220000100800 */
[----:B------:R-:W-:-:S03]  /*1dbc0*/  IADD3.X R5, PT, PT, R10, UR19, RZ, P1, !PT ;  /* 0x000000130a057c10 */ /* 0x000fc60008ffe4ff */
[----:B------:R-:W4:Y:S01]  /*1dbd0*/  LDL R10, [R1+0xe40] ;  /* 0x000e4000010a7983 */ /* 0x000f220000100800 */
[----:B------:R-:W-:-:S03]  /*1dbe0*/  IADD3.X R3, PT, PT, R9, UR19, RZ, P0, !PT ;  /* 0x0000001309037c10 */ /* 0x000fc600087fe4ff */
[----:B------:R0:W4:Y:S04]  /*1dbf0*/  LDG.E.U8 R18, desc[UR12][R6.64] ;  /* 0x0000000c06127981 */ /* 0x000128000c1e1100 */
[----:B------:R-:W4:Y:S04]  /*1dc00*/  LDL R9, [R1+0xe48] ;  /* 0x000e480001097983 */ /* 0x000f280000100800 */
[----:B------:R1:W4:Y:S01]  /*1dc10*/  LDG.E.U8 R22, desc[UR12][R4.64] ;  /* 0x0000000c04167981 */ /* 0x000322000c1e1100 */
[----:B0-----:R-:W-:-:S03]  /*1dc20*/  IADD3 R6, P1, PT, R13, UR4, RZ ;  /* 0x000000040d067c10 */ /* 0x001fc6000ff3e0ff */
[----:B------:R-:W4:Y:S01]  /*1dc30*/  LDL R13, [R1+0xe54] ;  /* 0x000e5400010d7983 */ /* 0x000f220000100800 */
[----:B------:R-:W-:-:S03]  /*1dc40*/  IADD3.X R7, PT, PT, R8, UR19, RZ, P1, !PT ;  /* 0x0000001308077c10 */ /* 0x000fc60008ffe4ff */
[----:B------:R-:W4:Y:S01]  /*1dc50*/  LDL R8, [R1+0xe50] ;  /* 0x000e500001087983 */ /* 0x000f220000100800 */
[----:B-1----:R-:W-:-:S03]  /*1dc60*/  IADD3 R4, P0, PT, R16, UR4, RZ ;  /* 0x0000000410047c10 */ /* 0x002fc6000ff1e0ff */
[----:B------:R-:W4:Y:S04]  /*1dc70*/  LDL R16, [R1+0xdf0] ;  /* 0x000df00001107983 */ /* 0x000f280000100800 */
[----:B------:R0:W4:Y:S04]  /*1dc80*/  LDG.E.U8 R17, desc[UR12][R2.64] ;  /* 0x0000000c02117981 */ /* 0x000128000c1e1100 */
[----:B------:R5:W4:Y:S01]  /*1dc90*/  LDG.E.U8 R21, desc[UR12][R6.64] ;  /* 0x0000000c06157981 */ /* 0x000b22000c1e1100 */
[----:B0-----:R-:W-:-:S03]  /*1dca0*/  IADD3 R2, P1, PT, R15, UR4, RZ ;  /* 0x000000040f027c10 */ /* 0x001fc6000ff3e0ff */
[----:B------:R-:W4:Y:S01]  /*1dcb0*/  LDL R15, [R1+0xe5c] ;  /* 0x000e5c00010f7983 */ /* 0x000f220000100800 */
[----:B---3--:R-:W-:-:S03]  /*1dcc0*/  IADD3.X R5, PT, PT, R14, UR19, RZ, P0, !PT ;  /* 0x000000130e057c10 */ /* 0x008fc600087fe4ff */
[----:B------:R-:W3:Y:S04]  /*1dcd0*/  LDL R14, [R1+0xdcc] ;  /* 0x000dcc00010e7983 */ /* 0x000ee80000100800 */
[----:B------:R4:W3:Y:S01]  /*1dce0*/  LDG.E.U8 R23, desc[UR12][R4.64] ;  /* 0x0000000c04177981 */ /* 0x0008e2000c1e1100 */
[----:B-----5:R-:W-:-:S03]  /*1dcf0*/  IADD3 R6, P0, PT, R12, UR4, RZ ;  /* 0x000000040c067c10 */ /* 0x020fc6000ff1e0ff */
[----:B------:R-:W5:Y:S01]  /*1dd00*/  LDL R12, [R1+0xe64] ;  /* 0x000e6400010c7983 */ /* 0x000f620000100800 */
[----:B--2---:R-:W-:-:S03]  /*1dd10*/  IADD3.X R3, PT, PT, R0, UR19, RZ, P1, !PT ;  /* 0x0000001300037c10 */ /* 0x004fc60008ffe4ff */
[----:B------:R-:W2:Y:S01]  /*1dd20*/  LDL R0, [R1+0xe58] ;  /* 0x000e580001007983 */ /* 0x000ea20000100800 */
[----:B----4-:R-:W-:-:S03]  /*1dd30*/  IADD3 R4, P1, PT, R11, UR4, RZ ;  /* 0x000000040b047c10 */ /* 0x010fc6000ff3e0ff */
[----:B------:R0:W-:Y:S04]  /*1dd40*/  STL [R1+0x9a8], R19 ;  /* 0x0009a81301007387 */ /* 0x0001e80000100800 */
[----:B------:R-:W4:Y:S01]  /*1dd50*/  LDL R11, [R1+0xe6c] ;  /* 0x000e6c00010b7983 */ /* 0x000f220000100800 */
[----:B------:R-:W-:-:S03]  /*1dd60*/  IADD3.X R7, PT, PT, R10, UR19, RZ, P0, !PT ;  /* 0x000000130a077c10 */ /* 0x000fc600087fe4ff */
[----:B------:R-:W4:Y:S01]  /*1dd70*/  LDL R10, [R1+0xe60] ;  /* 0x000e6000010a7983 */ /* 0x000f220000100800 */
[----:B------:R-:W-:-:S03]  /*1dd80*/  IADD3.X R5, PT, PT, R9, UR19, RZ, P1, !PT ;  /* 0x0000001309057c10 */ /* 0x000fc60008ffe4ff */
[----:B0-----:R0:W4:Y:S04]  /*1dd90*/  LDG.E.U8 R19, desc[UR12][R2.64] ;  /* 0x0000000c02137981 */ /* 0x001128000c1e1100 */
[----:B------:R1:W-:Y:S04]  /*1dda0*/  STL [R1+0x9a4], R20 ;  /* 0x0009a41401007387 */ /* 0x0003e80000100800 */
[----:B------:R-:W4:Y:S01]  /*1ddb0*/  LDL R9, [R1+0xe68] ;  /* 0x000e680001097983 */ /* 0x000f220000100800 */
[----:B0-----:R-:W-:-:S03]  /*1ddc0*/  IADD3 R2, P0, PT, R13, UR4, RZ ;  /* 0x000000040d027c10 */ /* 0x001fc6000ff1e0ff */
[----:B------:R-:W4:Y:S01]  /*1ddd0*/  LDL R13, [R1+0xde8] ;  /* 0x000de800010d7983 */ /* 0x000f220000100800 */
[----:B------:R-:W-:-:S03]  /*1dde0*/  IADD3.X R3, PT, PT, R8, UR19, RZ, P0, !PT ;  /* 0x0000001308037c10 */ /* 0x000fc600087fe4ff */
[----:B-1----:R0:W4:Y:S04]  /*1ddf0*/  LDG.E.U8 R20, desc[UR12][R6.64] ;  /* 0x0000000c06147981 */ /* 0x002128000c1e1100 */
[----:B------:R1:W-:Y:S04]  /*1de00*/  STL [R1+0x9a0], R18 ;  /* 0x0009a01201007387 */ /* 0x0003e80000100800 */
[----:B------:R-:W4:Y:S01]  /*1de10*/  LDL R8, [R1+0xdc4] ;  /* 0x000dc40001087983 */ /* 0x000f220000100800 */
[----:B0-----:R-:W-:-:S03]  /*1de20*/  IADD3 R6, P1, PT, R16, UR4, RZ ;  /* 0x0000000410067c10 */ /* 0x001fc6000ff3e0ff */
[----:B------:R-:W4:Y:S04]  /*1de30*/  LDL R16, [R1+0xe74] ;  /* 0x000e740001107983 */ /* 0x000f280000100800 */
[----:B-1----:R0:W4:Y:S04]  /*1de40*/  LDG.E.U8 R18, desc[UR12][R4.64] ;  /* 0x0000000c04127981 */ /* 0x002128000c1e1100 */
[----:B------:R1:W-:Y:S01]  /*1de50*/  STL [R1+0x99c], R22 ;  /* 0x00099c1601007387 */ /* 0x0003e20000100800 */
[----:B0-----:R-:W-:-:S03]  /*1de60*/  IADD3 R4, P0, PT, R15, UR4, RZ ;  /* 0x000000040f047c10 */ /* 0x001fc6000ff1e0ff */
[----:B------:R-:W4:Y:S04]  /*1de70*/  LDL R15, [R1+0xe7c] ;  /* 0x000e7c00010f7983 */ /* 0x000f280000100800 */
[----:B-1----:R5:W4:Y:S01]  /*1de80*/  LDG.E.U8 R22, desc[UR12][R2.64] ;  /* 0x0000000c02167981 */ /* 0x002b22000c1e1100 */
[----:B---3--:R-:W-:-:S03]  /*1de90*/  IADD3.X R7, PT, PT, R14, UR19, RZ, P1, !PT ;  /* 0x000000130e077c10 */ /* 0x008fc60008ffe4ff */
[----:B------:R-:W3:Y:S04]  /*1dea0*/  LDL R14, [R1+0xe70] ;  /* 0x000e7000010e7983 */ /* 0x000ee80000100800 */
[----:B------:R0:W-:Y:S01]  /*1deb0*/  STL [R1+0x998], R17 ;  /* 0x0009981101007387 */ /* 0x0001e20000100800 */
[----:B-----5:R-:W-:-:S03]  /*1dec0*/  IADD3 R2, P1, PT, R12, UR4, RZ ;  /* 0x000000040c027c10 */ /* 0x020fc6000ff3e0ff */
[----:B------:R-:W5:Y:S01]  /*1ded0*/  LDL R12, [R1+0xe84] ;  /* 0x000e8400010c7983 */ /* 0x000f620000100800 */
[----:B--2---:R-:W-:-:S03]  /*1dee0*/  IADD3.X R5, PT, PT, R0, UR19, RZ, P0, !PT ;  /* 0x0000001300057c10 */ /* 0x004fc600087fe4ff */
[----:B------:R-:W2:Y:S04]  /*1def0*/  LDL R0, [R1+0xe78] ;  /* 0x000e780001007983 */ /* 0x000ea80000100800 */
[----:B0-----:R0:W2:Y:S04]  /*1df00*/  LDG.E.U8 R17, desc[UR12][R6.64] ;  /* 0x0000000c06117981 */ /* 0x0010a8000c1e1100 */
[----:B------:R1:W-:Y:S01]  /*1df10*/  STL [R1+0x994], R21 ;  /* 0x0009941501007387 */ /* 0x0003e20000100800 */
[----:B----4-:R-:W-:-:S03]  /*1df20*/  IADD3.X R3, PT, PT, R10, UR19, RZ, P1, !PT ;  /* 0x000000130a037c10 */ /* 0x010fc60008ffe4ff */
[----:B------:R-:W4:Y:S01]  /*1df30*/  LDL R10, [R1+0xe80] ;  /* 0x000e8000010a7983 */ /* 0x000f220000100800 */
[----:B0-----:R-:W-:-:S03]  /*1df40*/  IADD3 R6, P0, PT, R11, UR4, RZ ;  /* 0x000000040b067c10 */ /* 0x001fc6000ff1e0ff */
[----:B------:R-:W4:Y:S04]  /*1df50*/  LDL R11, [R1+0xde0] ;  /* 0x000de000010b7983 */ /* 0x000f280000100800 */
[----:B-1----:R0:W4:Y:S01]  /*1df60*/  LDG.E.U8 R21, desc[UR12][R4.64] ;  /* 0x0000000c04157981 */ /* 0x002122000c1e1100 */
[----:B------:R-:W-:-:S03]  /*1df70*/  IADD3.X R7, PT, PT, R9, UR19, RZ, P0, !PT ;  /* 0x0000001309077c10 */ /* 0x000fc600087fe4ff */
[----:B------:R1:W-:Y:S04]  /*1df80*/  STL [R1+0x990], R23 ;  /* 0x0009901701007387 */ /* 0x0003e80000100800 */
        /* <DEDUP_REMOVED lines=27> */
[----:B-1----:R0:W4:Y:S04]  /*1e140*/  LDG.E.U8 R22, desc[UR12][R6.64] ;  /* 0x0000000c06167981 */ /* 0x002128000c1e1100 */
[----:B------:R1:W-:Y:S01]  /*1e150*/  STL [R1+0x77c], R17 ;  /* 0x00077c1101007387 */ /* 0x0003e20000100800 */
[----:B------:R-:W-:-:S03]  /*1e160*/  IADD3.X R3, PT, PT, R9, UR19, RZ, P1, !PT ;  /* 0x0000001309037c10 */ /* 0x000fc60008ffe4ff */
        /* <DEDUP_REMOVED lines=2026> */
[----:B------:R-:W-:Y:S01]  /*26010*/  STL [R1+0x230], R23 ;  /* 0x0002301701007387 */ /* 0x000fe20000100800 */
[----:B-----5:R-:W-:-:S03]  /*26020*/  IADD3 R2, P0, PT, R12, UR4, RZ ;  /* 0x000000040c027c10 */ /* 0x020fc6000ff1e0ff */
[----:B------:R-:W5:Y:S01]  /*26030*/  LDL R12, [R1+0xb30] ;  /* 0x000b3000010c7983 */ /* 0x000f620000100800 */
[----:B--2---:R-:W-:-:S03]  /*26040*/  IADD3.X R5, PT, PT, R0, UR19, RZ, P1, !PT ;  /* 0x0000001300057c10 */ /* 0x004fc60008ffe4ff */
[----:B------:R-:W2:Y:S04]  /*26050*/  LDL R0, [R1+0x1690] ;  /* 0x0016900001007983 */ /* 0x000ea80000100800 */
[----:B------:R0:W-:Y:S04]  /*26060*/  STL [R1+0x22c], R19 ;  /* 0x00022c1301007387 */ /* 0x0001e80000100800 */
[----:B0-----:R0:W2:Y:S01]  /*26070*/  LDG.E.U8 R19, desc[UR12][R6.64] ;  /* 0x0000000c06137981 */ /* 0x0010a2000c1e1100 */
[----:B----4-:R-:W-:-:S03]  /*26080*/  IADD3.X R3, PT, PT, R10, UR19, RZ, P0, !PT ;  /* 0x000000130a037c10 */ /* 0x010fc600087fe4ff */
[----:B------:R-:W4:Y:S01]  /*26090*/  LDL R10, [R1+0xb0c] ;  /* 0x000b0c00010a7983 */ /* 0x000f220000100800 */
[----:B0-----:R-:W-:-:S03]  /*260a0*/  IADD3 R6, P1, PT, R11, UR4, RZ ;  /* 0x000000040b067c10 */ /* 0x001fc6000ff3e0ff */
[----:B------:R-:W4:Y:S01]  /*260b0*/  LDL R11, [R1+0x169c] ;  /* 0x00169c00010b7983 */ /* 0x000f220000100800 */
[----:B------:R-:W-:-:S03]  /*260c0*/  IADD3.X R7, PT, PT, R9, UR19, RZ, P1, !PT ;  /* 0x0000001309077c10 */ /* 0x000fc60008ffe4ff */
[----:B------:R0:W-:Y:S04]  /*260d0*/  STL [R1+0x228], R20 ;  /* 0x0002281401007387 */ /* 0x0001e80000100800 */
[----:B------:R-:W4:Y:S04]  /*260e0*/  LDL R9, [R1+0x1698] ;  /* 0x0016980001097983 */ /* 0x000f280000100800 */
[----:B------:R-:W4:Y:S04]  /*260f0*/  LDG.E.U8 R24, desc[UR12][R6.64] ;  /* 0x0000000c06187981 */ /* 0x000f28000c1e1100 */
[----:B0-----:R0:W4:Y:S02]  /*26100*/  LDG.E.U8 R20, desc[UR12][R4.64] ;  /* 0x0000000c04147981 */ /* 0x001124000c1e1100 */
[----:B0-----:R-:W-:-:S02]  /*26110*/  IADD3 R4, P0, PT, R13, UR4, RZ ;  /* 0x000000040d047c10 */ /* 0x001fc4000ff1e0ff */
[----:B------:R-:W4:Y:S02]  /*26120*/  LDL R13, [R1+0x16a4] ;  /* 0x0016a400010d7983 */ /* 0x000f240000100800 */
[----:B------:R-:W-:Y:S02]  /*26130*/  IADD3.X R5, PT, PT, R8, UR19, RZ, P0, !PT ;  /* 0x0000001308057c10 */ /* 0x000fe400087fe4ff */
[----:B------:R0:W-:Y:S04]  /*26140*/  STL [R1+0x224], R18 ;  /* 0x0002241201007387 */ /* 0x0001e80000100800 */
[----:B------:R-:W4:Y:S01]  /*26150*/  LDL R8, [R1+0x16ac] ;  /* 0x0016ac0001087983 */ /* 0x000f220000100800 */
[----:B------:R-:W-:-:S03]  /*26160*/  IADD3 R6, P0, PT, R15, UR4, RZ ;  /* 0x000000040f067c10 */ /* 0x000fc6000ff1e0ff */
[----:B------:R-:W4:Y:S04]  /*26170*/  LDG.E.U8 R23, desc[UR12][R4.64] ;  /* 0x0000000c04177981 */ /* 0x000f28000c1e1100 */
[----:B0-----:R0:W4:Y:S04]  /*26180*/  LDG.E.U8 R18, desc[UR12][R2.64] ;  /* 0x0000000c02127981 */ /* 0x001128000c1e1100 */
[----:B------:R-:W-:Y:S04]  /*26190*/  STL [R1+0x220], R22 ;  /* 0x0002201601007387 */ /* 0x000fe80000100800 */
[----:B------:R-:W4:Y:S01]  /*261a0*/  LDL R15, [R1+0x16a0] ;  /* 0x0016a000010f7983 */ /* 0x000f220000100800 */
[----:B0-----:R-:W-:-:S04]  /*261b0*/  IADD3 R2, P1, PT, R16, UR4, RZ ;  /* 0x0000000410027c10 */ /* 0x001fc8000ff3e0ff */
[----:B---3--:R-:W-:Y:S02]  /*261c0*/  IADD3.X R3, PT, PT, R14, UR19, RZ, P1, !PT ;  /* 0x000000130e037c10 */ /* 0x008fe40008ffe4ff */
[----:B------:R-:W3:Y:S04]  /*261d0*/  LDL R14, [R1+0xb28] ;  /* 0x000b2800010e7983 */ /* 0x000ee80000100800 */
[----:B------:R0:W-:Y:S01]  /*261e0*/  STL [R1+0x21c], R17 ;  /* 0x00021c1101007387 */ /* 0x0001e20000100800 */
[----:B-----5:R-:W-:-:S03]  /*261f0*/  IADD3 R4, P1, PT, R12, UR4, RZ ;  /* 0x000000040c047c10 */ /* 0x020fc6000ff3e0ff */
[----:B------:R-:W5:Y:S01]  /*26200*/  LDL R12, [R1+0x16a8] ;  /* 0x0016a800010c7983 */ /* 0x000f620000100800 */
[----:B--2---:R-:W-:-:S03]  /*26210*/  IADD3.X R7, PT, PT, R0, UR19, RZ, P0, !PT ;  /* 0x0000001300077c10 */ /* 0x004fc600087fe4ff */
[----:B------:R-:W2:Y:S04]  /*26220*/  LDL R0, [R1+0x16b4] ;  /* 0x0016b40001007983 */ /* 0x000ea80000100800 */
[----:B0-----:R0:W2:Y:S04]  /*26230*/  LDG.E.U8 R17, desc[UR12][R2.64] ;  /* 0x0000000c02117981 */ /* 0x0010a8000c1e1100 */
[----:B------:R1:W-:Y:S04]  /*26240*/  STL [R1+0x218], R21 ;  /* 0x0002181501007387 */ /* 0x0003e80000100800 */
[----:B------:R0:W2:Y:S01]  /*26250*/  LDG.E.U8 R22, desc[UR12][R6.64] ;  /* 0x0000000c06167981 */ /* 0x0000a2000c1e1100 */
[----:B----4-:R-:W-:-:S03]  /*26260*/  IADD3.X R5, PT, PT, R10, UR19, RZ, P1, !PT ;  /* 0x000000130a057c10 */ /* 0x010fc60008ffe4ff */
[----:B------:R-:W4:Y:S04]  /*26270*/  LDL R16, [R1+0x16bc] ;  /* 0x0016bc0001107983 */ /* 0x000f280000100800 */
[----:B------:R-:W4:Y:S01]  /*26280*/  LDL R10, [R1+0x16b0] ;  /* 0x0016b000010a7983 */ /* 0x000f220000100800 */
[----:B0-----:R-:W-:-:S03]  /*26290*/  IADD3 R2, P0, PT, R11, UR4, RZ ;  /* 0x000000040b027c10 */ /* 0x001fc6000ff1e0ff */
[----:B-1----:R0:W4:Y:S04]  /*262a0*/  LDG.E.U8 R21, desc[UR12][R4.64] ;  /* 0x0000000c04157981 */ /* 0x002128000c1e1100 */
[----:B------:R-:W4:Y:S01]  /*262b0*/  LDL R11, [R1+0xb04] ;  /* 0x000b0400010b7983 */ /* 0x000f220000100800 */
[----:B------:R-:W-:-:S03]  /*262c0*/  IADD3.X R3, PT, PT, R9, UR19, RZ, P0, !PT ;  /* 0x0000001309037c10 */ /* 0x000fc600087fe4ff */
[----:B------:R1:W-:Y:S04]  /*262d0*/  STL [R1+0x214], R19 ;  /* 0x0002141301007387 */ /* 0x0003e80000100800 */
[----:B------:R-:W4:Y:S04]  /*262e0*/  LDL R9, [R1+0x16c4] ;  /* 0x0016c40001097983 */ /* 0x000f280000100800 */
[----:B-1----:R-:W4:Y:S01]  /*262f0*/  LDL R19, [R1+0x16b8] ;  /* 0x0016b80001137983 */ /* 0x002f220000100800 */
[----:B------:R-:W-:Y:S02]  /*26300*/  IADD3 R6, P1, PT, R13, UR4, RZ ;  /* 0x000000040d067c10 */ /* 0x000fe4000ff3e0ff */
[----:B0-----:R-:W-:Y:S01]  /*26310*/  IADD3 R4, P0, PT, R8, UR4, RZ ;  /* 0x0000000408047c10 */ /* 0x001fe2000ff1e0ff */
[----:B------:R0:W-:Y:S04]  /*26320*/  STL [R1+0x210], R20 ;  /* 0x0002101401007387 */ /* 0x0001e80000100800 */
[----:B------:R-:W4:Y:S04]  /*26330*/  LDL R8, [R1+0x16c0] ;  /* 0x0016c00001087983 */ /* 0x000f280000100800 */
[----:B------:R-:W4:Y:S04]  /*26340*/  LDL R13, [R1+0xb20] ;  /* 0x000b2000010d7983 */ /* 0x000f280000100800 */
[----:B0-----:R3:W4:Y:S01]  /*26350*/  LDG.E.U8 R20, desc[UR12][R2.64] ;  /* 0x0000000c02147981 */ /* 0x001722000c1e1100 */
[----:B------:R-:W-:-:S02]  /*26360*/  IADD3.X R7, PT, PT, R15, UR19, RZ, P1, !PT ;  /* 0x000000130f077c10 */ /* 0x000fc40008ffe4ff */
[----:B-----5:R-:W-:-:S03]  /*26370*/  IADD3.X R5, PT, PT, R12, UR19, RZ, P0, !PT ;  /* 0x000000130c057c10 */ /* 0x020fc600087fe4ff */
[----:B------:R2:W5:Y:S01]  /*26380*/  LDG.E.U8 R12, desc[UR12][R6.64] ;  /* 0x0000000c060c7981 */ /* 0x000562000c1e1100 */
[----:B---3--:R-:W-:Y:S02]  /*26390*/  IADD3 R2, P1, PT, R14, UR4, RZ ;  /* 0x000000040e027c10 */ /* 0x008fe4000ff3e0ff */
[----:B--2---:R-:W-:-:S04]  /*263a0*/  IADD3 R6, P0, PT, R0, UR4, RZ ;  /* 0x0000000400067c10 */ /* 0x004fc8000ff1e0ff */
[----:B----4-:R-:W-:Y:S02]  /*263b0*/  IADD3.X R7, PT, PT, R10, UR19, RZ, P0, !PT ;  /* 0x000000130a077c10 */ /* 0x010fe400087fe4ff */
[----:B------:R-:W-:Y:S02]  /*263c0*/  IADD3.X R3, PT, PT, R11, UR19, RZ, P1, !PT ;  /* 0x000000130b037c10 */ /* 0x000fe40008ffe4ff */
[----:B------:R0:W2:Y:S04]  /*263d0*/  LDG.E.U8 R11, desc[UR12][R4.64] ;  /* 0x0000000c040b7981 */ /* 0x0000a8000c1e1100 */
[----:B------:R1:W3:Y:S04]  /*263e0*/  LDG.E.U8 R10, desc[UR12][R2.64] ;  /* 0x0000000c020a7981 */ /* 0x0002e8000c1e1100 */
[----:B------:R4:W-:Y:S04]  /*263f0*/  STL [R1+0x20c], R18 ;  /* 0x00020c1201007387 */ /* 0x0009e80000100800 */
[----:B------:R-:W3:Y:S04]  /*26400*/  LDL R15, [R1+0xafc] ;  /* 0x000afc00010f7983 */ /* 0x000ee80000100800 */
[----:B----4-:R-:W4:Y:S04]  /*26410*/  LDL R18, [R1+0x16cc] ;  /* 0x0016cc0001127983 */ /* 0x010f280000100800 */
[----:B------:R-:W-:Y:S01]  /*26420*/  STL [R1+0x208], R24 ;  /* 0x0002081801007387 */ /* 0x000fe20000100800 */
[----:B0-----:R-:W-:-:S02]  /*26430*/  IADD3 R4, P1, PT, R16, UR4, RZ ;  /* 0x0000000410047c10 */ /* 0x001fc4000ff3e0ff */
[----:B-1----:R-:W-:-:S04]  /*26440*/  IADD3 R2, P0, PT, R9, UR4, RZ ;  /* 0x0000000409027c10 */ /* 0x002fc8000ff1e0ff */
[----:B------:R-:W-:Y:S01]  /*26450*/  IADD3.X R3, PT, PT, R8, UR19, RZ, P0, !PT ;  /* 0x0000001308037c10 */ /* 0x000fe200087fe4ff */
[----:B-----5:R-:W-:Y:S04]  /*26460*/  STL [R1+0x3410], R12 ;  /* 0x0034100c01007387 */ /* 0x020fe80000100800 */
[----:B------:R-:W5:Y:S04]  /*26470*/  LDL R0, [R1+0x16c8] ;  /* 0x0016c80001007983 */ /* 0x000f680000100800 */
[----:B------:R-:W5:Y:S04]  /*26480*/  LDL R14, [R1+0x16d4] ;  /* 0x0016d400010e7983 */ /* 0x000f680000100800 */
[----:B------:R0:W-:Y:S01]  /*26490*/  STL [R1+0x204], R23 ;  /* 0x0002041701007387 */ /* 0x0001e20000100800 */
[----:B------:R-:W-:-:S03]  /*264a0*/  IADD3.X R5, PT, PT, R19, UR19, RZ, P1, !PT ;  /* 0x0000001313057c10 */ /* 0x000fc60008ffe4ff */
[----:B0-----:R0:W5:Y:S04]  /*264b0*/  LDG.E.U8 R23, desc[UR12][R6.64] ;  /* 0x0000000c06177981 */ /* 0x001168000c1e1100 */
[----:B--2---:R-:W-:Y:S04]  /*264c0*/  STL [R1+0x3414], R11 ;  /* 0x0034140b01007387 */ /* 0x004fe80000100800 */
[----:B------:R1:W-:Y:S04]  /*264d0*/  STL [R1+0x200], R17 ;  /* 0x0002001101007387 */ /* 0x0003e80000100800 */
[----:B------:R-:W2:Y:S04]  /*264e0*/  LDL R16, [R1+0x16d0] ;  /* 0x0016d00001107983 */ /* 0x000ea80000100800 */
[----:B-1----:R-:W2:Y:S04]  /*264f0*/  LDL R17, [R1+0x16dc] ;  /* 0x0016dc0001117983 */ /* 0x002ea80000100800 */
[----:B---3--:R-:W-:Y:S04]  /*26500*/  STL [R1+0x3418], R10 ;  /* 0x0034180a01007387 */ /* 0x008fe80000100800 */
[----:B------:R-:W3:Y:S04]  /*26510*/  LDL R9, [R1+0xb18] ;  /* 0x000b180001097983 */ /* 0x000ee80000100800 */
[----:B------:R1:W-:Y:S04]  /*26520*/  STL [R1+0x1fc], R22 ;  /* 0x0001fc1601007387 */ /* 0x0003e80000100800 */
[----:B------:R-:W3:Y:S04]  /*26530*/  LDL R12, [R1+0x16d8] ;  /* 0x0016d800010c7983 */ /* 0x000ee80000100800 */
[----:B------:R1:W-:Y:S04]  /*26540*/  STL [R1+0x1f8], R21 ;  /* 0x0001f81501007387 */ /* 0x0003e80000100800 */
[----:B------:R-:W3:Y:S01]  /*26550*/  LDL R8, [R1+0x16e4] ;  /* 0x0016e40001087983 */ /* 0x000ee20000100800 */
[----:B0-----:R-:W-:-:S03]  /*26560*/  IADD3 R6, P1, PT, R13, UR4, RZ ;  /* 0x000000040d067c10 */ /* 0x001fc6000ff3e0ff */
[----:B------:R-:W3:Y:S04]  /*26570*/  LDL R13, [R1+0xaf4] ;  /* 0x000af400010d7983 */ /* 0x000ee80000100800 */
[----:B------:R0:W-:Y:S04]  /*26580*/  STL [R1+0x16c], R20 ;  /* 0x00016c1401007387 */ /* 0x0001e80000100800 */
[----:B------:R-:W3:Y:S04]  /*26590*/  LDL R11, [R1+0x16ec] ;  /* 0x0016ec00010b7983 */ /* 0x000ee80000100800 */
[----:B-1----:R4:W3:Y:S01]  /*265a0*/  LDG.E.U8 R22, desc[UR12][R4.64] ;  /* 0x0000000c04167981 */ /* 0x0028e2000c1e1100 */
[----:B------:R-:W-:-:S03]  /*265b0*/  IADD3.X R7, PT, PT, R15, UR19, RZ, P1, !PT ;  /* 0x000000130f077c10 */ /* 0x000fc60008ffe4ff */
[----:B------:R-:W3:Y:S04]  /*265c0*/  LDL R15, [R1+0x16e0] ;  /* 0x0016e000010f7983 */ /* 0x000ee80000100800 */
[----:B------:R1:W3:Y:S01]  /*265d0*/  LDG.E.U8 R21, desc[UR12][R2.64] ;  /* 0x0000000c02157981 */ /* 0x0002e2000c1e1100 */
[----:B----4-:R-:W-:-:S03]  /*265e0*/  IADD3 R4, P0, PT, R18, UR4, RZ ;  /* 0x0000000412047c10 */ /* 0x010fc6000ff1e0ff */
[----:B------:R-:W4:Y:S04]  /*265f0*/  LDL R10, [R1+0xb10] ;  /* 0x000b1000010a7983 */ /* 0x000f280000100800 */
[----:B0-----:R-:W4:Y:S01]  /*26600*/  LDG.E.U8 R20, desc[UR12][R6.64] ;  /* 0x0000000c06147981 */ /* 0x001f22000c1e1100 */
[----:B-----5:R-:W-:-:S03]  /*26610*/  IADD3.X R5, PT, PT, R0, UR19, RZ, P0, !PT ;  /* 0x0000001300057c10 */ /* 0x020fc600087fe4ff */
[----:B------:R-:W5:Y:S01]  /*26620*/  LDL R0, [R1+0x16e8] ;  /* 0x0016e80001007983 */ /* 0x000f620000100800 */
[----:B-1----:R-:W-:-:S03]  /*26630*/  IADD3 R2, P1, PT, R14, UR4, RZ ;  /* 0x000000040e027c10 */ /* 0x002fc6000ff3e0ff */
[----:B------:R-:W4:Y:S04]  /*26640*/  LDL R14, [R1+0x16f4] ;  /* 0x0016f400010e7983 */ /* 0x000f280000100800 */
[----:B------:R3:W4:Y:S01]  /*26650*/  LDG.E.U8 R24, desc[UR12][R4.64] ;  /* 0x0000000c04187981 */ /* 0x000722000c1e1100 */
[----:B--2---:R-:W-:-:S05]  /*26660*/  IADD3.X R3, PT, PT, R16, UR19, RZ, P1, !PT ;  /* 0x0000001310037c10 */ /* 0x004fca0008ffe4ff */
[----:B------:R0:W2:Y:S01]  /*26670*/  LDG.E.U8 R19, desc[UR12][R2.64] ;  /* 0x0000000c02137981 */ /* 0x0000a2000c1e1100 */
[----:B---3--:R-:W-:-:S03]  /*26680*/  IADD3 R4, P1, PT, R9, UR4, RZ ;  /* 0x0000000409047c10 */ /* 0x008fc6000ff3e0ff */
[----:B------:R-:W3:Y:S01]  /*26690*/  LDL R9, [R1+0x16f0] ;  /* 0x0016f00001097983 */ /* 0x000ee20000100800 */
[----:B------:R-:W-:-:S03]  /*266a0*/  IADD3 R6, P0, PT, R17, UR4, RZ ;  /* 0x0000000411067c10 */ /* 0x000fc6000ff1e0ff */
[----:B------:R-:W2:Y:S01]  /*266b0*/  LDL R17, [R1+0x16fc] ;  /* 0x0016fc0001117983 */ /* 0x000ea20000100800 */
[----:B------:R-:W-:-:S03]  /*266c0*/  IADD3.X R7, PT, PT, R12, UR19, RZ, P0, !PT ;  /* 0x000000130c077c10 */ /* 0x000fc600087fe4ff */
[----:B------:R-:W2:Y:S04]  /*266d0*/  LDL R12, [R1+0xaec] ;  /* 0x000aec00010c7983 */ /* 0x000ea80000100800 */
[----:B------:R1:W2:Y:S01]  /*266e0*/  LDG.E.U8 R18, desc[UR12][R6.64] ;  /* 0x0000000c06127981 */ /* 0x0002a2000c1e1100 */
[----:B0-----:R-:W-:-:S03]  /*266f0*/  IADD3 R2, P0, PT, R8, UR4, RZ ;  /* 0x0000000408027c10 */ /* 0x001fc6000ff1e0ff */
[----:B------:R-:W2:Y:S01]  /*26700*/  LDL R8, [R1+0x1704] ;  /* 0x0017040001087983 */ /* 0x000ea20000100800 */
[----:B------:R-:W-:-:S03]  /*26710*/  IADD3.X R5, PT, PT, R13, UR19, RZ, P1, !PT ;  /* 0x000000130d057c10 */ /* 0x000fc60008ffe4ff */
[----:B------:R-:W2:Y:S04]  /*26720*/  LDL R13, [R1+0x16f8] ;  /* 0x0016f800010d7983 */ /* 0x000ea80000100800 */
[----:B------:R0:W-:Y:S01]  /*26730*/  STL [R1+0x1e0], R23 ;  /* 0x0001e01701007387 */ /* 0x0001e20000100800 */
[----:B-1----:R-:W-:-:S03]  /*26740*/  IADD3 R6, P1, PT, R11, UR4, RZ ;  /* 0x000000040b067c10 */ /* 0x002fc6000ff3e0ff */
[----:B------:R-:W2:Y:S04]  /*26750*/  LDL R11, [R1+0x170c] ;  /* 0x00170c00010b7983 */ /* 0x000ea80000100800 */
[----:B------:R1:W-:Y:S04]  /*26760*/  STL [R1+0x1d8], R22 ;  /* 0x0001d81601007387 */ /* 0x0003e80000100800 */
[----:B------:R-:W2:Y:S01]  /*26770*/  LDL R16, [R1+0x1700] ;  /* 0x0017000001107983 */ /* 0x000ea20000100800 */
[----:B------:R-:W-:-:S03]  /*26780*/  IADD3.X R3, PT, PT, R15, UR19, RZ, P0, !PT ;  /* 0x000000130f037c10 */ /* 0x000fc600087fe4ff */
[----:B------:R-:W2:Y:S04]  /*26790*/  LDL R15, [R1+0x1708] ;  /* 0x00170800010f7983 */ /* 0x000ea80000100800 */
[----:B0-----:R-:W2:Y:S04]  /*267a0*/  LDG.E.U8 R23, desc[UR12][R4.64] ;  /* 0x0000000c04177981 */ /* 0x001ea8000c1e1100 */
[----:B-1----:R4:W2:Y:S01]  /*267b0*/  LDG.E.U8 R22, desc[UR12][R2.64] ;  /* 0x0000000c02167981 */ /* 0x0028a2000c1e1100 */
[----:B-----5:R-:W-:-:S03]  /*267c0*/  IADD3.X R7, PT, PT, R0, UR19, RZ, P1, !PT ;  /* 0x0000001300077c10 */ /* 0x020fc60008ffe4ff */
[----:B------:R-:W5:Y:S01]  /*267d0*/  LDL R0, [R1+0xb08] ;  /* 0x000b080001007983 */ /* 0x000f620000100800 */
[----:B----4-:R-:W-:-:S03]  /*267e0*/  IADD3 R2, P1, PT, R10, UR4, RZ ;  /* 0x000000040a027c10 */ /* 0x010fc6000ff3e0ff */
[----:B------:R0:W-:Y:S04]  /*267f0*/  STL [R1+0x1d0], R21 ;  /* 0x0001d01501007387 */ /* 0x0001e80000100800 */
[----:B------:R-:W4:Y:S01]  /*26800*/  LDL R10, [R1+0xae4] ;  /* 0x000ae400010a7983 */ /* 0x000f220000100800 */
[----:B------:R-:W-:-:S03]  /*26810*/  IADD3 R4, P0, PT, R14, UR4, RZ ;  /* 0x000000040e047c10 */ /* 0x000fc6000ff1e0ff */
[----:B------:R-:W4:Y:S04]  /*26820*/  LDL R14, [R1+0x1714] ;  /* 0x00171400010e7983 */ /* 0x000f280000100800 */
[----:B------:R1:W-:Y:S04]  /*26830*/  STL [R1+0x1c8], R20 ;  /* 0x0001c81401007387 */ /* 0x0003e80000100800 */
[----:B0-----:R0:W4:Y:S01]  /*26840*/  LDG.E.U8 R21, desc[UR12][R6.64] ;  /* 0x0000000c06157981 */ /* 0x001122000c1e1100 */
[----:B---3--:R-:W-:-:S03]  /*26850*/  IADD3.X R5, PT, PT, R9, UR19, RZ, P0, !PT ;  /* 0x0000001309057c10 */ /* 0x008fc600087fe4ff */
[----:B------:R-:W3:Y:S04]  /*26860*/  LDL R9, [R1+0x1710] ;  /* 0x0017100001097983 */ /* 0x000ee80000100800 */
[----:B------:R2:W-:Y:S02]  /*26870*/  STL [R1+0x1e4], R24 ;  /* 0x0001e41801007387 */ /* 0x0005e40000100800 */
[----:B--2---:R-:W-:Y:S02]  /*26880*/  IADD3.X R3, PT, PT, R12, UR19, RZ, P1, !PT ;  /* 0x000000130c037c10 */ /* 0x004fe40008ffe4ff */
[----:B------:R-:W2:Y:S04]  /*26890*/  LDL R12, [R1+0x171c] ;  /* 0x00171c00010c7983 */ /* 0x000ea80000100800 */
[----:B-1----:R1:W2:Y:S01]  /*268a0*/  LDG.E.U8 R20, desc[UR12][R4.64] ;  /* 0x0000000c04147981 */ /* 0x0022a2000c1e1100 */
[----:B0-----:R-:W-:-:S03]  /*268b0*/  IADD3 R6, P0, PT, R17, UR4, RZ ;  /* 0x0000000411067c10 */ /* 0x001fc6000ff1e0ff */
[----:B------:R0:W2:Y:S01]  /*268c0*/  LDG.E.U8 R24, desc[UR12][R2.64] ;  /* 0x0000000c02187981 */ /* 0x0000a2000c1e1100 */
[----:B-1----:R-:W-:-:S03]  /*268d0*/  IADD3 R4, P1, PT, R8, UR4, RZ ;  /* 0x0000000408047c10 */ /* 0x002fc6000ff3e0ff */
[----:B------:R-:W2:Y:S01]  /*268e0*/  LDL R8, [R1+0x1718] ;  /* 0x0017180001087983 */ /* 0x000ea20000100800 */
[----:B------:R-:W-:-:S03]  /*268f0*/  IADD3.X R7, PT, PT, R13, UR19, RZ, P0, !PT ;  /* 0x000000130d077c10 */ /* 0x000fc600087fe4ff */
[----:B------:R1:W-:Y:S01]  /*26900*/  STL [R1+0x1dc], R19 ;  /* 0x0001dc1301007387 */ /* 0x0003e20000100800 */
[----:B0-----:R-:W-:-:S03]  /*26910*/  IADD3 R2, P0, PT, R11, UR4, RZ ;  /* 0x000000040b027c10 */ /* 0x001fc6000ff1e0ff */
[----:B------:R-:W2:Y:S04]  /*26920*/  LDL R13, [R1+0x1724] ;  /* 0x00172400010d7983 */ /* 0x000ea80000100800 */
[----:B------:R-:W2:Y:S04]  /*26930*/  LDL R11, [R1+0x1720] ;  /* 0x00172000010b7983 */ /* 0x000ea80000100800 */
[----:B-1----:R-:W2:Y:S04]  /*26940*/  LDG.E.U8 R19, desc[UR12][R6.64] ;  /* 0x0000000c06137981 */ /* 0x002ea8000c1e1100 */
[----:B------:R0:W-:Y:S01]  /*26950*/  STL [R1+0x1d4], R18 ;  /* 0x0001d41201007387 */ /* 0x0001e20000100800 */
[----:B------:R-:W-:-:S03]  /*26960*/  IADD3.X R5, PT, PT, R16, UR19, RZ, P1, !PT ;  /* 0x0000001310057c10 */ /* 0x000fc60008ffe4ff */
[----:B------:R-:W2:Y:S04]  /*26970*/  LDL R7, [R1+0xb00] ;  /* 0x000b000001077983 */ /* 0x000ea80000100800 */
[----:B------:R-:W2:Y:S01]  /*26980*/  LDL R6, [R1+0xadc] ;  /* 0x000adc0001067983 */ /* 0x000ea20000100800 */
[----:B------:R-:W-:-:S03]  /*26990*/  IADD3.X R3, PT, PT, R15, UR19, RZ, P0, !PT ;  /* 0x000000130f037c10 */ /* 0x000fc600087fe4ff */
[----:B0-----:R5:W2:Y:S04]  /*269a0*/  LDG.E.U8 R18, desc[UR12][R4.64] ;  /* 0x0000000c04127981 */ /* 0x001aa8000c1e1100 */
[----:B------:R0:W-:Y:S04]  /*269b0*/  STL [R1+0x1cc], R23 ;  /* 0x0001cc1701007387 */ /* 0x0001e80000100800 */
[----:B------:R-:W2:Y:S04]  /*269c0*/  LDL R16, [R1+0x1728] ;  /* 0x0017280001107983 */ /* 0x000ea80000100800 */
[----:B------:R1:W2:Y:S01]  /*269d0*/  LDG.E.U8 R17, desc[UR12][R2.64] ;  /* 0x0000000c02117981 */ /* 0x0002a2000c1e1100 */
[----:B-----5:R-:W-:-:S03]  /*269e0*/  IADD3 R4, P0, PT, R0, UR4, RZ ;  /* 0x0000000400047c10 */ /* 0x020fc6000ff1e0ff */
[----:B------:R-:W5:Y:S04]  /*269f0*/  LDL R0, [R1+0x172c] ;  /* 0x00172c0001007983 */ /* 0x000f680000100800 */
[----:B------:R0:W-:Y:S01]  /*26a00*/  STL [R1+0x1c4], R22 ;  /* 0x0001c41601007387 */ /* 0x0001e20000100800 */
[----:B----4-:R-:W-:-:S03]  /*26a10*/  IADD3.X R5, PT, PT, R10, UR19, RZ, P0, !PT ;  /* 0x000000130a057c10 */ /* 0x010fc600087fe4ff */
[----:B------:R-:W4:Y:S01]  /*26a20*/  LDL R10, [R1+0x1734] ;  /* 0x00173400010a7983 */ /* 0x000f220000100800 */
[----:B-1----:R-:W-:-:S03]  /*26a30*/  IADD3 R2, P1, PT, R14, UR4, RZ ;  /* 0x000000040e027c10 */ /* 0x002fc6000ff3e0ff */
[----:B------:R-:W4:Y:S04]  /*26a40*/  LDL R15, [R1+0x1730] ;  /* 0x00173000010f7983 */ /* 0x000f280000100800 */
[----:B0-----:R-:W4:Y:S04]  /*26a50*/  LDG.E.U8 R23, desc[UR12][R4.64] ;  /* 0x0000000c04177981 */ /* 0x001f28000c1e1100 */
[----:B------:R-:W4:Y:S01]  /*26a60*/  LDL R4, [R1+0x1738] ;  /* 0x0017380001047983 */ /* 0x000f220000100800 */
[----:B---3--:R-:W-:-:S03]  /*26a70*/  IADD3.X R3, PT, PT, R9, UR19, RZ, P1, !PT ;  /* 0x0000001309037c10 */ /* 0x008fc60008ffe4ff */
[----:B------:R-:W3:Y:S04]  /*26a80*/  LDL R9, [R1+0x173c] ;  /* 0x00173c0001097983 */ /* 0x000ee80000100800 */
[----:B------:R2:W3:Y:S04]  /*26a90*/  LDG.E.U8 R22, desc[UR12][R2.64] ;  /* 0x0000000c02167981 */ /* 0x0004e8000c1e1100 */
[----:B------:R0:W-:Y:S01]  /*26aa0*/  STL [R1+0x1c0], R21 ;  /* 0x0001c01501007387 */ /* 0x0001e20000100800 */
[----:B--2---:R-:W-:-:S03]  /*26ab0*/  IADD3 R2, P0, PT, R12, UR4, RZ ;  /* 0x000000040c027c10 */ /* 0x004fc6000ff1e0ff */
[----:B------:R1:W-:Y:S04]  /*26ac0*/  STL [R1+0x1bc], R20 ;  /* 0x0001bc1401007387 */ /* 0x0003e80000100800 */
[----:B------:R-:W2:Y:S01]  /*26ad0*/  LDL R12, [R1+0xaf8] ;  /* 0x000af800010c7983 */ /* 0x000ea20000100800 */
[----:B------:R-:W-:-:S03]  /*26ae0*/  IADD3.X R3, PT, PT, R8, UR19, RZ, P0, !PT ;  /* 0x0000001308037c10 */ /* 0x000fc600087fe4ff */
[----:B------:R-:W2:Y:S04]  /*26af0*/  LDL R8, [R1+0xad4] ;  /* 0x000ad40001087983 */ /* 0x000ea80000100800 */
[----:B0-----:R0:W2:Y:S04]  /*26b00*/  LDG.E.U8 R21, desc[UR12][R2.64] ;  /* 0x0000000c02157981 */ /* 0x0010a8000c1e1100 */
[----:B------:R-:W-:Y:S04]  /*26b10*/  STL [R1+0x1b8], R24 ;  /* 0x0001b81801007387 */ /* 0x000fe80000100800 */
[----:B------:R-:W2:Y:S01]  /*26b20*/  LDL R14, [R1+0x1744] ;  /* 0x00174400010e7983 */ /* 0x000ea20000100800 */
[----:B0-----:R-:W-:-:S03]  /*26b30*/  IADD3 R2, P0, PT, R13, UR4, RZ ;  /* 0x000000040d027c10 */ /* 0x001fc6000ff1e0ff */
[----:B------:R-:W2:Y:S01]  /*26b40*/  LDL R13, [R1+0x174c] ;  /* 0x00174c00010d7983 */ /* 0x000ea20000100800 */
[----:B------:R-:W-:-:S03]  /*26b50*/  IADD3.X R3, PT, PT, R11, UR19, RZ, P0, !PT ;  /* 0x000000130b037c10 */ /* 0x000fc600087fe4ff */
[----:B------:R-:W2:Y:S04]  /*26b60*/  LDL R11, [R1+0x1740] ;  /* 0x00174000010b7983 */ /* 0x000ea80000100800 */
[----:B-1----:R0:W2:Y:S04]  /*26b70*/  LDG.E.U8 R20, desc[UR12][R2.64] ;  /* 0x0000000c02147981 */ /* 0x0020a8000c1e1100 */
[----:B------:R1:W-:Y:S01]  /*26b80*/  STL [R1+0x1b4], R19 ;  /* 0x0001b41301007387 */ /* 0x0003e20000100800 */
[----:B0-----:R-:W-:-:S03]  /*26b90*/  IADD3 R2, P0, PT, R7, UR4, RZ ;  /* 0x0000000407027c10 */ /* 0x001fc6000ff1e0ff */
[----:B------:R-:W2:Y:S01]  /*26ba0*/  LDL R7, [R1+0x1748] ;  /* 0x0017480001077983 */ /* 0x000ea20000100800 */
[----:B------:R-:W-:-:S03]  /*26bb0*/  IADD3.X R3, PT, PT, R6, UR19, RZ, P0, !PT ;  /* 0x0000001306037c10 */ /* 0x000fc600087fe4ff */
[----:B------:R-:W2:Y:S04]  /*26bc0*/  LDL R6, [R1+0x1754] ;  /* 0x0017540001067983 */ /* 0x000ea80000100800 */
[----:B-1----:R5:W2:Y:S04]  /*26bd0*/  LDG.E.U8 R19, desc[UR12][R2.64] ;  /* 0x0000000c02137981 */ /* 0x002aa8000c1e1100 */
[----:B------:R0:W-:Y:S01]  /*26be0*/  STL [R1+0x1b0], R18 ;  /* 0x0001b01201007387 */ /* 0x0001e20000100800 */
[----:B-----5:R-:W-:-:S03]  /*26bf0*/  IADD3 R2, P0, PT, R0, UR4, RZ ;  /* 0x0000000400027c10 */ /* 0x020fc6000ff1e0ff */
[----:B------:R-:W5:Y:S01]  /*26c00*/  LDL R0, [R1+0x1750] ;  /* 0x0017500001007983 */ /* 0x000f620000100800 */
[----:B------:R-:W-:-:S03]  /*26c10*/  IADD3.X R3, PT, PT, R16, UR19, RZ, P0, !PT ;  /* 0x0000001310037c10 */ /* 0x000fc600087fe4ff */
[----:B------:R1:W-:Y:S04]  /*26c20*/  STL [R1+0x17c], R17 ;  /* 0x00017c1101007387 */ /* 0x0003e80000100800 */
[----:B0-----:R4:W5:Y:S04]  /*26c30*/  LDG.E.U8 R18, desc[UR12][R2.64] ;  /* 0x0000000c02127981 */ /* 0x001968000c1e1100 */
[----:B------:R-:W5:Y:S01]  /*26c40*/  LDL R5, [R1+0xacc] ;  /* 0x000acc0001057983 */ /* 0x000f620000100800 */
[----:B----4-:R-:W-:-:S03]  /*26c50*/  IADD3 R2, P0, PT, R10, UR4, RZ ;  /* 0x000000040a027c10 */ /* 0x010fc6000ff1e0ff */
[----:B------:R-:W4:Y:S01]  /*26c60*/  LDL R10, [R1+0xaf0] ;  /* 0x000af000010a7983 */ /* 0x000f220000100800 */
[----:B------:R-:W-:-:S03]  /*26c70*/  IADD3.X R3, PT, PT, R15, UR19, RZ, P0, !PT ;  /* 0x000000130f037c10 */ /* 0x000fc600087fe4ff */
[----:B------:R-:W-:Y:S04]  /*26c80*/  STL [R1+0x178], R23 ;  /* 0x0001781701007387 */ /* 0x000fe80000100800 */
[----:B-1----:R3:W4:Y:S02]  /*26c90*/  LDG.E.U8 R17, desc[UR12][R2.64] ;  /* 0x0000000c02117981 */ /* 0x002724000c1e1100 */
[----:B---3--:R-:W-:Y:S02]  /*26ca0*/  IADD3 R2, P0, PT, R9, UR4, RZ ;  /* 0x0000000409027c10 */ /* 0x008fe4000ff1e0ff */
[----:B------:R-:W3:Y:S02]  /*26cb0*/  LDL R9, [R1+0x175c] ;  /* 0x00175c0001097983 */ /* 0x000ee40000100800 */
[----:B------:R-:W-:-:S02]  /*26cc0*/  IADD3.X R3, PT, PT, R4, UR19, RZ, P0, !PT ;  /* 0x0000001304037c10 */ /* 0x000fc400087fe4ff */
[----:B------:R0:W-:Y:S04]  /*26cd0*/  STL [R1+0x1ac], R22 ;  /* 0x0001ac1601007387 */ /* 0x0001e80000100800 */
[----:B------:R-:W3:Y:S04]  /*26ce0*/  LDL R4, [R1+0x1758] ;  /* 0x0017580001047983 */ /* 0x000ee80000100800 */
[----:B------:R2:W3:Y:S02]  /*26cf0*/  LDG.E.U8 R16, desc[UR12][R2.64] ;  /* 0x0000000c02107981 */ /* 0x0004e4000c1e1100 */
[----:B--2---:R-:W-:-:S02]  /*26d00*/  IADD3 R2, P0, PT, R12, UR4, RZ ;  /* 0x000000040c027c10 */ /* 0x004fc4000ff1e0ff */
[----:B------:R-:W2:Y:S02]  /*26d10*/  LDL R12, [R1+0x1764] ;  /* 0x00176400010c7983 */ /* 0x000ea40000100800 */
[----:B------:R-:W-:Y:S02]  /*26d20*/  IADD3.X R3, PT, PT, R8, UR19, RZ, P0, !PT ;  /* 0x0000001308037c10 */ /* 0x000fe400087fe4ff */
[----:B------:R-:W-:Y:S04]  /*26d30*/  STL [R1+0x1a8], R21 ;  /* 0x0001a81501007387 */ /* 0x000fe80000100800 */
[----:B------:R-:W2:Y:S04]  /*26d40*/  LDL R8, [R1+0x1760] ;  /* 0x0017600001087983 */ /* 0x000ea80000100800 */
[----:B------:R1:W2:Y:S02]  /*26d50*/  LDG.E.U8 R15, desc[UR12][R2.64] ;  /* 0x0000000c020f7981 */ /* 0x0002a4000c1e1100 */
[----:B-1----:R-:W-:-:S04]  /*26d60*/  IADD3 R2, P0, PT, R14, UR4, RZ ;  /* 0x000000040e027c10 */ /* 0x002fc8000ff1e0ff */
[----:B------:R-:W-:-:S05]  /*26d70*/  IADD3.X R3, PT, PT, R11, UR19, RZ, P0, !PT ;  /* 0x000000130b037c10 */ /* 0x000fca00087fe4ff */
[----:B------:R1:W2:Y:S04]  /*26d80*/  LDG.E.U8 R14, desc[UR12][R2.64] ;  /* 0x0000000c020e7981 */ /* 0x0002a8000c1e1100 */
[----:B------:R-:W-:Y:S04]  /*26d90*/  STL [R1+0x1a4], R20 ;  /* 0x0001a41401007387 */ /* 0x000fe80000100800 */
[----:B------:R-:W2:Y:S01]  /*26da0*/  LDL R11, [R1+0x176c] ;  /* 0x00176c00010b7983 */ /* 0x000ea20000100800 */
[----:B-1----:R-:W-:-:S04]  /*26db0*/  IADD3 R2, P0, PT, R13, UR4, RZ ;  /* 0x000000040d027c10 */ /* 0x002fc8000ff1e0ff */
[----:B------:R-:W-:Y:S02]  /*26dc0*/  IADD3.X R3, PT, PT, R7, UR19, RZ, P0, !PT ;  /* 0x0000001307037c10 */ /* 0x000fe400087fe4ff */
[----:B------:R-:W2:Y:S04]  /*26dd0*/  LDL R7, [R1+0x1768] ;  /* 0x0017680001077983 */ /* 0x000ea80000100800 */
[----:B0-----:R0:W2:Y:S04]  /*26de0*/  LDG.E.U8 R22, desc[UR12][R2.64] ;  /* 0x0000000c02167981 */ /* 0x0010a8000c1e1100 */
[----:B------:R1:W-:Y:S01]  /*26df0*/  STL [R1+0x1a0], R19 ;  /* 0x0001a01301007387 */ /* 0x0003e20000100800 */
[----:B0-----:R-:W-:-:S03]  /*26e00*/  IADD3 R2, P0, PT, R6, UR4, RZ ;  /* 0x0000000406027c10 */ /* 0x001fc6000ff1e0ff */
[----:B------:R-:W2:Y:S04]  /*26e10*/  LDL R6, [R1+0xac4] ;  /* 0x000ac40001067983 */ /* 0x000ea80000100800 */
[----:B-1----:R-:W2:Y:S01]  /*26e20*/  LDL R19, [R1+0x1774] ;  /* 0x0017740001137983 */ /* 0x002ea20000100800 */
[----:B-----5:R-:W-:-:S03]  /*26e30*/  IADD3.X R3, PT, PT, R0, UR19, RZ, P0, !PT ;  /* 0x0000001300037c10 */ /* 0x020fc600087fe4ff */
[----:B------:R-:W5:Y:S04]  /*26e40*/  LDL R0, [R1+0xae8] ;  /* 0x000ae80001007983 */ /* 0x000f680000100800 */
[----:B------:R4:W5:Y:S02]  /*26e50*/  LDG.E.U8 R21, desc[UR12][R2.64] ;  /* 0x0000000c02157981 */ /* 0x000964000c1e1100 */
[----:B----4-:R-:W-:-:S04]  /*26e60*/  IADD3 R2, P0, PT, R10, UR4, RZ ;  /* 0x000000040a027c10 */ /* 0x010fc8000ff1e0ff */
[----:B------:R-:W-:-:S05]  /*26e70*/  IADD3.X R3, PT, PT, R5, UR19, RZ, P0, !PT ;  /* 0x0000001305037c10 */ /* 0x000fca00087fe4ff */
[----:B------:R3:W4:Y:S02]  /*26e80*/  LDG.E.U8 R20, desc[UR12][R2.64] ;  /* 0x0000000c02147981 */ /* 0x000724000c1e1100 */
[----:B---3--:R-:W-:-:S04]  /*26e90*/  IADD3 R2, P0, PT, R9, UR4, RZ ;  /* 0x0000000409027c10 */ /* 0x008fc8000ff1e0ff */
[----:B------:R-:W-:-:S05]  /*26ea0*/  IADD3.X R3, PT, PT, R4, UR19, RZ, P0, !PT ;  /* 0x0000001304037c10 */ /* 0x000fca00087fe4ff */
[----:B------:R2:W3:Y:S02]  /*26eb0*/  LDG.E.U8 R9, desc[UR12][R2.64] ;  /* 0x0000000c02097981 */ /* 0x0004e4000c1e1100 */
[----:B--2---:R-:W-:-:S04]  /*26ec0*/  IADD3 R2, P0, PT, R12, UR4, RZ ;  /* 0x000000040c027c10 */ /* 0x004fc8000ff1e0ff */
[----:B------:R-:W-:-:S05]  /*26ed0*/  IADD3.X R3, PT, PT, R8, UR19, RZ, P0, !PT ;  /* 0x0000001308037c10 */ /* 0x000fca00087fe4ff */
[----:B------:R0:W2:Y:S04]  /*26ee0*/  LDG.E.U8 R8, desc[UR12][R2.64] ;  /* 0x0000000c02087981 */ /* 0x0000a8000c1e1100 */
[----:B------:R1:W-:Y:S04]  /*26ef0*/  STL [R1+0x19c], R18 ;  /* 0x00019c1201007387 */ /* 0x0003e80000100800 */
[----:B------:R-:W2:Y:S04]  /*26f00*/  LDL R10, [R1+0x1770] ;  /* 0x00177000010a7983 */ /* 0x000ea80000100800 */
[----:B------:R-:W4:Y:S01]  /*26f10*/  LDL R5, [R1+0x177c] ;  /* 0x00177c0001057983 */ /* 0x000f220000100800 */
[----:B0-----:R-:W-:-:S04]  /*26f20*/  IADD3 R2, P0, PT, R11, UR4, RZ ;  /* 0x000000040b027c10 */ /* 0x001fc8000ff1e0ff */
[----:B------:R-:W-:-:S05]  /*26f30*/  IADD3.X R3, PT, PT, R7, UR19, RZ, P0, !PT ;  /* 0x0000001307037c10 */ /* 0x000fca00087fe4ff */
[----:B------:R5:W4:Y:S04]  /*26f40*/  LDG.E.U8 R7, desc[UR12][R2.64] ;  /* 0x0000000c02077981 */ /* 0x000b28000c1e1100 */
[----:B------:R0:W-:Y:S04]  /*26f50*/  STL [R1+0x198], R17 ;  /* 0x0001981101007387 */ /* 0x0001e80000100800 */
[----:B-1----:R-:W4:Y:S04]  /*26f60*/  LDL R18, [R1+0x1778] ;  /* 0x0017780001127983 */ /* 0x002f280000100800 */
[----:B------:R-:W4:Y:S01]  /*26f70*/  LDL R4, [R1+0x1784] ;  /* 0x0017840001047983 */ /* 0x000f220000100800 */
[----:B-----5:R-:W-:-:S04]  /*26f80*/  IADD3 R2, P0, PT, R0, UR4, RZ ;  /* 0x0000000400027c10 */ /* 0x020fc8000ff1e0ff */
[----:B------:R-:W-:-:S05]  /*26f90*/  IADD3.X R3, PT, PT, R6, UR19, RZ, P0, !PT ;  /* 0x0000001306037c10 */ /* 0x000fca00087fe4ff */
[----:B------:R1:W5:Y:S04]  /*26fa0*/  LDG.E.U8 R6, desc[UR12][R2.64] ;  /* 0x0000000c02067981 */ /* 0x000368000c1e1100 */
[----:B---3--:R-:W-:Y:S04]  /*26fb0*/  STL [R1+0x341c], R9 ;  /* 0x00341c0901007387 */ /* 0x008fe80000100800 */
[----:B------:R3:W-:Y:S04]  /*26fc0*/  STL [R1+0x194], R16 ;  /* 0x0001941001007387 */ /* 0x0007e80000100800 */
[----:B0-----:R-:W5:Y:S04]  /*26fd0*/  LDL R17, [R1+0x1780] ;  /* 0x0017800001117983 */ /* 0x001f680000100800 */
[----:B---3--:R-:W3:Y:S04]  /*26fe0*/  LDL R16, [R1+0xae0] ;  /* 0x000ae00001107983 */ /* 0x008ee80000100800 */
[----:B------:R0:W-:Y:S04]  /*26ff0*/  STL [R1+0x190], R15 ;  /* 0x0001900f01007387 */ /* 0x0001e80000100800 */
[----:B0-----:R-:W3:Y:S04]  /*27000*/  LDL R15, [R1+0xabc] ;  /* 0x000abc00010f7983 */ /* 0x001ee80000100800 */
[----:B--2---:R-:W-:Y:S04]  /*27010*/  STL [R1+0x3420], R8 ;  /* 0x0034200801007387 */ /* 0x004fe80000100800 */
[----:B------:R0:W-:Y:S04]  /*27020*/  STL [R1+0x18c], R14 ;  /* 0x00018c0e01007387 */ /* 0x0001e80000100800 */
[----:B------:R-:W2:Y:S04]  /*27030*/  LDL R13, [R1+0x1788] ;  /* 0x00178800010d7983 */ /* 0x000ea80000100800 */
[----:B------:R-:W2:Y:S04]  /*27040*/  LDL R12, [R1+0x1794] ;  /* 0x00179400010c7983 */ /* 0x000ea80000100800 */
[----:B0-----:R-:W2:Y:S04]  /*27050*/  LDL R14, [R1+0x178c] ;  /* 0x00178c00010e7983 */ /* 0x001ea80000100800 */
[----:B------:R-:W2:Y:S04]  /*27060*/  LDL R11, [R1+0x1790] ;  /* 0x00179000010b7983 */ /* 0x000ea80000100800 */
[----:B------:R0:W-:Y:S01]  /*27070*/  STL [R1+0x188], R22 ;  /* 0x0001881601007387 */ /* 0x0001e20000100800 */
[----:B-1----:R-:W-:-:S03]  /*27080*/  IADD3 R2, P0, PT, R19, UR4, RZ ;  /* 0x0000000413027c10 */ /* 0x002fc6000ff1e0ff */
[----:B----4-:R1:W-:Y:S04]  /*27090*/  STL [R1+0x3424], R7 ;  /* 0x0034240701007387 */ /* 0x0103e80000100800 */
[----:B------:R-:W4:Y:S01]  /*270a0*/  LDL R0, [R1+0x179c] ;  /* 0x00179c0001007983 */ /* 0x000f220000100800 */
[----:B------:R-:W-:-:S03]  /*270b0*/  IADD3.X R3, PT, PT, R10, UR19, RZ, P0, !PT ;  /* 0x000000130a037c10 */ /* 0x000fc600087fe4ff */
[----:B------:R-:W-:Y:S04]  /*270c0*/  STL [R1+0x184], R21 ;  /* 0x0001841501007387 */ /* 0x000fe80000100800 */
[----:B------:R0:W4:Y:S02]  /*270d0*/  LDG.E.U8 R23, desc[UR12][R2.64] ;  /* 0x0000000c02177981 */ /* 0x000124000c1e1100 */
[----:B0-----:R-:W-:-:S04]  /*270e0*/  IADD3 R2, P0, PT, R5, UR4, RZ ;  /* 0x0000000405027c10 */ /* 0x001fc8000ff1e0ff */
[----:B------:R-:W-:-:S05]  /*270f0*/  IADD3.X R3, PT, PT, R18, UR19, RZ, P0, !PT ;  /* 0x0000001312037c10 */ /* 0x000fca00087fe4ff */
[----:B------:R0:W4:Y:S02]  /*27100*/  LDG.E.U8 R22, desc[UR12][R2.64] ;  /* 0x0000000c02167981 */ /* 0x000124000c1e1100 */
[----:B0-----:R-:W-:Y:S02]  /*27110*/  IADD3 R2, P0, PT, R4, UR4, RZ ;  /* 0x0000000404027c10 */ /* 0x001fe4000ff1e0ff */
[----:B-----5:R0:W-:Y:S04]  /*27120*/  STL [R1+0x3428], R6 ;  /* 0x0034280601007387 */ /* 0x0201e80000100800 */
[----:B------:R-:W5:Y:S04]  /*27130*/  LDL R9, [R1+0x1798] ;  /* 0x0017980001097983 */ /* 0x000f680000100800 */
[----:B------:R0:W-:Y:S04]  /*27140*/  STL [R1+0x180], R20 ;  /* 0x0001801401007387 */ /* 0x0001e80000100800 */
[----:B------:R-:W5:Y:S04]  /*27150*/  LDL R10, [R1+0xad8] ;  /* 0x000ad800010a7983 */ /* 0x000f680000100800 */
[----:B------:R-:W5:Y:S04]  /*27160*/  LDL R5, [R1+0xab4] ;  /* 0x000ab40001057983 */ /* 0x000f680000100800 */
[----:B------:R-:W5:Y:S04]  /*27170*/  LDL R4, [R1+0x17a4] ;  /* 0x0017a40001047983 */ /* 0x000f680000100800 */
[----:B------:R-:W5:Y:S04]  /*27180*/  LDL R8, [R1+0x17a0] ;  /* 0x0017a00001087983 */ /* 0x000f680000100800 */
[----:B-1----:R-:W5:Y:S04]  /*27190*/  LDL R7, [R1+0x17ac] ;  /* 0x0017ac0001077983 */ /* 0x002f680000100800 */
[----:B0-----:R-:W5:Y:S04]  /*271a0*/  LDL R6, [R1+0x17a8] ;  /* 0x0017a80001067983 */ /* 0x001f680000100800 */
[----:B------:R-:W5:Y:S01]  /*271b0*/  LDL R18, [R1+0x17b4] ;  /* 0x0017b40001127983 */ /* 0x000f620000100800 */
[----:B------:R-:W-:-:S05]  /*271c0*/  IADD3.X R3, PT, PT, R17, UR19, RZ, P0, !PT ;  /* 0x0000001311037c10 */ /* 0x000fca00087fe4ff */
[----:B------:R3:W5:Y:S02]  /*271d0*/  LDG.E.U8 R20, desc[UR12][R2.64] ;  /* 0x0000000c02147981 */ /* 0x000764000c1e1100 */
[----:B---3--:R-:W-:-:S04]  /*271e0*/  IADD3 R2, P0, PT, R16, UR4, RZ ;  /* 0x0000000410027c10 */ /* 0x008fc8000ff1e0ff */
[----:B------:R-:W-:-:S05]  /*271f0*/  IADD3.X R3, PT, PT, R15, UR19, RZ, P0, !PT ;  /* 0x000000130f037c10 */ /* 0x000fca00087fe4ff */
[----:B------:R2:W3:Y:S02]  /*27200*/  LDG.E.U8 R25, desc[UR12][R2.64] ;  /* 0x0000000c02197981 */ /* 0x0004e4000c1e1100 */
[----:B--2---:R-:W-:-:S04]  /*27210*/  IADD3 R2, P0, PT, R14, UR4, RZ ;  /* 0x000000040e027c10 */ /* 0x004fc8000ff1e0ff */
[----:B------:R-:W-:-:S05]  /*27220*/  IADD3.X R3, PT, PT, R13, UR19, RZ, P0, !PT ;  /* 0x000000130d037c10 */ /* 0x000fca00087fe4ff */
[----:B------:R0:W2:Y:S02]  /*27230*/  LDG.E.U8 R24, desc[UR12][R2.64] ;  /* 0x0000000c02187981 */ /* 0x0000a4000c1e1100 */
[----:B0-----:R-:W-:Y:S02]  /*27240*/  IADD3 R2, P0, PT, R12, UR4, RZ ;  /* 0x000000040c027c10 */ /* 0x001fe4000ff1e0ff */
[----:B------:R-:W2:Y:S02]  /*27250*/  LDL R12, [R1+0xad0] ;  /* 0x000ad000010c7983 */ /* 0x000ea40000100800 */
[----:B------:R-:W-:-:S05]  /*27260*/  IADD3.X R3, PT, PT, R11, UR19, RZ, P0, !PT ;  /* 0x000000130b037c10 */ /* 0x000fca00087fe4ff */
[----:B------:R4:W2:Y:S02]  /*27270*/  LDG.E.U8 R21, desc[UR12][R2.64] ;  /* 0x0000000c02157981 */ /* 0x0008a4000c1e1100 */
[----:B----4-:R-:W-:Y:S02]  /*27280*/  IADD3 R2, P0, PT, R0, UR4, RZ ;  /* 0x0000000400027c10 */ /* 0x010fe4000ff1e0ff */
[----:B------:R-:W4:Y:S02]  /*27290*/  LDL R0, [R1+0x17b0] ;  /* 0x0017b00001007983 */ /* 0x000f240000100800 */
[----:B-----5:R-:W-:Y:S02]  /*272a0*/  IADD3.X R3, PT, PT, R9, UR19, RZ, P0, !PT ;  /* 0x0000001309037c10 */ /* 0x020fe400087fe4ff */
[----:B------:R-:W5:Y:S04]  /*272b0*/  LDL R9, [R1+0xa9c] ;  /* 0x000a9c0001097983 */ /* 0x000f680000100800 */
[----:B------:R0:W-:Y:S04]  /*272c0*/  STL [R1+0x168], R23 ;  /* 0x0001681701007387 */ /* 0x0001e80000100800 */
[----:B------:R-:W5:Y:S04]  /*272d0*/  LDL R17, [R1+0x17bc] ;  /* 0x0017bc0001117983 */ /* 0x000f680000100800 */
[----:B------:R1:W5:Y:S04]  /*272e0*/  LDG.E.U8 R19, desc[UR12][R2.64] ;  /* 0x0000000c02137981 */ /* 0x000368000c1e1100 */
[----:B------:R-:W5:Y:S04]  /*272f0*/  LDL R16, [R1+0x17b8] ;  /* 0x0017b80001107983 */ /* 0x000f680000100800 */
[----:B------:R-:W5:Y:S01]  /*27300*/  LDL R11, [R1+0x17c4] ;  /* 0x0017c400010b7983 */ /* 0x000f620000100800 */
[----:B-1----:R-:W-:-:S04]  /*27310*/  IADD3 R2, P0, PT, R10, UR4, RZ ;  /* 0x000000040a027c10 */ /* 0x002fc8000ff1e0ff */
[----:B------:R-:W-:Y:S02]  /*27320*/  IADD3.X R3, PT, PT, R5, UR19, RZ, P0, !PT ;  /* 0x0000001305037c10 */ /* 0x000fe400087fe4ff */
[----:B------:R-:W-:Y:S01]  /*27330*/  IADD3 R4, P0, PT, R4, UR4, RZ ;  /* 0x0000000404047c10 */ /* 0x000fe2000ff1e0ff */
[----:B------:R1:W-:Y:S03]  /*27340*/  STL [R1+0x120], R22 ;  /* 0x0001201601007387 */ /* 0x0003e60000100800 */
[----:B------:R-:W-:Y:S01]  /*27350*/  IADD3.X R5, PT, PT, R8, UR19, RZ, P0, !PT ;  /* 0x0000001308057c10 */ /* 0x000fe200087fe4ff */
[----:B0-----:R0:W5:Y:S04]  /*27360*/  LDG.E.U8 R23, desc[UR12][R2.64] ;  /* 0x0000000c02177981 */ /* 0x001168000c1e1100 */
[----:B------:R-:W5:Y:S01]  /*27370*/  LDL R8, [R1+0x17c0] ;  /* 0x0017c00001087983 */ /* 0x000f620000100800 */
[----:B------:R-:W-:-:S03]  /*27380*/  IADD3 R14, P0, PT, R7, UR4, RZ ;  /* 0x00000004070e7c10 */ /* 0x000fc6000ff1e0ff */
[----:B-1----:R-:W5:Y:S01]  /*27390*/  LDG.E.U8 R22, desc[UR12][R4.64] ;  /* 0x0000000c04167981 */ /* 0x002f62000c1e1100 */
[----:B------:R-:W-:-:S03]  /*273a0*/  IADD3.X R15, PT, PT, R6, UR19, RZ, P0, !PT ;  /* 0x00000013060f7c10 */ /* 0x000fc600087fe4ff */
[----:B------:R1:W-:Y:S04]  /*273b0*/  STL [R1+0x110], R20 ;  /* 0x0001101401007387 */ /* 0x0003e80000100800 */
[----:B------:R-:W5:Y:S04]  /*273c0*/  LDL R10, [R1+0x17cc] ;  /* 0x0017cc00010a7983 */ /* 0x000f680000100800 */
[----:B------:R-:W5:Y:S04]  /*273d0*/  LDL R7, [R1+0x17c8] ;  /* 0x0017c80001077983 */ /* 0x000f680000100800 */
[----:B-1----:R-:W5:Y:S04]  /*273e0*/  LDG.E.U8 R20, desc[UR12][R14.64] ;  /* 0x0000000c0e147981 */ /* 0x002f68000c1e1100 */
[----:B---3--:R-:W-:Y:S04]  /*273f0*/  STL [R1+0x94], R25 ;  /* 0x0000941901007387 */ /* 0x008fe80000100800 */
[----:B------:R-:W3:Y:S04]  /*27400*/  LDL R13, [R1+0xac8] ;  /* 0x000ac800010d7983 */ /* 0x000ee80000100800 */
[----:B------:R-:W3:Y:S04]  /*27410*/  LDL R6, [R1+0xaa0] ;  /* 0x000aa00001067983 */ /* 0x000ee80000100800 */
[----:B--2---:R-:W-:Y:S04]  /*27420*/  STL [R1+0x170], R24 ;  /* 0x0001701801007387 */ /* 0x004fe80000100800 */
[----:B------:R-:W2:Y:S01]  /*27430*/  LDL R5, [R1+0x17d4] ;  /* 0x0017d40001057983 */ /* 0x000ea20000100800 */
[----:B0-----:R-:W-:-:S04]  /*27440*/  IADD3 R2, P0, PT, R18, UR4, RZ ;  /* 0x0000000412027c10 */ /* 0x001fc8000ff1e0ff */
[----:B----4-:R-:W-:Y:S02]  /*27450*/  IADD3.X R3, PT, PT, R0, UR19, RZ, P0, !PT ;  /* 0x0000001300037c10 */ /* 0x010fe400087fe4ff */
[----:B------:R-:W4:Y:S04]  /*27460*/  LDL R0, [R1+0x17d0] ;  /* 0x0017d00001007983 */ /* 0x000f280000100800 */
[----:B------:R0:W4:Y:S04]  /*27470*/  LDG.E.U8 R14, desc[UR12][R2.64] ;  /* 0x0000000c020e7981 */ /* 0x000128000c1e1100 */
[----:B------:R1:W-:Y:S01]  /*27480*/  STL [R1+0x164], R21 ;  /* 0x0001641501007387 */ /* 0x0003e20000100800 */
[----:B0-----:R-:W-:-:S03]  /*27490*/  IADD3 R2, P0, PT, R12, UR4, RZ ;  /* 0x000000040c027c10 */ /* 0x001fc6000ff1e0ff */
[----:B------:R-:W4:Y:S01]  /*274a0*/  LDL R12, [R1+0x17dc] ;  /* 0x0017dc00010c7983 */ /* 0x000f220000100800 */
[----:B-----5:R-:W-:-:S03]  /*274b0*/  IADD3.X R3, PT, PT, R9, UR19, RZ, P0, !PT ;  /* 0x0000001309037c10 */ /* 0x020fc600087fe4ff */
[----:B------:R-:W5:Y:S04]  /*274c0*/  LDL R9, [R1+0x17d8] ;  /* 0x0017d80001097983 */ /* 0x000f680000100800 */
[----:B-1----:R0:W5:Y:S02]  /*274d0*/  LDG.E.U8 R21, desc[UR12][R2.64] ;  /* 0x0000000c02157981 */ /* 0x002164000c1e1100 */
[----:B0-----:R-:W-:Y:S02]  /*274e0*/  IADD3 R2, P0, PT, R17, UR4, RZ ;  /* 0x0000000411027c10 */ /* 0x001fe4000ff1e0ff */
[----:B------:R0:W-:Y:S02]  /*274f0*/  STL [R1+0x160], R19 ;  /* 0x0001601301007387 */ /* 0x0001e40000100800 */
[----:B------:R-:W-:-:S02]  /*27500*/  IADD3.X R3, PT, PT, R16, UR19, RZ, P0, !PT ;  /* 0x0000001310037c10 */ /* 0x000fc400087fe4ff */
[----:B------:R-:W5:Y:S04]  /*27510*/  LDL R4, [R1+0x17e4] ;  /* 0x0017e40001047983 */ /* 0x000f680000100800 */
[----:B0-----:R0:W5:Y:S02]  /*27520*/  LDG.E.U8 R19, desc[UR12][R2.64] ;  /* 0x0000000c02137981 */ /* 0x001164000c1e1100 */
[----:B0-----:R-:W-:Y:S02]  /*27530*/  IADD3 R2, P0, PT, R11, UR4, RZ ;  /* 0x000000040b027c10 */ /* 0x001fe4000ff1e0ff */
[----:B------:R-:W5:Y:S02]  /*27540*/  LDL R11, [R1+0x17e0] ;  /* 0x0017e000010b7983 */ /* 0x000f640000100800 */
[----:B------:R-:W-:-:S02]  /*27550*/  IADD3.X R3, PT, PT, R8, UR19, RZ, P0, !PT ;  /* 0x0000001308037c10 */ /* 0x000fc400087fe4ff */
[----:B------:R-:W-:Y:S04]  /*27560*/  STL [R1+0x15c], R23 ;  /* 0x00015c1701007387 */ /* 0x000fe80000100800 */
[----:B------:R-:W5:Y:S04]  /*27570*/  LDL R8, [R1+0xac0] ;  /* 0x000ac00001087983 */ /* 0x000f680000100800 */
[----:B------:R0:W5:Y:S02]  /*27580*/  LDG.E.U8 R17, desc[UR12][R2.64] ;  /* 0x0000000c02117981 */ /* 0x000164000c1e1100 */
[----:B0-----:R-:W-:-:S02]  /*27590*/  IADD3 R2, P0, PT, R10, UR4, RZ ;  /* 0x000000040a027c10 */ /* 0x001fc4000ff1e0ff */
[----:B------:R-:W5:Y:S02]  /*275a0*/  LDL R10, [R1+0xaa4] ;  /* 0x000aa400010a7983 */ /* 0x000f640000100800 */
[----:B------:R-:W-:Y:S02]  /*275b0*/  IADD3.X R3, PT, PT, R7, UR19, RZ, P0, !PT ;  /* 0x0000001307037c10 */ /* 0x000fe400087fe4ff */
[----:B------:R-:W-:Y:S04]  /*275c0*/  STL [R1+0x158], R22 ;  /* 0x0001581601007387 */ /* 0x000fe80000100800 */
[----:B------:R-:W5:Y:S04]  /*275d0*/  LDL R7, [R1+0x17ec] ;  /* 0x0017ec0001077983 */ /* 0x000f680000100800 */
[----:B------:R3:W5:Y:S02]  /*275e0*/  LDG.E.U8 R15, desc[UR12][R2.64] ;  /* 0x0000000c020f7981 */ /* 0x000764000c1e1100 */
[----:B---3--:R-:W-:-:S02]  /*275f0*/  IADD3 R2, P0, PT, R13, UR4, RZ ;  /* 0x000000040d027c10 */ /* 0x008fc4000ff1e0ff */
[----:B------:R-:W3:Y:S02]  /*27600*/  LDL R13, [R1+0x17e8] ;  /* 0x0017e800010d7983 */ /* 0x000ee40000100800 */
[----:B------:R-:W-:Y:S02]  /*27610*/  IADD3.X R3, PT, PT, R6, UR19, RZ, P0, !PT ;  /* 0x0000001306037c10 */ /* 0x000fe400087fe4ff */
[----:B------:R-:W-:Y:S04]  /*27620*/  STL [R1+0x154], R20 ;  /* 0x0001541401007387 */ /* 0x000fe80000100800 */
[----:B------:R-:W3:Y:S04]  /*27630*/  LDL R6, [R1+0x17f4] ;  /* 0x0017f40001067983 */ /* 0x000ee80000100800 */
[----:B------:R2:W3:Y:S02]  /*27640*/  LDG.E.U8 R16, desc[UR12][R2.64] ;  /* 0x0000000c02107981 */ /* 0x0004e4000c1e1100 */
[----:B--2---:R-:W-:-:S02]  /*27650*/  IADD3 R2, P0, PT, R5, UR4, RZ ;  /* 0x0000000405027c10 */ /* 0x004fc4000ff1e0ff */
[----:B------:R-:W2:Y:S02]  /*27660*/  LDL R5, [R1+0x17f0] ;  /* 0x0017f00001057983 */ /* 0x000ea40000100800 */
[----:B----4-:R-:W-:Y:S02]  /*27670*/  IADD3.X R3, PT, PT, R0, UR19, RZ, P0, !PT ;  /* 0x0000001300037c10 */ /* 0x010fe400087fe4ff */
[----:B------:R-:W4:Y:S04]  /*27680*/  LDL R0, [R1+0x17fc] ;  /* 0x0017fc0001007983 */ /* 0x000f280000100800 */
[----:B------:R0:W-:Y:S04]  /*27690*/  STL [R1+0x150], R14 ;  /* 0x0001500e01007387 */ /* 0x0001e80000100800 */
[----:B------:R1:W4:Y:S04]  /*276a0*/  LDG.E.U8 R18, desc[UR12][R2.64] ;  /* 0x0000000c02127981 */ /* 0x000328000c1e1100 */
[----:B0-----:R-:W4:Y:S01]  /*276b0*/  LDL R14, [R1+0x17f8] ;  /* 0x0017f800010e7983 */ /* 0x001f220000100800 */
[----:B-1----:R-:W-:-:S03]  /*276c0*/  IADD3 R2, P0, PT, R12, UR4, RZ ;  /* 0x000000040c027c10 */ /* 0x002fc6000ff1e0ff */
[----:B------:R-:W4:Y:S01]  /*276d0*/  LDL R12, [R1+0xab8] ;  /* 0x000ab800010c7983 */ /* 0x000f220000100800 */
[----:B-----5:R-:W-:-:S03]  /*276e0*/  IADD3.X R3, PT, PT, R9, UR19, RZ, P0, !PT ;  /* 0x0000001309037c10 */ /* 0x020fc600087fe4ff */
[----:B------:R-:W-:Y:S04]  /*276f0*/  STL [R1+0x14c], R21 ;  /* 0x00014c1501007387 */ /* 0x000fe80000100800 */
[----:B------:R-:W5:Y:S04]  /*27700*/  LDL R9, [R1+0xaa8] ;  /* 0x000aa80001097983 */ /* 0x000f680000100800 */
[----:B------:R0:W5:Y:S02]  /*27710*/  LDG.E.U8 R20, desc[UR12][R2.64] ;  /* 0x0000000c02147981 */ /* 0x000164000c1e1100 */
[----:B0-----:R-:W-:-:S02]  /*27720*/  IADD3 R2, P0, PT, R4, UR4, RZ ;  /* 0x0000000404027c10 */ /* 0x001fc4000ff1e0ff */
[----:B------:R-:W5:Y:S04]  /*27730*/  LDL R4, [R1+0x1804] ;  /* 0x0018040001047983 */ /* 0x000f680000100800 */
[----:B------:R0:W-:Y:S01]  /*27740*/  STL [R1+0x148], R19 ;  /* 0x0001481301007387 */ /* 0x0001e20000100800 */
[----:B------:R-:W-:-:S03]  /*27750*/  IADD3.X R3, PT, PT, R11, UR19, RZ, P0, !PT ;  /* 0x000000130b037c10 */ /* 0x000fc600087fe4ff */
[----:B------:R-:W5:Y:S04]  /*27760*/  LDL R11, [R1+0x1800] ;  /* 0x00180000010b7983 */ /* 0x000f680000100800 */
[----:B0-----:R0:W5:Y:S02]  /*27770*/  LDG.E.U8 R19, desc[UR12][R2.64] ;  /* 0x0000000c02137981 */ /* 0x001164000c1e1100 */
[----:B0-----:R-:W-:Y:S02]  /*27780*/  IADD3 R2, P0, PT, R8, UR4, RZ ;  /* 0x0000000408027c10 */ /* 0x001fe4000ff1e0ff */
        /* <DEDUP_REMOVED lines=8> */
[----:B---3--:R-:W-:-:S03]  /*27810*/  IADD3.X R3, PT, PT, R13, UR19, RZ, P0, !PT ;  /* 0x000000130d037c10 */ /* 0x008fc600087fe4ff */
[----:B------:R-:W3:Y:S04]  /*27820*/  LDL R13, [R1+0x1810] ;  /* 0x00181000010d7983 */ /* 0x000ee80000100800 */
[----:B0-----:R0:W3:Y:S02]  /*27830*/  LDG.E.U8 R15, desc[UR12][R2.64] ;  /* 0x0000000c020f7981 */ /* 0x0010e4000c1e1100 */
[----:B0-----:R-:W-:Y:S02]  /*27840*/  IADD3 R2, P0, PT, R6, UR4, RZ ;  /* 0x0000000406027c10 */ /* 0x001fe4000ff1e0ff */
[----:B------:R-:W3:Y:S02]  /*27850*/  LDL R6, [R1+0xab0] ;  /* 0x000ab00001067983 */ /* 0x000ee40000100800 */
[----:B--2---:R-:W-:-:S02]  /*27860*/  IADD3.X R3, PT, PT, R5, UR19, RZ, P0, !PT ;  /* 0x0000001305037c10 */ /* 0x004fc400087fe4ff */
[----:B------:R0:W-:Y:S04]  /*27870*/  STL [R1+0x13c], R16 ;  /* 0x00013c1001007387 */ /* 0x0001e80000100800 */
[----:B------:R-:W2:Y:S04]  /*27880*/  LDL R5, [R1+0xaac] ;  /* 0x000aac0001057983 */ /* 0x000ea80000100800 */
[----:B0-----:R4:W2:Y:S02]  /*27890*/  LDG.E.U8 R16, desc[UR12][R2.64] ;  /* 0x0000000c02107981 */ /* 0x0018a4000c1e1100 */
[----:B----4-:R-:W-:-:S02]  /*278a0*/  IADD3 R2, P0, PT, R0, UR4, RZ ;  /* 0x0000000400027c10 */ /* 0x010fc4000ff1e0ff */
[----:B------:R-:W4:Y:S02]  /*278b0*/  LDL R0, [R1+0xa5c] ;  /* 0x000a5c0001007983 */ /* 0x000f240000100800 */
[----:B------:R-:W-:-:S05]  /*278c0*/  IADD3.X R3, PT, PT, R14, UR19, RZ, P0, !PT ;  /* 0x000000130e037c10 */ /* 0x000fca00087fe4ff */
[----:B------:R0:W4:Y:S02]  /*278d0*/  LDG.E.U8 R14, desc[UR12][R2.64] ;  /* 0x0000000c020e7981 */ /* 0x000124000c1e1100 */
[----:B0-----:R-:W-:Y:S02]  /*278e0*/  IADD3 R2, P0, PT, R12, UR4, RZ ;  /* 0x000000040c027c10 */ /* 0x001fe4000ff1e0ff */
[----:B------:R0:W-:Y:S04]  /*278f0*/  STL [R1+0x138], R18 ;  /* 0x0001381201007387 */ /* 0x0001e80000100800 */
[----:B------:R-:W4:Y:S01]  /*27900*/  LDL R12, [R1+0xa60] ;  /* 0x000a6000010c7983 */ /* 0x000f220000100800 */
[----:B-----5:R-:W-:-:S03]  /*27910*/  IADD3.X R3, PT, PT, R9, UR19, RZ, P0, !PT ;  /* 0x0000001309037c10 */ /* 0x020fc600087fe4ff */
[----:B------:R1:W-:Y:S04]  /*27920*/  STL [R1+0x134], R20 ;  /* 0x0001341401007387 */ /* 0x0003e80000100800 */
[----:B0-----:R0:W5:Y:S04]  /*27930*/  LDG.E.U8 R18, desc[UR12][R2.64] ;  /* 0x0000000c02127981 */ /* 0x001168000c1e1100 */
[----:B------:R-:W4:Y:S01]  /*27940*/  LDL R9, [R1+0x618] ;  /* 0x0006180001097983 */ /* 0x000f220000100800 */
[----:B0-----:R-:W-:-:S03]  /*27950*/  IADD3 R2, P0, PT, R4, UR4, RZ ;  /* 0x0000000404027c10 */ /* 0x001fc6000ff1e0ff */
[----:B------:R-:W5:Y:S01]  /*27960*/  LDL R4, [R1+0xa64] ;  /* 0x000a640001047983 */ /* 0x000f620000100800 */
[----:B------:R-:W-:-:S05]  /*27970*/  IADD3.X R3, PT, PT, R11, UR19, RZ, P0, !PT ;  /* 0x000000130b037c10 */ /* 0x000fca00087fe4ff */
[----:B-1----:R0:W5:Y:S04]  /*27980*/  LDG.E.U8 R20, desc[UR12][R2.64] ;  /* 0x0000000c02147981 */ /* 0x002168000c1e1100 */
[----:B------:R1:W-:Y:S04]  /*27990*/  STL [R1+0x130], R19 ;  /* 0x0001301301007387 */ /* 0x0003e80000100800 */
[----:B------:R-:W5:Y:S01]  /*279a0*/  LDL R11, [R1+0xa68] ;  /* 0x000a6800010b7983 */ /* 0x000f620000100800 */
        /* <DEDUP_REMOVED lines=8> */
[----:B---3--:R-:W-:-:S05]  /*27a30*/  IADD3.X R3, PT, PT, R13, UR19, RZ, P0, !PT ;  /* 0x000000130d037c10 */ /* 0x008fca00087fe4ff */
[----:B-1----:R0:W3:Y:S04]  /*27a40*/  LDG.E.U8 R17, desc[UR12][R2.64] ;  /* 0x0000000c02117981 */ /* 0x0020e8000c1e1100 */
[----:B------:R1:W-:Y:S01]  /*27a50*/  STL [R1+0x128], R15 ;  /* 0x0001280f01007387 */ /* 0x0003e20000100800 */
[----:B0-----:R-:W-:-:S03]  /*27a60*/  IADD3 R2, P0, PT, R6, UR4, RZ ;  /* 0x0000000406027c10 */ /* 0x001fc6000ff1e0ff */
[----:B------:R-:W3:Y:S01]  /*27a70*/  LDL R6, [R1+0x628] ;  /* 0x0006280001067983 */ /* 0x000ee20000100800 */
[----:B--2---:R-:W-:-:S03]  /*27a80*/  IADD3.X R3, PT, PT, R5, UR19, RZ, P0, !PT ;  /* 0x0000001305037c10 */ /* 0x004fc600087fe4ff */
[----:B------:R-:W2:Y:S04]  /*27a90*/  LDL R5, [R1+0x2928] ;  /* 0x0029280001057983 */ /* 0x000ea80000100800 */
[----:B-1----:R0:W2:Y:S01]  /*27aa0*/  LDG.E.U8 R15, desc[UR12][R2.64] ;  /* 0x0000000c020f7981 */ /* 0x0020a2000c1e1100 */
[----:B------:R-:W-:-:S03]  /*27ab0*/  USHF.R.S32.HI UR8, URZ, 0x1f, UR4 ;  /* 0x0000001fff087899 */ /* 0x000fc60008011404 */
[----:B------:R1:W-:Y:S01]  /*27ac0*/  STL [R1+0x124], R16 ;  /* 0x0001241001007387 */ /* 0x0003e20000100800 */
[C---:B----4-:R-:W-:Y:S01]  /*27ad0*/  IADD3 RZ, P0, PT, R9.reuse, UR4, RZ ;  /* 0x0000000409ff7c10 */ /* 0x050fe2000ff1e0ff */
[----:B0-----:R-:W-:-:S03]  /*27ae0*/  VIADD R2, R9, UR4 ;  /* 0x0000000409027c36 */ /* 0x001fc60008000000 */
[----:B------:R-:W-:Y:S02]  /*27af0*/  IADD3.X R3, PT, PT, R0, UR8, RZ, P0, !PT ;  /* 0x0000000800037c10 */ /* 0x000fe400087fe4ff */
[----:B------:R-:W4:Y:S04]  /*27b00*/  LDL R0, [R1+0x292c] ;  /* 0x00292c0001007983 */ /* 0x000f280000100800 */
[----:B-1----:R0:W4:Y:S04]  /*27b10*/  LDG.E.U8 R16, desc[UR12][R2.64] ;  /* 0x0000000c02107981 */ /* 0x002128000c1e1100 */
[----:B------:R1:W-:Y:S04]  /*27b20*/  STL [R1+0x11c], R14 ;  /* 0x00011c0e01007387 */ /* 0x0003e80000100800 */
[----:B-----5:R5:W-:Y:S01]  /*27b30*/  STL [R1+0x118], R18 ;  /* 0x0001181201007387 */ /* 0x020be20000100800 */
[C---:B------:R-:W-:Y:S01]  /*27b40*/  IADD3 RZ, P0, PT, R8.reuse, UR4, RZ ;  /* 0x0000000408ff7c10 */ /* 0x040fe2000ff1e0ff */
[----:B0-----:R-:W-:-:S03]  /*27b50*/  VIADD R2, R8, UR4 ;  /* 0x0000000408027c36 */ /* 0x001fc60008000000 */
[----:B------:R-:W-:Y:S02]  /*27b60*/  IADD3.X R3, PT, PT, R12, UR8, RZ, P0, !PT ;  /* 0x000000080c037c10 */ /* 0x000fe400087fe4ff */
[----:B------:R-:W4:Y:S04]  /*27b70*/  LDL R12, [R1+0x291c] ;  /* 0x00291c00010c7983 */ /* 0x000f280000100800 */
[----:B-1----:R0:W4:Y:S04]  /*27b80*/  LDG.E.U8 R14, desc[UR12][R2.64] ;  /* 0x0000000c020e7981 */ /* 0x002128000c1e1100 */
[----:B------:R-:W-:Y:S01]  /*27b90*/  STL [R1+0x114], R20 ;  /* 0x0001141401007387 */ /* 0x000fe20000100800 */
[C---:B------:R-:W-:Y:S01]  /*27ba0*/  IADD3 RZ, P0, PT, R7.reuse, UR4, RZ ;  /* 0x0000000407ff7c10 */ /* 0x040fe2000ff1e0ff */
[----:B0-----:R-:W-:-:S03]  /*27bb0*/  VIADD R2, R7, UR4 ;  /* 0x0000000407027c36 */ /* 0x001fc60008000000 */
[----:B------:R-:W-:Y:S02]  /*27bc0*/  IADD3.X R3, PT, PT, R4, UR8, RZ, P0, !PT ;  /* 0x0000000804037c10 */ /* 0x000fe400087fe4ff */
[----:B------:R-:W4:Y:S04]  /*27bd0*/  LDL R4, [R1+0x2920] ;  /* 0x0029200001047983 */ /* 0x000f280000100800 */
[----:B-----5:R0:W5:Y:S01]  /*27be0*/  LDG.E.U8 R18, desc[UR12][R2.64] ;  /* 0x0000000c02127981 */ /* 0x020162000c1e1100 */
[C---:B---3--:R-:W-:Y:S01]  /*27bf0*/  IADD3 RZ, P0, PT, R6.reuse, UR4, RZ ;  /* 0x0000000406ff7c10 */ /* 0x048fe2000ff1e0ff */
[----:B0-----:R-:W-:-:S03]  /*27c00*/  VIADD R2, R6, UR4 ;  /* 0x0000000406027c36 */ /* 0x001fc60008000000 */
[----:B------:R-:W-:-:S05]  /*27c10*/  IADD3.X R3, PT, PT, R11, UR8, RZ, P0, !PT ;  /* 0x000000080b037c10 */ /* 0x000fca00087fe4ff */
[----:B------:R0:W3:Y:S02]  /*27c20*/  LDG.E.U8 R13, desc[UR12][R2.64] ;  /* 0x0000000c020d7981 */ /* 0x0000e4000c1e1100 */
[----:B0-----:R-:W-:Y:S02]  /*27c30*/  VIADD R2, R9, UR16 ;  /* 0x0000001009027c36 */ /* 0x001fe40008000000 */
[----:B------:R-:W-:Y:S03]  /*27c40*/  STL [R1+0x10c], R19 ;  /* 0x00010c1301007387 */ /* 0x000fe60000100800 */
[C---:B------:R-:W-:Y:S01]  /*27c50*/  IADD3 RZ, P0, PT, R2.reuse, UR4, RZ ;  /* 0x0000000402ff7c10 */ /* 0x040fe2000ff1e0ff */
[----:B------:R-:W-:Y:S01]  /*27c60*/  VIADD R2, R2, UR4 ;  /* 0x0000000402027c36 */ /* 0x000fe20008000000 */
[----:B------:R-:W3:Y:S02]  /*27c70*/  LDL R11, [R1+0x2914] ;  /* 0x00291400010b7983 */ /* 0x000ee40000100800 */
[----:B------:R-:W-:-:S02]  /*27c80*/  IADD3.X R3, PT, PT, R10, UR8, RZ, P0, !PT ;  /* 0x000000080a037c10 */ /* 0x000fc400087fe4ff */
[----:B------:R0:W-:Y:S04]  /*27c90*/  STL [R1+0x108], R17 ;  /* 0x0001081101007387 */ /* 0x0001e80000100800 */
[----:B------:R-:W3:Y:S04]  /*27ca0*/  LDL R10, [R1+0x2918] ;  /* 0x00291800010a7983 */ /* 0x000ee80000100800 */
[----:B0-----:R0:W3:Y:S02]  /*27cb0*/  LDG.E.U8 R17, desc[UR12][R2.64] ;  /* 0x0000000c02117981 */ /* 0x0010e4000c1e1100 */
[----:B0-----:R-:W-:-:S05]  /*27cc0*/  VIADD R2, R8, UR16 ;  /* 0x0000001008027c36 */ /* 0x001fca0008000000 */
[C---:B------:R-:W-:Y:S01]  /*27cd0*/  IADD3 RZ, P0, PT, R2.reuse, UR4, RZ ;  /* 0x0000000402ff7c10 */ /* 0x040fe2000ff1e0ff */
[----:B------:R-:W-:-:S03]  /*27ce0*/  VIADD R2, R2, UR4 ;  /* 0x0000000402027c36 */ /* 0x000fc60008000000 */
[----:B--2---:R-:W-:Y:S01]  /*27cf0*/  IADD3.X R3, PT, PT, R5, UR8, RZ, P0, !PT ;  /* 0x0000000805037c10 */ /* 0x004fe200087fe4ff */
[----:B------:R0:W-:Y:S04]  /*27d00*/  STL [R1+0x104], R15 ;  /* 0x0001040f01007387 */ /* 0x0001e80000100800 */
[----:B0-----:R0:W2:Y:S02]  /*27d10*/  LDG.E.U8 R15, desc[UR12][R2.64] ;  /* 0x0000000c020f7981 */ /* 0x0010a4000c1e1100 */
[----:B0-----:R-:W-:-:S05]  /*27d20*/  VIADD R2, R7, UR16 ;  /* 0x0000001007027c36 */ /* 0x001fca0008000000 */
[C---:B------:R-:W-:Y:S01]  /*27d30*/  IADD3 RZ, P0, PT, R2.reuse, UR4, RZ ;  /* 0x0000000402ff7c10 */ /* 0x040fe2000ff1e0ff */
[----:B------:R-:W-:Y:S01]  /*27d40*/  VIADD R2, R2, UR4 ;  /* 0x0000000402027c36 */ /* 0x000fe20008000000 */
[----:B------:R-:W-:Y:S02]  /*27d50*/  USHF.L.U32 UR14, UR16, 0x1, URZ ;  /* 0x00000001100e7899 */ /* 0x000fe400080006ff */
[----:B----4-:R-:W-:Y:S01]  /*27d60*/  IADD3.X R3, PT, PT, R0, UR8, RZ, P0, !PT ;  /* 0x0000000800037c10 */ /* 0x010fe200087fe4ff */
[----:B------:R0:W-:Y:S04]  /*27d70*/  STL [R1+0x90], R16 ;  /* 0x0000901001007387 */ /* 0x0001e80000100800 */
[----:B------:R-:W4:Y:S04]  /*27d80*/  LDL R5, [R1+0x290c] ;  /* 0x00290c0001057983 */ /* 0x000f280000100800 */
[----:B------:R-:W4:Y:S04]  /*27d90*/  LDL R0, [R1+0x2910] ;  /* 0x0029100001007983 */ /* 0x000f280000100800 */
[----:B0-----:R0:W4:Y:S02]  /*27da0*/  LDG.E.U8 R16, desc[UR12][R2.64] ;  /* 0x0000000c02107981 */ /* 0x001124000c1e1100 */
[----:B0-----:R-:W-:-:S05]  /*27db0*/  VIADD R2, R6, UR16 ;  /* 0x0000001006027c36 */ /* 0x001fca0008000000 */
[C---:B------:R-:W-:Y:S01]  /*27dc0*/  IADD3 RZ, P0, PT, R2.reuse, UR4, RZ ;  /* 0x0000000402ff7c10 */ /* 0x040fe2000ff1e0ff */
[----:B------:R-:W-:-:S03]  /*27dd0*/  VIADD R2, R2, UR4 ;  /* 0x0000000402027c36 */ /* 0x000fc60008000000 */
[----:B------:R-:W-:Y:S01]  /*27de0*/  IADD3.X R3, PT, PT, R12, UR8, RZ, P0, !PT ;  /* 0x000000080c037c10 */ /* 0x000fe200087fe4ff */
[----:B------:R0:W-:Y:S04]  /*27df0*/  STL [R1+0x8c], R14 ;  /* 0x00008c0e01007387 */ /* 0x0001e80000100800 */
[----:B0-----:R0:W4:Y:S02]  /*27e00*/  LDG.E.U8 R14, desc[UR12][R2.64] ;  /* 0x0000000c020e7981 */ /* 0x001124000c1e1100 */
[----:B0-----:R-:W-:-:S05]  /*27e10*/  VIADD R2, R9, UR14 ;  /* 0x0000000e09027c36 */ /* 0x001fca0008000000 */
[C---:B------:R-:W-:Y:S01]  /*27e20*/  IADD3 RZ, P0, PT, R2.reuse, UR4, RZ ;  /* 0x0000000402ff7c10 */ /* 0x040fe2000ff1e0ff */
[----:B------:R-:W-:Y:S01]  /*27e30*/  VIADD R2, R2, UR4 ;  /* 0x0000000402027c36 */ /* 0x000fe20008000000 */
[----:B-----5:R-:W-:Y:S02]  /*27e40*/  STL [R1+0x80], R18 ;  /* 0x0000801201007387 */ /* 0x020fe40000100800 */
[----:B------:R-:W-:Y:S02]  /*27e50*/  IADD3.X R3, PT, PT, R4, UR8, RZ, P0, !PT ;  /* 0x0000000804037c10 */ /* 0x000fe400087fe4ff */
[----:B------:R-:W5:Y:S04]  /*27e60*/  LDL R12, [R1+0x2904] ;  /* 0x00290400010c7983 */ /* 0x000f680000100800 */
[----:B---3--:R0:W-:Y:S04]  /*27e70*/  STL [R1+0x40], R13 ;  /* 0x0000400d01007387 */ /* 0x0081e80000100800 */
[----:B------:R-:W3:Y:S04]  /*27e80*/  LDL R4, [R1+0x2908] ;  /* 0x0029080001047983 */ /* 0x000ee80000100800 */
[----:B0-----:R0:W3:Y:S02]  /*27e90*/  LDG.E.U8 R13, desc[UR12][R2.64] ;  /* 0x0000000c020d7981 */ /* 0x0010e4000c1e1100 */
[----:B0-----:R-:W-:-:S05]  /*27ea0*/  VIADD R2, R8, UR14 ;  /* 0x0000000e08027c36 */ /* 0x001fca0008000000 */
[C---:B------:R-:W-:Y:S01]  /*27eb0*/  IADD3 RZ, P0, PT, R2.reuse, UR4, RZ ;  /* 0x0000000402ff7c10 */ /* 0x040fe2000ff1e0ff */
[----:B------:R-:W-:-:S03]  /*27ec0*/  VIADD R2, R2, UR4 ;  /* 0x0000000402027c36 */ /* 0x000fc60008000000 */
[----:B------:R-:W-:-:S05]  /*27ed0*/  IADD3.X R3, PT, PT, R11, UR8, RZ, P0, !PT ;  /* 0x000000080b037c10 */ /* 0x000fca00087fe4ff */
[----:B------:R0:W3:Y:S02]  /*27ee0*/  LDG.E.U8 R18, desc[UR12][R2.64] ;  /* 0x0000000c02127981 */ /* 0x0000e4000c1e1100 */
[----:B0-----:R-:W-:-:S05]  /*27ef0*/  VIADD R2, R7, UR14 ;  /* 0x0000000e07027c36 */ /* 0x001fca0008000000 */
[C---:B------:R-:W-:Y:S01]  /*27f00*/  IADD3 RZ, P0, PT, R2.reuse, UR4, RZ ;  /* 0x0000000402ff7c10 */ /* 0x040fe2000ff1e0ff */
[----:B------:R-:W-:Y:S01]  /*27f10*/  VIADD R2, R2, UR4 ;  /* 0x0000000402027c36 */ /* 0x000fe20008000000 */
[----:B------:R-:W-:Y:S02]  /*27f20*/  STL [R1+0xf8], R17 ;  /* 0x0000f81101007387 */ /* 0x000fe40000100800 */
[----:B------:R-:W-:Y:S02]  /*27f30*/  IADD3.X R3, PT, PT, R10, UR8, RZ, P0, !PT ;  /* 0x000000080a037c10 */ /* 0x000fe400087fe4ff */
[----:B------:R-:W3:Y:S04]  /*27f40*/  LDL R11, [R1+0x28fc] ;  /* 0x0028fc00010b7983 */ /* 0x000ee80000100800 */
[----:B--2---:R0:W-:Y:S04]  /*27f50*/  STL [R1+0xf0], R15 ;  /* 0x0000f00f01007387 */ /* 0x0041e80000100800 */
[----:B------:R-:W2:Y:S04]  /*27f60*/  LDL R10, [R1+0x2900] ;  /* 0x00290000010a7983 */ /* 0x000ea80000100800 */
[----:B0-----:R0:W2:Y:S02]  /*27f70*/  LDG.E.U8 R15, desc[UR12][R2.64] ;  /* 0x0000000c020f7981 */ /* 0x0010a4000c1e1100 */
[----:B0-----:R-:W-:Y:S01]  /*27f80*/  VIADD R2, R6, UR14 ;  /* 0x0000000e06027c36 */ /* 0x001fe20008000000 */
[----:B------:R-:W-:-:S04]  /*27f90*/  UIMAD UR14, UR16, 0x3, URZ ;  /* 0x00000003100e78a4 */ /* 0x000fc8000f8e02ff */
[C---:B------:R-:W-:Y:S01]  /*27fa0*/  IADD3 RZ, P0, PT, R2.reuse, UR4, RZ ;  /* 0x0000000402ff7c10 */ /* 0x040fe2000ff1e0ff */
[----:B------:R-:W-:-:S03]  /*27fb0*/  VIADD R2, R2, UR4 ;  /* 0x0000000402027c36 */ /* 0x000fc60008000000 */
[----:B----4-:R-:W-:Y:S01]  /*27fc0*/  IADD3.X R3, PT, PT, R5, UR8, RZ, P0, !PT ;  /* 0x0000000805037c10 */ /* 0x010fe200087fe4ff */
[----:B------:R0:W-:Y:S04]  /*27fd0*/  STL [R1+0xe8], R16 ;  /* 0x0000e81001007387 */ /* 0x0001e80000100800 */
[----:B------:R-:W4:Y:S04]  /*27fe0*/  LDL R5, [R1+0x28f4] ;  /* 0x0028f40001057983 */ /* 0x000f280000100800 */
[----:B0-----:R0:W4:Y:S02]  /*27ff0*/  LDG.E.U8 R16, desc[UR12][R2.64] ;  /* 0x0000000c02107981 */ /* 0x001124000c1e1100 */
[----:B0-----:R-:W-:-:S05]  /*28000*/  VIADD R2, R9, UR14 ;  /* 0x0000000e09027c36 */ /* 0x001fca0008000000 */
[C---:B------:R-:W-:Y:S01]  /*28010*/  IADD3 RZ, P0, PT, R2.reuse, UR4, RZ ;  /* 0x0000000402ff7c10 */ /* 0x040fe2000ff1e0ff */
[----:B------:R-:W-:-:S03]  /*28020*/  VIADD R2, R2, UR4 ;  /* 0x0000000402027c36 */ /* 0x000fc60008000000 */
[----:B------:R-:W-:-:S05]  /*28030*/  IADD3.X R3, PT, PT, R0, UR8, RZ, P0, !PT ;  /* 0x0000000800037c10 */ /* 0x000fca00087fe4ff */
[----:B------:R0:W4:Y:S02]  /*28040*/  LDG.E.U8 R17, desc[UR12][R2.64] ;  /* 0x0000000c02117981 */ /* 0x000124000c1e1100 */
[----:B0-----:R-:W-:Y:S02]  /*28050*/  VIADD R2, R8, UR14 ;  /* 0x0000000e08027c36 */ /* 0x001fe40008000000 */
[----:B------:R0:W-:Y:S03]  /*28060*/  STL [R1+0x98], R14 ;  /* 0x0000980e01007387 */ /* 0x0001e60000100800 */
[C---:B------:R-:W-:Y:S01]  /*28070*/  IADD3 RZ, P0, PT, R2.reuse, UR4, RZ ;  /* 0x0000000402ff7c10 */ /* 0x040fe2000ff1e0ff */
[----:B------:R-:W-:Y:S01]  /*28080*/  VIADD R2, R2, UR4 ;  /* 0x0000000402027c36 */ /* 0x000fe20008000000 */
[----:B------:R-:W4:Y:S02]  /*28090*/  LDL R0, [R1+0x28f8] ;  /* 0x0028f80001007983 */ /* 0x000f240000100800 */
[----:B-----5:R-:W-:-:S05]  /*280a0*/  IADD3.X R3, PT, PT, R12, UR8, RZ, P0, !PT ;  /* 0x000000080c037c10 */ /* 0x020fca00087fe4ff */
[----:B0-----:R0:W5:Y:S02]  /*280b0*/  LDG.E.U8 R14, desc[UR12][R2.64] ;  /* 0x0000000c020e7981 */ /* 0x001164000c1e1100 */
[----:B0-----:R-:W-:-:S05]  /*280c0*/  VIADD R2, R7, UR14 ;  /* 0x0000000e07027c36 */ /* 0x001fca0008000000 */
[C---:B------:R-:W-:Y:S01]  /*280d0*/  IADD3 RZ, P0, PT, R2.reuse, UR4, RZ ;  /* 0x0000000402ff7c10 */ /* 0x040fe2000ff1e0ff */
[----:B------:R-:W-:-:S03]  /*280e0*/  VIADD R2, R2, UR4 ;  /* 0x0000000402027c36 */ /* 0x000fc60008000000 */
[----:B---3--:R-:W-:Y:S01]  /*280f0*/  IADD3.X R3, PT, PT, R4, UR8, RZ, P0, !PT ;  /* 0x0000000804037c10 */ /* 0x008fe200087fe4ff */
[----:B------:R0:W-:Y:S04]  /*28100*/  STL [R1+0x100], R13 ;  /* 0x0001000d01007387 */ /* 0x0001e80000100800 */
[----:B0-----:R0:W3:Y:S04]  /*28110*/  LDG.E.U8 R13, desc[UR12][R2.64] ;  /* 0x0000000c020d7981 */ /* 0x0010e8000c1e1100 */
[----:B------:R-:W-:Y:S04]  /*28120*/  STL [R1+0xfc], R18 ;  /* 0x0000fc1201007387 */ /* 0x000fe80000100800 */
[----:B------:R-:W3:Y:S01]  /*28130*/  LDL R4, [R1+0x28ec] ;  /* 0x0028ec0001047983 */ /* 0x000ee20000100800 */
[----:B0-----:R-:W-:-:S05]  /*28140*/  VIADD R2, R6, UR14 ;  /* 0x0000000e06027c36 */ /* 0x001fca0008000000 */
[C---:B------:R-:W-:Y:S01]  /*28150*/  IADD3 RZ, P0, PT, R2.reuse, UR4, RZ ;  /* 0x0000000402ff7c10 */ /* 0x040fe2000ff1e0ff */
[----:B------:R-:W-:-:S03]  /*28160*/  VIADD R2, R2, UR4 ;  /* 0x0000000402027c36 */ /* 0x000fc60008000000 */
[----:B------:R-:W-:Y:S01]  /*28170*/  IADD3.X R3, PT, PT, R11, UR8, RZ, P0, !PT ;  /* 0x000000080b037c10 */ /* 0x000fe200087fe4ff */
[----:B--2---:R0:W-:Y:S04]  /*28180*/  STL [R1+0xf4], R15 ;  /* 0x0000f40f01007387 */ /* 0x0041e80000100800 */
[----:B------:R-:W2:Y:S01]  /*28190*/  LDL R11, [R1+0x28f0] ;  /* 0x0028f000010b7983 */ /* 0x000ea20000100800 */
[----:B------:R-:W-:-:S03]  /*281a0*/  USHF.L.U32 UR14, UR16, 0x2, URZ ;  /* 0x00000002100e7899 */ /* 0x000fc600080006ff */
[----:B------:R-:W2:Y:S04]  /*281b0*/  LDL R12, [R1+0x28e4] ;  /* 0x0028e400010c7983 */ /* 0x000ea80000100800 */
[----:B0-----:R0:W2:Y:S02]  /*281c0*/  LDG.E.U8 R15, desc[UR12][R2.64] ;  /* 0x0000000c020f7981 */ /* 0x0010a4000c1e1100 */
[----:B0-----:R-:W-:-:S05]  /*281d0*/  VIADD R2, R9, UR14 ;  /* 0x0000000e09027c36 */ /* 0x001fca0008000000 */
[C---:B------:R-:W-:Y:S01]  /*281e0*/  IADD3 RZ, P0, PT, R2.reuse, UR4, RZ ;  /* 0x0000000402ff7c10 */ /* 0x040fe2000ff1e0ff */
[----:B------:R-:W-:-:S03]  /*281f0*/  VIADD R2, R2, UR4 ;  /* 0x0000000402027c36 */ /* 0x000fc60008000000 */
[----:B------:R-:W-:Y:S01]  /*28200*/  IADD3.X R3, PT, PT, R10, UR8, RZ, P0, !PT ;  /* 0x000000080a037c10 */ /* 0x000fe200087fe4ff */
[----:B----4-:R0:W-:Y:S04]  /*28210*/  STL [R1+0xec], R16 ;  /* 0x0000ec1001007387 */ /* 0x0101e80000100800 */
[----:B------:R-:W4:Y:S04]  /*28220*/  LDL R10, [R1+0x28e8] ;  /* 0x0028e800010a7983 */ /* 0x000f280000100800 */
[----:B0-----:R0:W4:Y:S02]  /*28230*/  LDG.E.U8 R16, desc[UR12][R2.64] ;  /* 0x0000000c02107981 */ /* 0x001124000c1e1100 */
[----:B0-----:R-:W-:-:S05]  /*28240*/  VIADD R2, R8, UR14 ;  /* 0x0000000e08027c36 */ /* 0x001fca0008000000 */
[C---:B------:R-:W-:Y:S01]  /*28250*/  IADD3 RZ, P0, PT, R2.reuse, UR4, RZ ;  /* 0x0000000402ff7c10 */ /* 0x040fe2000ff1e0ff */
[----:B------:R-:W-:-:S03]  /*28260*/  VIADD R2, R2, UR4 ;  /* 0x0000000402027c36 */ /* 0x000fc60008000000 */
[----:B------:R-:W-:-:S05]  /*28270*/  IADD3.X R3, PT, PT, R5, UR8, RZ, P0, !PT ;  /* 0x0000000805037c10 */ /* 0x000fca00087fe4ff */
[----:B------:R0:W4:Y:S02]  /*28280*/  LDG.E.U8 R18, desc[UR12][R2.64] ;  /* 0x0000000c02127981 */ /* 0x000124000c1e1100 */
[----:B0-----:R-:W-:-:S05]  /*28290*/  VIADD R2, R7, UR14 ;  /* 0x0000000e07027c36 */ /* 0x001fca0008000000 */
[C---:B------:R-:W-:Y:S01]  /*282a0*/  IADD3 RZ, P0, PT, R2.reuse, UR4, RZ ;  /* 0x0000000402ff7c10 */ /* 0x040fe2000ff1e0ff */
[----:B------:R-:W-:Y:S01]  /*282b0*/  VIADD R2, R2, UR4 ;  /* 0x0000000402027c36 */ /* 0x000fe20008000000 */
[----:B------:R-:W-:Y:S02]  /*282c0*/  STL [R1+0xe4], R17 ;  /* 0x0000e41101007387 */ /* 0x000fe40000100800 */
[----:B------:R-:W-:Y:S02]  /*282d0*/  IADD3.X R3, PT, PT, R0, UR8, RZ, P0, !PT ;  /* 0x0000000800037c10 */ /* 0x000fe400087fe4ff */
[----:B------:R-:W4:Y:S04]  /*282e0*/  LDL R5, [R1+0x28dc] ;  /* 0x0028dc0001057983 */ /* 0x000f280000100800 */
[----:B-----5:R0:W-:Y:S04]  /*282f0*/  STL [R1+0xe0], R14 ;  /* 0x0000e00e01007387 */ /* 0x0201e80000100800 */
[----:B------:R-:W5:Y:S04]  /*28300*/  LDL R0, [R1+0x28e0] ;  /* 0x0028e00001007983 */ /* 0x000f680000100800 */
[----:B0-----:R0:W5:Y:S02]  /*28310*/  LDG.E.U8 R14, desc[UR12][R2.64] ;  /* 0x0000000c020e7981 */ /* 0x001164000c1e1100 */
[----:B0-----:R-:W-:Y:S01]  /*28320*/  VIADD R2, R6, UR14 ;  /* 0x0000000e06027c36 */ /* 0x001fe20008000000 */
[----:B------:R-:W-:-:S04]  /*28330*/  UIMAD UR14, UR16, 0x5, URZ ;  /* 0x00000005100e78a4 */ /* 0x000fc8000f8e02ff */
[C---:B------:R-:W-:Y:S01]  /*28340*/  IADD3 RZ, P0, PT, R2.reuse, UR4, RZ ;  /* 0x0000000402ff7c10 */ /* 0x040fe2000ff1e0ff */
[----:B------:R-:W-:Y:S01]  /*28350*/  VIADD R2, R2, UR4 ;  /* 0x0000000402027c36 */ /* 0x000fe20008000000 */
[----:B---3--:R0:W-:Y:S02]  /*28360*/  STL [R1+0xdc], R13 ;  /* 0x0000dc0d01007387 */ /* 0x0081e40000100800 */
[----:B------:R-:W-:Y:S02]  /*28370*/  IADD3.X R3, PT, PT, R4, UR8, RZ, P0, !PT ;  /* 0x0000000804037c10 */ /* 0x000fe400087fe4ff */
[----:B------:R-:W3:Y:S04]  /*28380*/  LDL R4, [R1+0x28d4] ;  /* 0x0028d40001047983 */ /* 0x000ee80000100800 */
[----:B0-----:R0:W3:Y:S02]  /*28390*/  LDG.E.U8 R13, desc[UR12][R2.64] ;  /* 0x0000000c020d7981 */ /* 0x0010e4000c1e1100 */
[----:B0-----:R-:W-:-:S05]  /*283a0*/  VIADD R2, R9, UR14 ;  /* 0x0000000e09027c36 */ /* 0x001fca0008000000 */
[C---:B------:R-:W-:Y:S01]  /*283b0*/  IADD3 RZ, P0, PT, R2.reuse, UR4, RZ ;  /* 0x0000000402ff7c10 */ /* 0x040fe2000ff1e0ff */
[----:B------:R-:W-:-:S03]  /*283c0*/  VIADD R2, R2, UR4 ;  /* 0x0000000402027c36 */ /* 0x000fc60008000000 */
[----:B--2---:R-:W-:Y:S01]  /*283d0*/  IADD3.X R3, PT, PT, R11, UR8, RZ, P0, !PT ;  /* 0x000000080b037c10 */ /* 0x004fe200087fe4ff */
[----:B------:R0:W-:Y:S04]  /*283e0*/  STL [R1+0xd8], R15 ;  /* 0x0000d80f01007387 */ /* 0x0001e80000100800 */
[----:B------:R-:W2:Y:S04]  /*283f0*/  LDL R11, [R1+0x28d8] ;  /* 0x0028d800010b7983 */ /* 0x000ea80000100800 */
[----:B0-----:R0:W2:Y:S02]  /*28400*/  LDG.E.U8 R15, desc[UR12][R2.64] ;  /* 0x0000000c020f7981 */ /* 0x0010a4000c1e1100 */
[----:B0-----:R-:W-:-:S05]  /*28410*/  VIADD R2, R8, UR14 ;  /* 0x0000000e08027c36 */ /* 0x001fca0008000000 */
[C---:B------:R-:W-:Y:S01]  /*28420*/  IADD3 RZ, P0, PT, R2.reuse, UR4, RZ ;  /* 0x0000000402ff7c10 */ /* 0x040fe2000ff1e0ff */
[----:B------:R-:W-:-:S03]  /*28430*/  VIADD R2, R2, UR4 ;  /* 0x0000000402027c36 */ /* 0x000fc60008000000 */
[----:B------:R-:W-:-:S05]  /*28440*/  IADD3.X R3, PT, PT, R12, UR8, RZ, P0, !PT ;  /* 0x000000080c037c10 */ /* 0x000fca00087fe4ff */
[----:B------:R0:W2:Y:S02]  /*28450*/  LDG.E.U8 R17, desc[UR12][R2.64] ;  /* 0x0000000c02117981 */ /* 0x0000a4000c1e1100 */
[----:B0-----:R-:W-:-:S05]  /*28460*/  VIADD R2, R7, UR14 ;  /* 0x0000000e07027c36 */ /* 0x001fca0008000000 */
[C---:B------:R-:W-:Y:S01]  /*28470*/  IADD3 RZ, P0, PT, R2.reuse, UR4, RZ ;  /* 0x0000000402ff7c10 */ /* 0x040fe2000ff1e0ff */
[----:B------:R-:W-:-:S03]  /*28480*/  VIADD R2, R2, UR4 ;  /* 0x0000000402027c36 */ /* 0x000fc60008000000 */
[----:B----4-:R-:W-:Y:S01]  /*28490*/  IADD3.X R3, PT, PT, R10, UR8, RZ, P0, !PT ;  /* 0x000000080a037c10 */ /* 0x010fe200087fe4ff */
[----:B------:R0:W-:Y:S04]  /*284a0*/  STL [R1+0xd4], R16 ;  /* 0x0000d41001007387 */ /* 0x0001e80000100800 */
[----:B0-----:R0:W4:Y:S04]  /*284b0*/  LDG.E.U8 R16, desc[UR12][R2.64] ;  /* 0x0000000c02107981 */ /* 0x001128000c1e1100 */
[----:B------:R-:W-:Y:S04]  /*284c0*/  STL [R1+0xd0], R18 ;  /* 0x0000d01201007387 */ /* 0x000fe80000100800 */
[----:B------:R-:W4:Y:S01]  /*284d0*/  LDL R10, [R1+0x28cc] ;  /* 0x0028cc00010a7983 */ /* 0x000f220000100800 */
[----:B0-----:R-:W-:Y:S01]  /*284e0*/  VIADD R2, R6, UR14 ;  /* 0x0000000e06027c36 */ /* 0x001fe20008000000 */
[----:B------:R-:W-:-:S04]  /*284f0*/  UIMAD UR14, UR16, 0x6, URZ ;  /* 0x00000006100e78a4 */ /* 0x000fc8000f8e02ff */
[C---:B------:R-:W-:Y:S01]  /*28500*/  IADD3 RZ, P0, PT, R2.reuse, UR4, RZ ;  /* 0x0000000402ff7c10 */ /* 0x040fe2000ff1e0ff */
[----:B------:R-:W-:-:S03]  /*28510*/  VIADD R2, R2, UR4 ;  /* 0x0000000402027c36 */ /* 0x000fc60008000000 */
[----:B------:R-:W-:Y:S01]  /*28520*/  IADD3.X R3, PT, PT, R5, UR8, RZ, P0, !PT ;  /* 0x0000000805037c10 */ /* 0x000fe200087fe4ff */
[----:B-----5:R0:W-:Y:S04]  /*28530*/  STL [R1+0xcc], R14 ;  /* 0x0000cc0e01007387 */ /* 0x0201e80000100800 */
[----:B------:R-:W5:Y:S04]  /*28540*/  LDL R5, [R1+0x28d0] ;  /* 0x0028d00001057983 */ /* 0x000f680000100800 */
[----:B0-----:R0:W5:Y:S02]  /*28550*/  LDG.E.U8 R14, desc[UR12][R2.64] ;  /* 0x0000000c020e7981 */ /* 0x001164000c1e1100 */
[----:B0-----:R-:W-:-:S05]  /*28560*/  VIADD R2, R9, UR14 ;  /* 0x0000000e09027c36 */ /* 0x001fca0008000000 */
[C---:B------:R-:W-:Y:S01]  /*28570*/  IADD3 RZ, P0, PT, R2.reuse, UR4, RZ ;  /* 0x0000000402ff7c10 */ /* 0x040fe2000ff1e0ff */
[----:B------:R-:W-:-:S03]  /*28580*/  VIADD R2, R2, UR4 ;  /* 0x0000000402027c36 */ /* 0x000fc60008000000 */
[----:B------:R-:W-:Y:S02]  /*28590*/  IADD3.X R3, PT, PT, R0, UR8, RZ, P0, !PT ;  /* 0x0000000800037c10 */ /* 0x000fe400087fe4ff */
[----:B------:R-:W5:Y:S04]  /*285a0*/  LDL R0, [R1+0x28c4] ;  /* 0x0028c40001007983 */ /* 0x000f680000100800 */
[----:B---3--:R0:W-:Y:S04]  /*285b0*/  STL [R1+0xc8], R13 ;  /* 0x0000c80d01007387 */ /* 0x0081e80000100800 */
[----:B0-----:R0:W3:Y:S02]  /*285c0*/  LDG.E.U8 R13, desc[UR12][R2.64] ;  /* 0x0000000c020d7981 */ /* 0x0010e4000c1e1100 */
[----:B0-----:R-:W-:-:S05]  /*285d0*/  VIADD R2, R8, UR14 ;  /* 0x0000000e08027c36 */ /* 0x001fca0008000000 */
[C---:B------:R-:W-:Y:S01]  /*285e0*/  IADD3 RZ, P0, PT, R2.reuse, UR4, RZ ;  /* 0x0000000402ff7c10 */ /* 0x040fe2000ff1e0ff */
[----:B------:R-:W-:-:S03]  /*285f0*/  VIADD R2, R2, UR4 ;  /* 0x0000000402027c36 */ /* 0x000fc60008000000 */
[----:B------:R-:W-:-:S05]  /*28600*/  IADD3.X R3, PT, PT, R4, UR8, RZ, P0, !PT ;  /* 0x0000000804037c10 */ /* 0x000fca00087fe4ff */
[----:B------:R0:W3:Y:S04]  /*28610*/  LDG.E.U8 R12, desc[UR12][R2.64] ;  /* 0x0000000c020c7981 */ /* 0x0000e8000c1e1100 */
[----:B--2---:R1:W-:Y:S04]  /*28620*/  STL [R1+0xc4], R15 ;  /* 0x0000c40f01007387 */ /* 0x0043e80000100800 */
[----:B------:R-:W2:Y:S04]  /*28630*/  LDL R4, [R1+0x28bc] ;  /* 0x0028bc0001047983 */ /* 0x000ea80000100800 */
[----:B-1----:R-:W2:Y:S01]  /*28640*/  LDL R15, [R1+0x28c0] ;  /* 0x0028c000010f7983 */ /* 0x002ea20000100800 */
[----:B0-----:R-:W-:-:S05]  /*28650*/  VIADD R2, R7, UR14 ;  /* 0x0000000e07027c36 */ /* 0x001fca0008000000 */
[C---:B------:R-:W-:Y:S01]  /*28660*/  IADD3 RZ, P0, PT, R2.reuse, UR4, RZ ;  /* 0x0000000402ff7c10 */ /* 0x040fe2000ff1e0ff */
[----:B------:R-:W-:-:S03]  /*28670*/  VIADD R2, R2, UR4 ;  /* 0x0000000402027c36 */ /* 0x000fc60008000000 */
[----:B------:R-:W-:-:S05]  /*28680*/  IADD3.X R3, PT, PT, R11, UR8, RZ, P0, !PT ;  /* 0x000000080b037c10 */ /* 0x000fca00087fe4ff */
[----:B------:R0:W2:Y:S02]  /*28690*/  LDG.E.U8 R21, desc[UR12][R2.64] ;  /* 0x0000000c02157981 */ /* 0x0000a4000c1e1100 */
[----:B0-----:R-:W-:Y:S01]  /*286a0*/  VIADD R2, R6, UR14 ;  /* 0x0000000e06027c36 */ /* 0x001fe20008000000 */
[----:B------:R-:W-:-:S04]  /*286b0*/  UIMAD UR14, UR16, 0x7, URZ ;  /* 0x00000007100e78a4 */ /* 0x000fc8000f8e02ff */
[C---:B------:R-:W-:Y:S01]  /*286c0*/  IADD3 RZ, P0, PT, R2.reuse, UR4, RZ ;  /* 0x0000000402ff7c10 */ /* 0x040fe2000ff1e0ff */
[----:B------:R-:W-:Y:S01]  /*286d0*/  VIADD R2, R2, UR4 ;  /* 0x0000000402027c36 */ /* 0x000fe20008000000 */
[----:B------:R-:W-:Y:S04]  /*286e0*/  STL [R1+0xc0], R17 ;  /* 0x0000c01101007387 */ /* 0x000fe80000100800 */
[----:B------:R-:W2:Y:S01]  /*286f0*/  LDL R11, [R1+0x28b4] ;  /* 0x0028b400010b7983 */ /* 0x000ea20000100800 */
[----:B----4-:R-:W-:-:S05]  /*28700*/  IADD3.X R3, PT, PT, R10, UR8, RZ, P0, !PT ;  /* 0x000000080a037c10 */ /* 0x010fca00087fe4ff */
[----:B------:R0:W4:Y:S02]  /*28710*/  LDG.E.U8 R18, desc[UR12][R2.64] ;  /* 0x0000000c02127981 */ /* 0x000124000c1e1100 */
[----:B0-----:R-:W-:-:S05]  /*28720*/  VIADD R2, R9, UR14 ;  /* 0x0000000e09027c36 */ /* 0x001fca0008000000 */
[C---:B------:R-:W-:Y:S01]  /*28730*/  IADD3 RZ, P0, PT, R2.reuse, UR4, RZ ;  /* 0x0000000402ff7c10 */ /* 0x040fe2000ff1e0ff */
[----:B------:R-:W-:Y:S01]  /*28740*/  VIADD R2, R2, UR4 ;  /* 0x0000000402027c36 */ /* 0x000fe20008000000 */
[----:B------:R-:W-:Y:S04]  /*28750*/  STL [R1+0xbc], R16 ;  /* 0x0000bc1001007387 */ /* 0x000fe80000100800 */
[----:B------:R-:W4:Y:S01]  /*28760*/  LDL R10, [R1+0x28b8] ;  /* 0x0028b800010a7983 */ /* 0x000f220000100800 */
[----:B-----5:R-:W-:-:S05]  /*28770*/  IADD3.X R3, PT, PT, R5, UR8, RZ, P0, !PT ;  /* 0x0000000805037c10 */ /* 0x020fca00087fe4ff */
[----:B------:R0:W5:Y:S02]  /*28780*/  LDG.E.U8 R19, desc[UR12][R2.64] ;  /* 0x0000000c02137981 */ /* 0x000164000c1e1100 */
[----:B0-----:R-:W-:Y:S02]  /*28790*/  VIADD R2, R8, UR14 ;  /* 0x0000000e08027c36 */ /* 0x001fe40008000000 */
[----:B------:R0:W-:Y:S03]  /*287a0*/  STL [R1+0xb8], R14 ;  /* 0x0000b80e01007387 */ /* 0x0001e60000100800 */
[C---:B------:R-:W-:Y:S01]  /*287b0*/  IADD3 RZ, P0, PT, R2.reuse, UR4, RZ ;  /* 0x0000000402ff7c10 */ /* 0x040fe2000ff1e0ff */
[----:B------:R-:W-:Y:S01]  /*287c0*/  VIADD R2, R2, UR4 ;  /* 0x0000000402027c36 */ /* 0x000fe20008000000 */
[----:B0-----:R-:W5:Y:S02]  /*287d0*/  LDL R14, [R1+0x28ac] ;  /* 0x0028ac00010e7983 */ /* 0x001f640000100800 */
[----:B------:R-:W-:Y:S01]  /*287e0*/  IADD3.X R3, PT, PT, R0, UR8, RZ, P0, !PT ;  /* 0x0000000800037c10 */ /* 0x000fe200087fe4ff */
[----:B------:R-:W-:-:S04]  /*287f0*/  USHF.L.U32 UR8, UR16, 0x3, URZ ;  /* 0x0000000310087899 */ /* 0x000fc800080006ff */
[----:B------:R0:W5:Y:S02]  /*28800*/  LDG.E.U8 R20, desc[UR12][R2.64] ;  /* 0x0000000c02147981 */ /* 0x000164000c1e1100 */
[----:B------:R-:W-:Y:S02]  /*28810*/  VIADD R0, R9, UR8 ;  /* 0x0000000809007c36 */ /* 0x000fe40008000000 */
[----:B0-----:R-:W-:Y:S01]  /*28820*/  VIADD R2, R6, UR14 ;  /* 0x0000000e06027c36 */ /* 0x001fe20008000000 */
[----:B---3--:R0:W-:Y:S04]  /*28830*/  STL [R1+0xb4], R13 ;  /* 0x0000b40d01007387 */ /* 0x0081e80000100800 */
[----:B------:R-:W3:Y:S01]  /*28840*/  LDL R16, [R1+0x28b0] ;  /* 0x0028b00001107983 */ /* 0x000ee20000100800 */
[----:B------:R-:W-:-:S03]  /*28850*/  IADD3 R2, P0, PT, R2, UR4, RZ ;  /* 0x0000000402027c10 */ /* 0x000fc6000ff1e0ff */
[----:B0-----:R-:W3:Y:S04]  /*28860*/  LDL R13, [R1+0x28a4] ;  /* 0x0028a400010d7983 */ /* 0x001ee80000100800 */
[----:B------:R0:W-:Y:S04]  /*28870*/  STL [R1+0xb0], R12 ;  /* 0x0000b00c01007387 */ /* 0x0001e80000100800 */
[----:B0-----:R-:W3:Y:S01]  /*28880*/  LDL R12, [R1+0x28a8] ;  /* 0x0028a800010c7983 */ /* 0x001ee20000100800 */
[----:B--2---:R-:W-:Y:S02]  /*28890*/  IADD3.X R3, PT, PT, R4, UR19, RZ, P0, !PT ;  /* 0x0000001304037c10 */ /* 0x004fe400087fe4ff */
[----:B------:R-:W-:-:S03]  /*288a0*/  IADD3 R4, P0, PT, R0, UR4, RZ ;  /* 0x0000000400047c10 */ /* 0x000fc6000ff1e0ff */
[----:B------:R0:W2:Y:S01]  /*288b0*/  LDG.E.U8 R17, desc[UR12][R2.64] ;  /* 0x0000000c02117981 */ /* 0x0000a2000c1e1100 */
[----:B------:R-:W-:-:S05]  /*288c0*/  IADD3.X R5, PT, PT, R15, UR19, RZ, P0, !PT ;  /* 0x000000130f057c10 */ /* 0x000fca00087fe4ff */
[----:B------:R1:W2:Y:S01]  /*288d0*/  LDG.E.U8 R23, desc[UR12][R4.64] ;  /* 0x0000000c04177981 */ /* 0x0002a2000c1e1100 */
[----:B------:R-:W-:Y:S02]  /*288e0*/  VIADD R0, R8, UR8 ;  /* 0x0000000808007c36 */ /* 0x000fe40008000000 */
[----:B0-----:R-:W-:-:S03]  /*288f0*/  VIADD R2, R7, UR8 ;  /* 0x0000000807027c36 */ /* 0x001fc60008000000 */
[----:B-1----:R-:W-:Y:S01]  /*28900*/  IADD3 R4, P0, PT, R0, UR4, RZ ;  /* 0x0000000400047c10 */ /* 0x002fe2000ff1e0ff */
[----:B------:R-:W-:Y:S01]  /*28910*/  STL [R1+0xac], R21 ;  /* 0x0000ac1501007387 */ /* 0x000fe20000100800 */
[----:B------:R-:W-:Y:S01]  /*28920*/  UIMAD UR17, UR16, 0x9, URZ ;  /* 0x00000009101178a4 */ /* 0x000fe2000f8e02ff */
[----:B------:R-:W-:Y:S01]  /*28930*/  VIADD R0, R6, UR8 ;  /* 0x0000000806007c36 */ /* 0x000fe20008000000 */
[----:B------:R-:W-:Y:S02]  /*28940*/  IADD3.X R5, PT, PT, R11, UR19, RZ, P0, !PT ;  /* 0x000000130b057c10 */ /* 0x000fe400087fe4ff */
[----:B------:R-:W2:Y:S01]  /*28950*/  LDL R11, [R1+0x289c] ;  /* 0x00289c00010b7983 */ /* 0x000ea20000100800 */
[----:B------:R-:W-:-:S03]  /*28960*/  IADD3 R2, P0, PT, R2, UR4, RZ ;  /* 0x0000000402027c10 */ /* 0x000fc6000ff1e0ff */
[----:B----4-:R0:W-:Y:S04]  /*28970*/  STL [R1+0xa8], R18 ;  /* 0x0000a81201007387 */ /* 0x0101e80000100800 */
[----:B------:R-:W4:Y:S04]  /*28980*/  LDL R15, [R1+0x28a0] ;  /* 0x0028a000010f7983 */ /* 0x000f280000100800 */
[----:B0-----:R0:W4:Y:S01]  /*28990*/  LDG.E.U8 R18, desc[UR12][R4.64] ;  /* 0x0000000c04127981 */ /* 0x001122000c1e1100 */
[----:B------:R-:W-:Y:S02]  /*289a0*/  IADD3.X R3, PT, PT, R10, UR19, RZ, P0, !PT ;  /* 0x000000130a037c10 */ /* 0x000fe400087fe4ff */
[----:B0-----:R-:W-:Y:S01]  /*289b0*/  IADD3 R4, P0, PT, R0, UR4, RZ ;  /* 0x0000000400047c10 */ /* 0x001fe2000ff1e0ff */
[----:B------:R-:W4:Y:S04]  /*289c0*/  LDL R10, [R1+0x2894] ;  /* 0x00289400010a7983 */ /* 0x000f280000100800 */
[----:B------:R0:W4:Y:S02]  /*289d0*/  LDG.E.U8 R21, desc[UR12][R2.64] ;  /* 0x0000000c02157981 */ /* 0x000124000c1e1100 */
[----:B0-----:R-:W-:-:S02]  /*289e0*/  VIADD R2, R9, UR17 ;  /* 0x0000001109027c36 */ /* 0x001fc40008000000 */
[----:B------:R-:W-:Y:S01]  /*289f0*/  VIADD R0, R8, UR17 ;  /* 0x0000001108007c36 */ /* 0x000fe20008000000 */
[----:B-----5:R0:W-:Y:S01]  /*28a00*/  STL [R1+0xa4], R19 ;  /* 0x0000a41301007387 */ /* 0x0201e20000100800 */
[----:B------:R-:W-:Y:S02]  /*28a10*/  IADD3.X R5, PT, PT, R14, UR19, RZ, P0, !PT ;  /* 0x000000130e057c10 */ /* 0x000fe400087fe4ff */
[----:B------:R-:W-:-:S03]  /*28a20*/  IADD3 R2, P0, PT, R2, UR4, RZ ;  /* 0x0000000402027c10 */ /* 0x000fc6000ff1e0ff */
[----:B0-----:R0:W5:Y:S04]  /*28a30*/  LDG.E.U8 R19, desc[UR12][R4.64] ;  /* 0x0000000c04137981 */ /* 0x001168000c1e1100 */
[----:B------:R1:W-:Y:S04]  /*28a40*/  STL [R1+0xa0], R20 ;  /* 0x0000a01401007387 */ /* 0x0003e80000100800 */
[----:B------:R-:W5:Y:S01]  /*28a50*/  LDL R14, [R1+0x2898] ;  /* 0x00289800010e7983 */ /* 0x000f620000100800 */
[----:B---3--:R-:W-:Y:S02]  /*28a60*/  IADD3.X R3, PT, PT, R16, UR19, RZ, P0, !PT ;  /* 0x0000001310037c10 */ /* 0x008fe400087fe4ff */
[----:B0-----:R-:W-:-:S03]  /*28a70*/  IADD3 R4, P0, PT, R0, UR4, RZ ;  /* 0x0000000400047c10 */ /* 0x001fc6000ff1e0ff */
[----:B------:R0:W3:Y:S01]  /*28a80*/  LDG.E.U8 R22, desc[UR12][R2.64] ;  /* 0x0000000c02167981 */ /* 0x0000e2000c1e1100 */
[----:B------:R-:W-:-:S03]  /*28a90*/  IADD3.X R5, PT, PT, R13, UR19, RZ, P0, !PT ;  /* 0x000000130d057c10 */ /* 0x000fc600087fe4ff */
[----:B------:R-:W3:Y:S01]  /*28aa0*/  LDL R13, [R1+0x288c] ;  /* 0x00288c00010d7983 */ /* 0x000ee20000100800 */
[----:B0-----:R-:W-:-:S05]  /*28ab0*/  VIADD R2, R7, UR17 ;  /* 0x0000001107027c36 */ /* 0x001fca0008000000 */
[----:B------:R-:W-:-:S04]  /*28ac0*/  IADD3 R2, P0, PT, R2, UR4, RZ ;  /* 0x0000000402027c10 */ /* 0x000fc8000ff1e0ff */
[----:B------:R-:W-:-:S05]  /*28ad0*/  IADD3.X R3, PT, PT, R12, UR19, RZ, P0, !PT ;  /* 0x000000130c037c10 */ /* 0x000fca00087fe4ff */
[----:B-1----:R-:W3:Y:S04]  /*28ae0*/  LDG.E.U8 R20, desc[UR12][R2.64] ;  /* 0x0000000c02147981 */ /* 0x002ee8000c1e1100 */
[----:B--2---:R0:W-:Y:S04]  /*28af0*/  STL [R1+0x9c], R17 ;  /* 0x00009c1101007387 */ /* 0x0041e80000100800 */
[----:B------:R1:W-:Y:S04]  /*28b00*/  STL [R1+0x3c], R23 ;  /* 0x00003c1701007387 */ /* 0x0003e80000100800 */
[----:B0-----:R0:W2:Y:S04]  /*28b10*/  LDG.E.U8 R17, desc[UR12][R4.64] ;  /* 0x0000000c04117981 */ /* 0x0010a8000c1e1100 */
[----:B------:R-:W2:Y:S01]  /*28b20*/  LDL R16, [R1+0x2890] ;  /* 0x0028900001107983 */ /* 0x000ea20000100800 */
[----:B------:R-:W-:Y:S01]  /*28b30*/  UIMAD UR8, UR16, 0xa, URZ ;  /* 0x0000000a100878a4 */ /* 0x000fe2000f8e02ff */
[----:B------:R-:W-:-:S02]  /*28b40*/  VIADD R0, R6, UR17 ;  /* 0x0000001106007c36 */ /* 0x000fc40008000000 */
[----:B------:R-:W2:Y:S03]  /*28b50*/  LDL R12, [R1+0x287c] ;  /* 0x00287c00010c7983 */ /* 0x000ea60000100800 */
[----:B0-----:R-:W-:Y:S01]  /*28b60*/  IADD3 R4, P0, PT, R0, UR4, RZ ;  /* 0x0000000400047c10 */ /* 0x001fe2000ff1e0ff */
[----:B------:R-:W-:-:S03]  /*28b70*/  VIADD R2, R9, UR8 ;  /* 0x0000000809027c36 */ /* 0x000fc60008000000 */
[----:B------:R-:W-:Y:S02]  /*28b80*/  IADD3.X R5, PT, PT, R11, UR19, RZ, P0, !PT ;  /* 0x000000130b057c10 */ /* 0x000fe400087fe4ff */
[----:B------:R-:W-:Y:S01]  /*28b90*/  IADD3 R2, P0, PT, R2, UR4, RZ ;  /* 0x0000000402027c10 */ /* 0x000fe2000ff1e0ff */
[----:B------:R-:W-:Y:S01]  /*28ba0*/  VIADD R0, R7, UR8 ;  /* 0x0000000807007c36 */ /* 0x000fe20008000000 */
[----:B------:R-:W-:Y:S02]  /*28bb0*/  UIMAD UR17, UR16, 0xb, URZ ;  /* 0x0000000b101178a4 */ /* 0x000fe4000f8e02ff */
[----:B----4-:R-:W-:-:S05]  /*28bc0*/  IADD3.X R3, PT, PT, R15, UR19, RZ, P0, !PT ;  /* 0x000000130f037c10 */ /* 0x010fca00087fe4ff */
[----:B-1----:R0:W4:Y:S04]  /*28bd0*/  LDG.E.U8 R23, desc[UR12][R2.64] ;  /* 0x0000000c02177981 */ /* 0x002128000c1e1100 */
[----:B------:R1:W-:Y:S01]  /*28be0*/  STL [R1+0x38], R18 ;  /* 0x0000381201007387 */ /* 0x0003e20000100800 */
[----:B0-----:R-:W-:-:S03]  /*28bf0*/  VIADD R2, R8, UR8 ;  /* 0x0000000808027c36 */ /* 0x001fc60008000000 */
[----:B-1----:R0:W4:Y:S04]  /*28c00*/  LDG.E.U8 R18, desc[UR12][R4.64] ;  /* 0x0000000c04127981 */ /* 0x002128000c1e1100 */
[----:B------:R1:W-:Y:S04]  /*28c10*/  STL [R1+0x34], R21 ;  /* 0x0000341501007387 */ /* 0x0003e80000100800 */
[----:B------:R-:W4:Y:S01]  /*28c20*/  LDL R11, [R1+0x2880] ;  /* 0x00288000010b7983 */ /* 0x000f220000100800 */
[----:B------:R-:W-:-:S04]  /*28c30*/  IADD3 R2, P0, PT, R2, UR4, RZ ;  /* 0x0000000402027c10 */ /* 0x000fc8000ff1e0ff */
[----:B------:R-:W-:Y:S02]  /*28c40*/  IADD3.X R3, PT, PT, R10, UR19, RZ, P0, !PT ;  /* 0x000000130a037c10 */ /* 0x000fe400087fe4ff */
[----:B------:R-:W4:Y:S01]  /*28c50*/  LDL R10, [R1+0x2884] ;  /* 0x00288400010a7983 */ /* 0x000f220000100800 */
[----:B0-----:R-:W-:-:S03]  /*28c60*/  IADD3 R4, P0, PT, R0, UR4, RZ ;  /* 0x0000000400047c10 */ /* 0x001fc6000ff1e0ff */
[----:B-1----:R0:W4:Y:S01]  /*28c70*/  LDG.E.U8 R21, desc[UR12][R2.64] ;  /* 0x0000000c02157981 */ /* 0x002122000c1e1100 */
[----:B------:R-:W-:Y:S02]  /*28c80*/  VIADD R0, R9, UR17 ;  /* 0x0000001109007c36 */ /* 0x000fe40008000000 */
[----:B0-----:R-:W-:Y:S01]  /*28c90*/  VIADD R2, R6, UR8 ;  /* 0x0000000806027c36 */ /* 0x001fe20008000000 */
[----:B-----5:R0:W-:Y:S01]  /*28ca0*/  STL [R1+0x30], R19 ;  /* 0x0000301301007387 */ /* 0x0201e20000100800 */
[----:B------:R-:W-:-:S03]  /*28cb0*/  IADD3.X R5, PT, PT, R14, UR19, RZ, P0, !PT ;  /* 0x000000130e057c10 */ /* 0x000fc600087fe4ff */
[----:B------:R-:W-:Y:S02]  /*28cc0*/  IADD3 R2, P0, PT, R2, UR4, RZ ;  /* 0x0000000402027c10 */ /* 0x000fe4000ff1e0ff */
[----:B0-----:R0:W5:Y:S04]  /*28cd0*/  LDG.E.U8 R19, desc[UR12][R4.64] ;  /* 0x0000000c04137981 */ /* 0x001168000c1e1100 */
[----:B---3--:R-:W-:Y:S04]  /*28ce0*/  STL [R1+0x84], R22 ;  /* 0x0000841601007387 */ /* 0x008fe80000100800 */
[----:B------:R-:W3:Y:S01]  /*28cf0*/  LDL R15, [R1+0x2888] ;  /* 0x00288800010f7983 */ /* 0x000ee20000100800 */
[----:B------:R-:W-:-:S02]  /*28d00*/  IADD3.X R3, PT, PT, R13, UR19, RZ, P0, !PT ;  /* 0x000000130d037c10 */ /* 0x000fc400087fe4ff */
[----:B0-----:R-:W-:Y:S01]  /*28d10*/  IADD3 R4, P0, PT, R0, UR4, RZ ;  /* 0x0000000400047c10 */ /* 0x001fe2000ff1e0ff */
[----:B------:R-:W3:Y:S04]  /*28d20*/  LDL R14, [R1+0x286c] ;  /* 0x00286c00010e7983 */ /* 0x000ee80000100800 */
[----:B--2---:R0:W-:Y:S04]  /*28d30*/  STL [R1+0x78], R17 ;  /* 0x0000781101007387 */ /* 0x0041e80000100800 */
[----:B------:R1:W-:Y:S01]  /*28d40*/  STL [R1+0x74], R20 ;  /* 0x0000741401007387 */ /* 0x0003e20000100800 */
[----:B------:R-:W-:-:S03]  /*28d50*/  IADD3.X R5, PT, PT, R16, UR19, RZ, P0, !PT ;  /* 0x0000001310057c10 */ /* 0x000fc600087fe4ff */
[----:B------:R-:W2:Y:S04]  /*28d60*/  LDL R13, [R1+0x2870] ;  /* 0x00287000010d7983 */ /* 0x000ea80000100800 */
[----:B0-----:R0:W2:Y:S04]  /*28d70*/  LDG.E.U8 R17, desc[UR12][R2.64] ;  /* 0x0000000c02117981 */ /* 0x0010a8000c1e1100 */
[----:B-1----:R1:W2:Y:S01]  /*28d80*/  LDG.E.U8 R20, desc[UR12][R4.64] ;  /* 0x0000000c04147981 */ /* 0x0022a2000c1e1100 */
[----:B------:R-:W-:Y:S02]  /*28d90*/  VIADD R0, R8, UR17 ;  /* 0x0000001108007c36 */ /* 0x000fe40008000000 */
[----:B0-----:R-:W-:-:S03]  /*28da0*/  VIADD R2, R7, UR17 ;  /* 0x0000001107027c36 */ /* 0x001fc60008000000 */
[----:B-1----:R-:W-:-:S04]  /*28db0*/  IADD3 R4, P0, PT, R0, UR4, RZ ;  /* 0x0000000400047c10 */ /* 0x002fc8000ff1e0ff */
[----:B------:R-:W-:Y:S02]  /*28dc0*/  IADD3.X R5, PT, PT, R12, UR19, RZ, P0, !PT ;  /* 0x000000130c057c10 */ /* 0x000fe400087fe4ff */
[----:B------:R-:W-:Y:S01]  /*28dd0*/  IADD3 R2, P0, PT, R2, UR4, RZ ;  /* 0x0000000402027c10 */ /* 0x000fe2000ff1e0ff */
[----:B------:R-:W2:Y:S01]  /*28de0*/  LDL R12, [R1+0x2874] ;  /* 0x00287400010c7983 */ /* 0x000ea20000100800 */
[----:B------:R-:W-:Y:S01]  /*28df0*/  UIMAD UR8, UR16, 0xc, URZ ;  /* 0x0000000c100878a4 */ /* 0x000fe2000f8e02ff */
[----:B------:R-:W-:Y:S02]  /*28e00*/  VIADD R0, R6, UR17 ;  /* 0x0000001106007c36 */ /* 0x000fe40008000000 */
[----:B----4-:R0:W-:Y:S04]  /*28e10*/  STL [R1+0x64], R18 ;  /* 0x0000641201007387 */ /* 0x0101e80000100800 */
[----:B------:R-:W-:Y:S04]  /*28e20*/  STL [R1+0x88], R23 ;  /* 0x0000881701007387 */ /* 0x000fe80000100800 */
[----:B------:R-:W4:Y:S01]  /*28e30*/  LDL R16, [R1+0x2878] ;  /* 0x0028780001107983 */ /* 0x000f220000100800 */
[----:B------:R-:W-:-:S03]  /*28e40*/  IADD3.X R3, PT, PT, R11, UR19, RZ, P0, !PT ;  /* 0x000000130b037c10 */ /* 0x000fc600087fe4ff */
[----:B0-----:R0:W4:Y:S04]  /*28e50*/  LDG.E.U8 R18, desc[UR12][R4.64] ;  /* 0x0000000c04127981 */ /* 0x001128000c1e1100 */
[----:B------:R1:W4:Y:S04]  /*28e60*/  LDG.E.U8 R22, desc[UR12][R2.64] ;  /* 0x0000000c02167981 */ /* 0x000328000c1e1100 */
[----:B------:R-:W4:Y:S01]  /*28e70*/  LDL R11, [R1+0x285c] ;  /* 0x00285c00010b7983 */ /* 0x000f220000100800 */
[----:B0-----:R-:W-:Y:S01]  /*28e80*/  IADD3 R4, P0, PT, R0, UR4, RZ ;  /* 0x0000000400047c10 */ /* 0x001fe2000ff1e0ff */
[----:B-1----:R-:W-:-:S03]  /*28e90*/  VIADD R2, R9, UR8 ;  /* 0x0000000809027c36 */ /* 0x002fc60008000000 */
[----:B------:R-:W-:Y:S02]  /*28ea0*/  IADD3.X R5, PT, PT, R10, UR19, RZ, P0, !PT ;  /* 0x000000130a057c10 */ /* 0x000fe400087fe4ff */
[----:B------:R-:W-:Y:S01]  /*28eb0*/  IADD3 R2, P0, PT, R2, UR4, RZ ;  /* 0x0000000402027c10 */ /* 0x000fe2000ff1e0ff */
[----:B------:R-:W-:Y:S01]  /*28ec0*/  VIADD R0, R8, UR8 ;  /* 0x0000000808007c36 */ /* 0x000fe20008000000 */
[----:B------:R0:W-:Y:S04]  /*28ed0*/  STL [R1+0x7c], R21 ;  /* 0x00007c1501007387 */ /* 0x0001e80000100800 */
[----:B0-----:R0:W4:Y:S04]  /*28ee0*/  LDG.E.U8 R21, desc[UR12][R4.64] ;  /* 0x0000000c04157981 */ /* 0x001128000c1e1100 */
[----:B-----5:R1:W-:Y:S04]  /*28ef0*/  STL [R1+0x70], R19 ;  /* 0x0000701301007387 */ /* 0x0203e80000100800 */
[----:B------:R-:W5:Y:S01]  /*28f00*/  LDL R10, [R1+0x2860] ;  /* 0x00286000010a7983 */ /* 0x000f620000100800 */
[----:B---3--:R-:W-:-:S02]  /*28f10*/  IADD3.X R3, PT, PT, R15, UR19, RZ, P0, !PT ;  /* 0x000000130f037c10 */ /* 0x008fc400087fe4ff */
[----:B0-----:R-:W-:-:S03]  /*28f20*/  IADD3 R4, P0, PT, R0, UR4, RZ ;  /* 0x0000000400047c10 */ /* 0x001fc6000ff1e0ff */
[----:B-1----:R0:W3:Y:S01]  /*28f30*/  LDG.E.U8 R19, desc[UR12][R2.64] ;  /* 0x0000000c02137981 */ /* 0x0020e2000c1e1100 */
[----:B------:R-:W-:-:S03]  /*28f40*/  IADD3.X R5, PT, PT, R14, UR19, RZ, P0, !PT ;  /* 0x000000130e057c10 */ /* 0x000fc600087fe4ff */
[----:B------:R-:W3:Y:S01]  /*28f50*/  LDL R14, [R1+0x2864] ;  /* 0x00286400010e7983 */ /* 0x000ee20000100800 */
[----:B0-----:R-:W-:-:S05]  /*28f60*/  VIADD R2, R7, UR8 ;  /* 0x0000000807027c36 */ /* 0x001fca0008000000 */
[----:B------:R-:W-:-:S04]  /*28f70*/  IADD3 R2, P0, PT, R2, UR4, RZ ;  /* 0x0000000402027c10 */ /* 0x000fc8000ff1e0ff */
[----:B--2---:R-:W-:Y:S01]  /*28f80*/  IADD3.X R3, PT, PT, R13, UR19, RZ, P0, !PT ;  /* 0x000000130d037c10 */ /* 0x004fe200087fe4ff */
[----:B------:R0:W-:Y:S04]  /*28f90*/  STL [R1+0x6c], R17 ;  /* 0x00006c1101007387 */ /* 0x0001e80000100800 */
[----:B------:R-:W2:Y:S04]  /*28fa0*/  LDL R15, [R1+0x2848] ;  /* 0x00284800010f7983 */ /* 0x000ea80000100800 */
[----:B------:R1:W-:Y:S04]  /*28fb0*/  STL [R1+0x68], R20 ;  /* 0x0000681401007387 */ /* 0x0003e80000100800 */
[----:B0-----:R0:W2:Y:S01]  /*28fc0*/  LDG.E.U8 R17, desc[UR12][R4.64] ;  /* 0x0000000c04117981 */ /* 0x0010a2000c1e1100 */
[----:B------:R-:W-:Y:S01]  /*28fd0*/  UIMAD UR17, UR16, 0xd, URZ ;  /* 0x0000000d101178a4 */ /* 0x000fe2000f8e02ff */
[----:B------:R-:W-:-:S02]  /*28fe0*/  VIADD R0, R6, UR8 ;  /* 0x0000000806007c36 */ /* 0x000fc40008000000 */
[----:B------:R-:W2:Y:S04]  /*28ff0*/  LDL R13, [R1+0x282c] ;  /* 0x00282c00010d7983 */ /* 0x000ea80000100800 */
[----:B-1----:R1:W2:Y:S01]  /*29000*/  LDG.E.U8 R20, desc[UR12][R2.64] ;  /* 0x0000000c02147981 */ /* 0x0022a2000c1e1100 */
[----:B0-----:R-:W-:-:S04]  /*29010*/  IADD3 R4, P0, PT, R0, UR4, RZ ;  /* 0x0000000400047c10 */ /* 0x001fc8000ff1e0ff */
[----:B------:R-:W-:Y:S01]  /*29020*/  IADD3.X R5, PT, PT, R12, UR19, RZ, P0, !PT ;  /* 0x000000130c057c10 */ /* 0x000fe200087fe4ff */
[----:B-1----:R-:W-:-:S05]  /*29030*/  VIADD R2, R9, UR17 ;  /* 0x0000001109027c36 */ /* 0x002fca0008000000 */
[----:B------:R-:W-:Y:S01]  /*29040*/  IADD3 R2, P0, PT, R2, UR4, RZ ;  /* 0x0000000402027c10 */ /* 0x000fe2000ff1e0ff */
[----:B------:R-:W-:Y:S01]  /*29050*/  VIADD R0, R8, UR17 ;  /* 0x0000001108007c36 */ /* 0x000fe20008000000 */
[----:B------:R-:W-:Y:S02]  /*29060*/  USHF.L.U32 UR18, UR16, 0x4, URZ ;  /* 0x0000000410127899 */ /* 0x000fe400080006ff */
[----:B----4-:R-:W-:Y:S01]  /*29070*/  IADD3.X R3, PT, PT, R16, UR19, RZ, P0, !PT ;  /* 0x0000001310037c10 */ /* 0x010fe200087fe4ff */
[----:B------:R0:W-:Y:S04]  /*29080*/  STL [R1+0x60], R18 ;  /* 0x0000601201007387 */ /* 0x0001e80000100800 */
[----:B------:R1:W-:Y:S04]  /*29090*/  STL [R1+0x5c], R22 ;  /* 0x00005c1601007387 */ /* 0x0003e80000100800 */
[----:B------:R-:W4:Y:S04]  /*290a0*/  LDL R12, [R1+0x2830] ;  /* 0x00283000010c7983 */ /* 0x000f280000100800 */
[----:B0-----:R0:W4:Y:S04]  /*290b0*/  LDG.E.U8 R18, desc[UR12][R4.64] ;  /* 0x0000000c04127981 */ /* 0x001128000c1e1100 */
[----:B-1----:R1:W4:Y:S01]  /*290c0*/  LDG.E.U8 R22, desc[UR12][R2.64] ;  /* 0x0000000c02167981 */ /* 0x002322000c1e1100 */
[----:B0-----:R-:W-:Y:S01]  /*290d0*/  IADD3 R4, P0, PT, R0, UR4, RZ ;  /* 0x0000000400047c10 */ /* 0x001fe2000ff1e0ff */
[----:B-1----:R-:W-:-:S03]  /*290e0*/  VIADD R2, R7, UR17 ;  /* 0x0000001107027c36 */ /* 0x002fc60008000000 */
[----:B------:R-:W-:Y:S02]  /*290f0*/  IADD3.X R5, PT, PT, R11, UR19, RZ, P0, !PT ;  /* 0x000000130b057c10 */ /* 0x000fe400087fe4ff */
[----:B------:R-:W4:Y:S01]  /*29100*/  LDL R11, [R1+0xe04] ;  /* 0x000e0400010b7983 */ /* 0x000f220000100800 */
[----:B------:R-:W-:Y:S01]  /*29110*/  IADD3 R2, P0, PT, R2, UR4, RZ ;  /* 0x0000000402027c10 */ /* 0x000fe2000ff1e0ff */
[----:B------:R-:W-:Y:S02]  /*29120*/  VIADD R0, R6, UR17 ;  /* 0x0000001106007c36 */ /* 0x000fe40008000000 */
[----:B------:R0:W-:Y:S01]  /*29130*/  STL [R1+0x58], R21 ;  /* 0x0000581501007387 */ /* 0x0001e20000100800 */
[----:B-----5:R-:W-:-:S03]  /*29140*/  IADD3.X R3, PT, PT, R10, UR19, RZ, P0, !PT ;  /* 0x000000130a037c10 */ /* 0x020fc600087fe4ff */
[----:B0-----:R0:W5:Y:S04]  /*29150*/  LDG.E.U8 R21, desc[UR12][R4.64] ;  /* 0x0000000c04157981 */ /* 0x001168000c1e1100 */
[----:B------:R-:W5:Y:S01]  /*29160*/  LDL R10, [R1+0x2868] ;  /* 0x00286800010a7983 */ /* 0x000f620000100800 */
[----:B0-----:R-:W-:-:S03]  /*29170*/  IADD3 R4, P0, PT, R0, UR4, RZ ;  /* 0x0000000400047c10 */ /* 0x001fc6000ff1e0ff */
[----:B---3--:R0:W-:Y:S01]  /*29180*/  STL [R1+0x54], R19 ;  /* 0x0000541301007387 */ /* 0x0081e20000100800 */
[----:B------:R-:W-:-:S03]  /*29190*/  IADD3.X R5, PT, PT, R14, UR19, RZ, P0, !PT ;  /* 0x000000130e057c10 */ /* 0x000fc600087fe4ff */
[----:B------:R-:W3:Y:S04]  /*291a0*/  LDL R14, [R1+0x284c] ;  /* 0x00284c00010e7983 */ /* 0x000ee80000100800 */
[----:B0-----:R0:W3:Y:S02]  /*291b0*/  LDG.E.U8 R19, desc[UR12][R2.64] ;  /* 0x0000000c02137981 */ /* 0x0010e4000c1e1100 */
[----:B0-----:R-:W-:-:S05]  /*291c0*/  VIADD R2, R9, UR18 ;  /* 0x0000001209027c36 */ /* 0x001fca0008000000 */
[----:B------:R-:W-:-:S04]  /*291d0*/  IADD3 R2, P0, PT, R2, UR4, RZ ;  /* 0x0000000402027c10 */ /* 0x000fc8000ff1e0ff */
[----:B--2---:R-:W-:Y:S01]  /*291e0*/  IADD3.X R3, PT, PT, R15, UR19, RZ, P0, !PT ;  /* 0x000000130f037c10 */ /* 0x004fe200087fe4ff */
[----:B------:R-:W-:-:S04]  /*291f0*/  VIADD R0, R8, UR18 ;  /* 0x0000001208007c36 */ /* 0x000fc80008000000 */
[----:B------:R0:W2:Y:S04]  /*29200*/  LDG.E.U8 R16, desc[UR12][R2.64] ;  /* 0x0000000c02107981 */ /* 0x0000a8000c1e1100 */
[----:B------:R1:W-:Y:S04]  /*29210*/  STL [R1+0x50], R17 ;  /* 0x0000501101007387 */ /* 0x0003e80000100800 */
[----:B------:R1:W-:Y:S04]  /*29220*/  STL [R1+0x4c], R20 ;  /* 0x00004c1401007387 */ /* 0x0003e80000100800 */
[----:B------:R-:W2:Y:S01]  /*29230*/  LDL R15, [R1+0x2834] ;  /* 0x00283400010f7983 */ /* 0x000ea20000100800 */
[----:B0-----:R-:W-:-:S03]  /*29240*/  VIADD R2, R7, UR18 ;  /* 0x0000001207027c36 */ /* 0x001fc60008000000 */
[----:B-1----:R0:W2:Y:S01]  /*29250*/  LDG.E.U8 R17, desc[UR12][R4.64] ;  /* 0x0000000c04117981 */ /* 0x0020a2000c1e1100 */
[----:B------:R-:W-:Y:S01]  /*29260*/  UIMAD UR8, UR16, 0xe, URZ ;  /* 0x0000000e100878a4 */ /* 0x000fe2000f8e02ff */
[----:B0-----:R-:W-:-:S04]  /*29270*/  IADD3 R4, P0, PT, R0, UR4, RZ ;  /* 0x0000000400047c10 */ /* 0x001fc8000ff1e0ff */
[----:B------:R-:W-:Y:S02]  /*29280*/  IADD3.X R5, PT, PT, R13, UR19, RZ, P0, !PT ;  /* 0x000000130d057c10 */ /* 0x000fe400087fe4ff */
[----:B------:R-:W-:Y:S01]  /*29290*/  IADD3 R2, P0, PT, R2, UR4, RZ ;  /* 0x0000000402027c10 */ /* 0x000fe2000ff1e0ff */
[----:B------:R-:W-:Y:S01]  /*292a0*/  VIADD R0, R6, UR18 ;  /* 0x0000001206007c36 */ /* 0x000fe20008000000 */
[----:B------:R-:W2:Y:S04]  /*292b0*/  LDL R13, [R1+0x2838] ;  /* 0x00283800010d7983 */ /* 0x000ea80000100800 */
[----:B------:R0:W2:Y:S01]  /*292c0*/  LDG.E.U8 R20, desc[UR12][R4.64] ;  /* 0x0000000c04147981 */ /* 0x0000a2000c1e1100 */
[----:B------:R-:W-:Y:S01]  /*292d0*/  UIMAD UR17, UR16, 0x11, URZ ;  /* 0x00000011101178a4 */ /* 0x000fe2000f8e02ff */
[----:B----4-:R-:W-:-:S02]  /*292e0*/  IADD3.X R3, PT, PT, R12, UR19, RZ, P0, !PT ;  /* 0x000000130c037c10 */ /* 0x010fc400087fe4ff */
[----:B0-----:R-:W-:Y:S01]  /*292f0*/  IADD3 R4, P0, PT, R0, UR4, RZ ;  /* 0x0000000400047c10 */ /* 0x001fe2000ff1e0ff */
[----:B------:R0:W-:Y:S04]  /*29300*/  STL [R1+0x48], R18 ;  /* 0x0000481201007387 */ /* 0x0001e80000100800 */
[----:B0-----:R0:W4:Y:S02]  /*29310*/  LDG.E.U8 R18, desc[UR12][R2.64] ;  /* 0x0000000c02127981 */ /* 0x001124000c1e1100 */
[----:B0-----:R-:W-:Y:S01]  /*29320*/  VIADD R2, R9, UR8 ;  /* 0x0000000809027c36 */ /* 0x001fe20008000000 */
[----:B------:R-:W-:-:S04]  /*29330*/  IADD3.X R5, PT, PT, R11, UR19, RZ, P0, !PT ;  /* 0x000000130b057c10 */ /* 0x000fc800087fe4ff */
[----:B------:R-:W-:Y:S01]  /*29340*/  IADD3 R2, P0, PT, R2, UR4, RZ ;  /* 0x0000000402027c10 */ /* 0x000fe2000ff1e0ff */
[----:B------:R-:W-:Y:S01]  /*29350*/  STL [R1+0x44], R22 ;  /* 0x0000441601007387 */ /* 0x000fe20000100800 */
[----:B------:R-:W-:-:S03]  /*29360*/  VIADD R0, R8, UR8 ;  /* 0x0000000808007c36 */ /* 0x000fc60008000000 */
[----:B------:R-:W4:Y:S04]  /*29370*/  LDL R12, [R1+0x281c] ;  /* 0x00281c00010c7983 */ /* 0x000f280000100800 */
[----:B------:R-:W4:Y:S01]  /*29380*/  LDL R11, [R1+0xdfc] ;  /* 0x000dfc00010b7983 */ /* 0x000f220000100800 */
[----:B-----5:R-:W-:-:S03]  /*29390*/  IADD3.X R3, PT, PT, R10, UR19, RZ, P0, !PT ;  /* 0x000000130a037c10 */ /* 0x020fc600087fe4ff */
[----:B------:R-:W-:Y:S04]  /*293a0*/  STL [R1+0x2c], R21 ;  /* 0x00002c1501007387 */ /* 0x000fe80000100800 */
[----:B------:R0:W5:Y:S02]  /*293b0*/  LDG.E.U8 R26, desc[UR12][R4.64] ;  /* 0x0000000c041a7981 */ /* 0x000164000c1e1100 */
[----:B0-----:R-:W-:Y:S02]  /*293c0*/  IADD3 R4, P0, PT, R0, UR4, RZ ;  /* 0x0000000400047c10 */ /* 0x001fe4000ff1e0ff */
[----:B---3--:R0:W-:Y:S02]  /*293d0*/  STL [R1+0x28], R19 ;  /* 0x0000281301007387 */ /* 0x0081e40000100800 */
[----:B------:R-:W-:Y:S01]  /*293e0*/  IADD3.X R5, PT, PT, R14, UR19, RZ, P0, !PT ;  /* 0x000000130e057c10 */ /* 0x000fe200087fe4ff */
[----:B------:R-:W-:Y:S01]  /*293f0*/  VIADD R0, R8, UR17 ;  /* 0x0000001108007c36 */ /* 0x000fe20008000000 */
[----:B------:R-:W3:Y:S04]  /*29400*/  LDL R10, [R1+0x2850] ;  /* 0x00285000010a7983 */ /* 0x000ee80000100800 */
[----:B0-----:R0:W3:Y:S02]  /*29410*/  LDG.E.U8 R19, desc[UR12][R2.64] ;  /* 0x0000000c02137981 */ /* 0x0010e4000c1e1100 */
[----:B0-----:R-:W-:-:S05]  /*29420*/  VIADD R2, R9, UR17 ;  /* 0x0000001109027c36 */ /* 0x001fca0008000000 */
[----:B------:R-:W-:-:S04]  /*29430*/  IADD3 R2, P0, PT, R2, UR4, RZ ;  /* 0x0000000402027c10 */ /* 0x000fc8000ff1e0ff */
[----:B--2---:R-:W-:-:S05]  /*29440*/  IADD3.X R3, PT, PT, R15, UR19, RZ, P0, !PT ;  /* 0x000000130f037c10 */ /* 0x004fca00087fe4ff */
[----:B------:R0:W2:Y:S04]  /*29450*/  LDG.E.U8 R24, desc[UR12][R2.64] ;  /* 0x0000000c02187981 */ /* 0x0000a8000c1e1100 */
[----:B------:R1:W-:Y:S04]  /*29460*/  STL [R1+0x24], R17 ;  /* 0x0000241101007387 */ /* 0x0003e80000100800 */
[----:B------:R-:W3:Y:S04]  /*29470*/  LDL R14, [R1+0x2854] ;  /* 0x00285400010e7983 */ /* 0x000ee80000100800 */
[----:B-1----:R1:W3:Y:S01]  /*29480*/  LDG.E.U8 R17, desc[UR12][R4.64] ;  /* 0x0000000c04117981 */ /* 0x0022e2000c1e1100 */
[----:B0-----:R-:W-:Y:S01]  /*29490*/  VIADD R2, R7, UR17 ;  /* 0x0000001107027c36 */ /* 0x001fe20008000000 */
[----:B-1----:R-:W-:-:S04]  /*294a0*/  IADD3 R4, P0, PT, R0, UR4, RZ ;  /* 0x0000000400047c10 */ /* 0x002fc8000ff1e0ff */
[----:B------:R-:W-:Y:S01]  /*294b0*/  IADD3.X R5, PT, PT, R13, UR19, RZ, P0, !PT ;  /* 0x000000130d057c10 */ /* 0x000fe200087fe4ff */
[----:B------:R-:W-:Y:S01]  /*294c0*/  VIADD R0, R6, UR17 ;  /* 0x0000001106007c36 */ /* 0x000fe20008000000 */
[----:B------:R-:W-:-:S03]  /*294d0*/  IADD3 R2, P0, PT, R2, UR4, RZ ;  /* 0x0000000402027c10 */ /* 0x000fc6000ff1e0ff */
[----:B------:R0:W3:Y:S04]  /*294e0*/  LDG.E.U8 R22, desc[UR12][R4.64] ;  /* 0x0000000c04167981 */ /* 0x0000e8000c1e1100 */
[----:B------:R1:W-:Y:S04]  /*294f0*/  STL [R1+0x18], R16 ;  /* 0x0000181001007387 */ /* 0x0003e80000100800 */
[----:B-1----:R-:W5:Y:S01]  /*29500*/  LDL R16, [R1+0x2858] ;  /* 0x0028580001107983 */ /* 0x002f620000100800 */
[----:B----4-:R-:W-:Y:S02]  /*29510*/  IADD3.X R3, PT, PT, R12, UR19, RZ, P0, !PT ;  /* 0x000000130c037c10 */ /* 0x010fe400087fe4ff */
[----:B0-----:R-:W-:-:S04]  /*29520*/  IADD3 R4, P0, PT, R0, UR4, RZ ;  /* 0x0000000400047c10 */ /* 0x001fc8000ff1e0ff */
[----:B------:R-:W-:-:S06]  /*29530*/  IADD3.X R5, PT, PT, R11, UR19, RZ, P0, !PT ;  /* 0x000000130b057c10 */ /* 0x000fcc00087fe4ff */
[----:B------:R-:W4:Y:S04]  /*29540*/  LDG.E.U8 R5, desc[UR12][R4.64] ;  /* 0x0000000c04057981 */ /* 0x000f28000c1e1100 */
[----:B--2---:R-:W-:Y:S04]  /*29550*/  STL [R1+0x3404], R24 ;  /* 0x0034041801007387 */ /* 0x004fe80000100800 */
[----:B------:R-:W-:Y:S04]  /*29560*/  STL [R1+0x14], R20 ;  /* 0x0000141401007387 */ /* 0x000fe80000100800 */
[----:B------:R-:W2:Y:S04]  /*29570*/  LDL R13, [R1+0x283c] ;  /* 0x00283c00010d7983 */ /* 0x000ea80000100800 */
[----:B------:R0:W-:Y:S04]  /*29580*/  STL [R1+0x8], R18 ;  /* 0x0000081201007387 */ /* 0x0001e80000100800 */
[----:B0-----:R0:W2:Y:S04]  /*29590*/  LDG.E.U8 R18, desc[UR12][R2.64] ;  /* 0x0000000c02127981 */ /* 0x0010a8000c1e1100 */
[----:B---3--:R-:W-:Y:S04]  /*295a0*/  STL [R1+0x3408], R22 ;  /* 0x0034081601007387 */ /* 0x008fe80000100800 */
[----:B------:R-:W3:Y:S01]  /*295b0*/  LDL R12, [R1+0x2840] ;  /* 0x00284000010c7983 */ /* 0x000ee20000100800 */
[----:B0-----:R-:W-:-:S05]  /*295c0*/  VIADD R2, R7, UR8 ;  /* 0x0000000807027c36 */ /* 0x001fca0008000000 */
[----:B------:R-:W-:-:S04]  /*295d0*/  IADD3 R2, P0, PT, R2, UR4, RZ ;  /* 0x0000000402027c10 */ /* 0x000fc8000ff1e0ff */
[----:B------:R-:W-:-:S05]  /*295e0*/  IADD3.X R3, PT, PT, R10, UR19, RZ, P0, !PT ;  /* 0x000000130a037c10 */ /* 0x000fca00087fe4ff */
[----:B------:R0:W3:Y:S02]  /*295f0*/  LDG.E.U8 R21, desc[UR12][R2.64] ;  /* 0x0000000c02157981 */ /* 0x0000e4000c1e1100 */
[----:B0-----:R-:W-:Y:S01]  /*29600*/  VIADD R2, R6, UR8 ;  /* 0x0000000806027c36 */ /* 0x001fe20008000000 */
[----:B------:R-:W-:Y:S01]  /*29610*/  UIMAD UR8, UR16, 0xf, URZ ;  /* 0x0000000f100878a4 */ /* 0x000fe2000f8e02ff */
[----:B--2---:R-:W-:Y:S04]  /*29620*/  STL [R1+0x340c], R18 ;  /* 0x00340c1201007387 */ /* 0x004fe80000100800 */
[----:B------:R-:W2:Y:S04]  /*29630*/  LDL R11, [R1+0x2820] ;  /* 0x00282000010b7983 */ /* 0x000ea80000100800 */
[----:B------:R-:W-:Y:S04]  /*29640*/  STL [R1+0x20], R19 ;  /* 0x0000201301007387 */ /* 0x000fe80000100800 */
[----:B----4-:R0:W-:Y:S04]  /*29650*/  STL [R1+0x342c], R5 ;  /* 0x00342c0501007387 */ /* 0x0101e80000100800 */
[----:B------:R-:W4:Y:S01]  /*29660*/  LDL R10, [R1+0x2824] ;  /* 0x00282400010a7983 */ /* 0x000f220000100800 */
[----:B------:R-:W-:Y:S01]  /*29670*/  IADD3 R2, P0, PT, R2, UR4, RZ ;  /* 0x0000000402027c10 */ /* 0x000fe2000ff1e0ff */
[----:B------:R-:W-:-:S03]  /*29680*/  VIADD R0, R9, UR8 ;  /* 0x0000000809007c36 */ /* 0x000fc60008000000 */
[----:B------:R-:W-:Y:S01]  /*29690*/  IADD3.X R3, PT, PT, R14, UR19, RZ, P0, !PT ;  /* 0x000000130e037c10 */ /* 0x000fe200087fe4ff */
[----:B------:R1:W-:Y:S01]  /*296a0*/  STL [R1+0x1c], R17 ;  /* 0x00001c1101007387 */ /* 0x0003e20000100800 */
[----:B------:R-:W-:Y:S01]  /*296b0*/  IADD3 R14, P0, PT, R0, UR4, RZ ;  /* 0x00000004000e7c10 */ /* 0x000fe2000ff1e0ff */
[----:B------:R-:W-:Y:S02]  /*296c0*/  UIMAD UR17, UR16, 0x12, URZ ;  /* 0x00000012101178a4 */ /* 0x000fe4000f8e02ff */
[----:B0-----:R-:W4:Y:S01]  /*296d0*/  LDL R5, [R1+0x2828] ;  /* 0x0028280001057983 */ /* 0x001f220000100800 */
[----:B-----5:R-:W-:-:S03]  /*296e0*/  IADD3.X R15, PT, PT, R16, UR19, RZ, P0, !PT ;  /* 0x00000013100f7c10 */ /* 0x020fc600087fe4ff */
[----:B-1----:R0:W5:Y:S01]  /*296f0*/  LDG.E.U8 R17, desc[UR12][R2.64] ;  /* 0x0000000c02117981 */ /* 0x002162000c1e1100 */
[----:B------:R-:W-:-:S03]  /*29700*/  VIADD R0, R9, UR17 ;  /* 0x0000001109007c36 */ /* 0x000fc60008000000 */
[----:B------:R-:W5:Y:S04]  /*29710*/  LDG.E.U8 R20, desc[UR12][R14.64] ;  /* 0x0000000c0e147981 */ /* 0x000f68000c1e1100 */
[----:B------:R-:W5:Y:S01]  /*29720*/  LDL R18, [R1+0xdf4] ;  /* 0x000df40001127983 */ /* 0x000f620000100800 */
[----:B0-----:R-:W-:-:S05]  /*29730*/  VIADD R2, R8, UR8 ;  /* 0x0000000808027c36 */ /* 0x001fca0008000000 */
[----:B------:R-:W-:-:S04]  /*29740*/  IADD3 R2, P0, PT, R2, UR4, RZ ;  /* 0x0000000402027c10 */ /* 0x000fc8000ff1e0ff */
[----:B------:R-:W-:Y:S02]  /*29750*/  IADD3.X R3, PT, PT, R13, UR19, RZ, P0, !PT ;  /* 0x000000130d037c10 */ /* 0x000fe400087fe4ff */
[----:B------:R-:W5:Y:S04]  /*29760*/  LDL R13, [R1+0x2844] ;  /* 0x00284400010d7983 */ /* 0x000f680000100800 */
[----:B------:R0:W5:Y:S02]  /*29770*/  LDG.E.U8 R19, desc[UR12][R2.64] ;  /* 0x0000000c02137981 */ /* 0x000164000c1e1100 */
[----:B0-----:R-:W-:-:S05]  /*29780*/  VIADD R2, R7, UR8 ;  /* 0x0000000807027c36 */ /* 0x001fca0008000000 */
[----:B------:R-:W-:-:S04]  /*29790*/  IADD3 R2, P0, PT, R2, UR4, RZ ;  /* 0x0000000402027c10 */ /* 0x000fc8000ff1e0ff */
[----:B---3--:R-:W-:Y:S02]  /*297a0*/  IADD3.X R3, PT, PT, R12, UR19, RZ, P0, !PT ;  /* 0x000000130c037c10 */ /* 0x008fe400087fe4ff */
[----:B------:R-:W-:Y:S01]  /*297b0*/  IADD3 R14, P0, PT, R0, UR4, RZ ;  /* 0x00000004000e7c10 */ /* 0x000fe2000ff1e0ff */
[----:B------:R-:W3:Y:S04]  /*297c0*/  LDL R12, [R1+0x280c] ;  /* 0x00280c00010c7983 */ /* 0x000ee80000100800 */
[----:B------:R0:W3:Y:S02]  /*297d0*/  LDG.E.U8 R28, desc[UR12][R2.64] ;  /* 0x0000000c021c7981 */ /* 0x0000e4000c1e1100 */
[----:B0-----:R-:W-:Y:S01]  /*297e0*/  VIADD R2, R8, UR17 ;  /* 0x0000001108027c36 */ /* 0x001fe20008000000 */
[----:B--2---:R-:W-:-:S04]  /*297f0*/  IADD3.X R15, PT, PT, R11, UR19, RZ, P0, !PT ;  /* 0x000000130b0f7c10 */ /* 0x004fc800087fe4ff */
[----:B------:R-:W-:Y:S01]  /*29800*/  IADD3 R2, P0, PT, R2, UR4, RZ ;  /* 0x0000000402027c10 */ /* 0x000fe2000ff1e0ff */
[----:B------:R-:W2:Y:S03]  /*29810*/  LDG.E.U8 R4, desc[UR12][R14.64] ;  /* 0x0000000c0e047981 */ /* 0x000ea6000c1e1100 */
[----:B----4-:R-:W-:-:S06]  /*29820*/  IADD3.X R3, PT, PT, R10, UR19, RZ, P0, !PT ;  /* 0x000000130a037c10 */ /* 0x010fcc00087fe4ff */
[----:B------:R-:W4:Y:S01]  /*29830*/  LDG.E.U8 R3, desc[UR12][R2.64] ;  /* 0x0000000c02037981 */ /* 0x000f22000c1e1100 */
[----:B------:R-:W-:-:S05]  /*29840*/  VIADD R0, R7, UR17 ;  /* 0x0000001107007c36 */ /* 0x000fca0008000000 */
[----:B------:R-:W-:Y:S01]  /*29850*/  IADD3 R16, P0, PT, R0, UR4, RZ ;  /* 0x0000000400107c10 */ /* 0x000fe2000ff1e0ff */
[----:B------:R-:W-:Y:S01]  /*29860*/  VIADD R0, R6, UR17 ;  /* 0x0000001106007c36 */ /* 0x000fe20008000000 */
[----:B---3--:R-:W-:Y:S04]  /*29870*/  STL [R1+0x33a8], R28 ;  /* 0x0033a81c01007387 */ /* 0x008fe80000100800 */
[----:B------:R-:W-:Y:S04]  /*29880*/  STL [R1+0x10], R21 ;  /* 0x0000101501007387 */ /* 0x000fe80000100800 */
[----:B--2---:R-:W-:Y:S04]  /*29890*/  STL [R1+0x33e8], R4 ;  /* 0x0033e80401007387 */ /* 0x004fe80000100800 */
[----:B------:R-:W2:Y:S04]  /*298a0*/  LDL R11, [R1+0x2810] ;  /* 0x00281000010b7983 */ /* 0x000ea80000100800 */
[----:B----4-:R-:W-:Y:S04]  /*298b0*/  STL [R1+0x33ec], R3 ;  /* 0x0033ec0301007387 */ /* 0x010fe80000100800 */
[----:B-----5:R0:W-:Y:S04]  /*298c0*/  STL [R1+0xc], R17 ;  /* 0x00000c1101007387 */ /* 0x0201e80000100800 */
[----:B------:R-:W3:Y:S01]  /*298d0*/  LDL R10, [R1+0x2814] ;  /* 0x00281400010a7983 */ /* 0x000ee20000100800 */
[----:B0-----:R-:W-:-:S02]  /*298e0*/  IADD3.X R17, PT, PT, R5, UR19, RZ, P0, !PT ;  /* 0x0000001305117c10 */ /* 0x001fc400087fe4ff */
[----:B------:R-:W-:Y:S01]  /*298f0*/  IADD3 R14, P0, PT, R0, UR4, RZ ;  /* 0x00000004000e7c10 */ /* 0x000fe2000ff1e0ff */
[----:B------:R-:W4:Y:S03]  /*29900*/  LDL R5, [R1+0xdec] ;  /* 0x000dec0001057983 */ /* 0x000f260000100800 */
[----:B------:R-:W-:Y:S01]  /*29910*/  IADD3.X R15, PT, PT, R18, UR19, RZ, P0, !PT ;  /* 0x00000013120f7c10 */ /* 0x000fe200087fe4ff */
[----:B------:R-:W5:Y:S04]  /*29920*/  LDG.E.U8 R2, desc[UR12][R16.64] ;  /* 0x0000000c10027981 */ /* 0x000f68000c1e1100 */
[----:B------:R0:W3:Y:S02]  /*29930*/  LDG.E.U8 R0, desc[UR12][R14.64] ;  /* 0x0000000c0e007981 */ /* 0x0000e4000c1e1100 */
[----:B0-----:R-:W-:-:S05]  /*29940*/  VIADD R14, R6, UR8 ;  /* 0x00000008060e7c36 */ /* 0x001fca0008000000 */
[----:B------:R-:W-:Y:S01]  /*29950*/  IADD3 R14, P0, PT, R14, UR4, RZ ;  /* 0x000000040e0e7c10 */ /* 0x000fe2000ff1e0ff */
[----:B------:R-:W-:-:S03]  /*29960*/  UIMAD UR8, UR16, 0x13, URZ ;  /* 0x00000013100878a4 */ /* 0x000fc6000f8e02ff */
[----:B------:R-:W-:Y:S01]  /*29970*/  IADD3.X R15, PT, PT, R13, UR19, RZ, P0, !PT ;  /* 0x000000130d0f7c10 */ /* 0x000fe200087fe4ff */
[----:B------:R0:W-:Y:S02]  /*29980*/  STL [R1+0x4], R20 ;  /* 0x0000041401007387 */ /* 0x0001e40000100800 */
[----:B------:R-:W-:Y:S02]  /*29990*/  VIADD R13, R9, UR8 ;  /* 0x00000008090d7c36 */ /* 0x000fe40008000000 */
[----:B0-----:R0:W4:Y:S03]  /*299a0*/  LDG.E.U8 R20, desc[UR12][R14.64] ;  /* 0x0000000c0e147981 */ /* 0x001126000c1e1100 */
[----:B------:R-:W-:-:S04]  /*299b0*/  IADD3 R16, P0, PT, R13, UR4, RZ ;  /* 0x000000040d107c10 */ /* 0x000fc8000ff1e0ff */
[----:B------:R-:W-:-:S05]  /*299c0*/  IADD3.X R17, PT, PT, R12, UR19, RZ, P0, !PT ;  /* 0x000000130c117c10 */ /* 0x000fca00087fe4ff */
[----:B------:R1:W4:Y:S01]  /*299d0*/  LDG.E.U8 R13, desc[UR12][R16.64] ;  /* 0x0000000c100d7981 */ /* 0x000322000c1e1100 */
[----:B0-----:R-:W-:-:S05]  /*299e0*/  VIADD R14, R8, UR8 ;  /* 0x00000008080e7c36 */ /* 0x001fca0008000000 */
[----:B------:R-:W-:Y:S01]  /*299f0*/  IADD3 R14, P0, PT, R14, UR4, RZ ;  /* 0x000000040e0e7c10 */ /* 0x000fe2000ff1e0ff */
[----:B-1----:R-:W-:-:S03]  /*29a00*/  VIADD R16, R6, UR8 ;  /* 0x0000000806107c36 */ /* 0x002fc60008000000 */
[----:B--2---:R-:W-:Y:S01]  /*29a10*/  IADD3.X R15, PT, PT, R11, UR19, RZ, P0, !PT ;  /* 0x000000130b0f7c10 */ /* 0x004fe200087fe4ff */
[----:B-----5:R-:W-:Y:S04]  /*29a20*/  STL [R1+0x33f0], R2 ;  /* 0x0033f00201007387 */ /* 0x020fe80000100800 */
[----:B------:R0:W-:Y:S04]  /*29a30*/  STL [R1], R19 ;  /* 0x0000001301007387 */ /* 0x0001e80000100800 */
[----:B---3--:R1:W-:Y:S04]  /*29a40*/  STL [R1+0x33f4], R0 ;  /* 0x0033f40001007387 */ /* 0x0083e80000100800 */
[----:B0-----:R0:W2:Y:S04]  /*29a50*/  LDG.E.U8 R19, desc[UR12][R14.64] ;  /* 0x0000000c0e137981 */ /* 0x0010a8000c1e1100 */
[----:B-1----:R-:W3:Y:S04]  /*29a60*/  LDL R0, [R1+0x28c8] ;  /* 0x0028c80001007983 */ /* 0x002ee80000100800 */
[----:B----4-:R-:W-:Y:S04]  /*29a70*/  STL [R1+0x33ac], R20 ;  /* 0x0033ac1401007387 */ /* 0x010fe80000100800 */
[----:B------:R-:W4:Y:S04]  /*29a80*/  LDL R4, [R1+0x2818] ;  /* 0x0028180001047983 */ /* 0x000f280000100800 */
[----:B------:R-:W5:Y:S01]  /*29a90*/  LDL R3, [R1+0xe08] ;  /* 0x000e080001037983 */ /* 0x000f620000100800 */
[----:B0-----:R-:W-:-:S03]  /*29aa0*/  VIADD R14, R7, UR8 ;  /* 0x00000008070e7c36 */ /* 0x001fc60008000000 */
[----:B------:R-:W-:Y:S02]  /*29ab0*/  STL [R1+0x33cc], R13 ;  /* 0x0033cc0d01007387 */ /* 0x000fe40000100800 */
[----:B------:R-:W-:Y:S02]  /*29ac0*/  IADD3 R14, P0, PT, R14, UR4, RZ ;  /* 0x000000040e0e7c10 */ /* 0x000fe4000ff1e0ff */
[----:B------:R-:W2:Y:S02]  /*29ad0*/  LDL R2, [R1+0xe0c] ;  /* 0x000e0c0001027983 */ /* 0x000ea40000100800 */
[----:B------:R-:W-:Y:S02]  /*29ae0*/  IADD3.X R15, PT, PT, R10, UR19, RZ, P0, !PT ;  /* 0x000000130a0f7c10 */ /* 0x000fe400087fe4ff */
[----:B------:R-:W-:-:S03]  /*29af0*/  IADD3 R16, P0, PT, R16, UR4, RZ ;  /* 0x0000000410107c10 */ /* 0x000fc6000ff1e0ff */
[----:B------:R0:W2:Y:S01]  /*29b00*/  LDG.E.U8 R21, desc[UR12][R14.64] ;  /* 0x0000000c0e157981 */ /* 0x0000a2000c1e1100 */
[----:B------:R-:W-:-:S05]  /*29b10*/  IADD3.X R17, PT, PT, R5, UR19, RZ, P0, !PT ;  /* 0x0000001305117c10 */ /* 0x000fca00087fe4ff */
[----:B------:R1:W2:Y:S01]  /*29b20*/  LDG.E.U8 R23, desc[UR12][R16.64] ;  /* 0x0000000c10177981 */ /* 0x0002a2000c1e1100 */
[----:B0-----:R-:W-:Y:S01]  /*29b30*/  VIADD R14, R7, UR14 ;  /* 0x0000000e070e7c36 */ /* 0x001fe20008000000 */
[----:B------:R-:W-:-:S04]  /*29b40*/  USHF.R.S32.HI UR14, URZ, 0x1f, UR4 ;  /* 0x0000001fff0e7899 */ /* 0x000fc80008011404 */
[C---:B------:R-:W-:Y:S01]  /*29b50*/  IADD3 RZ, P0, PT, R14.reuse, UR4, RZ ;  /* 0x000000040eff7c10 */ /* 0x040fe2000ff1e0ff */
[----:B------:R-:W-:Y:S01]  /*29b60*/  UIMAD UR8, UR16, 0x14, URZ ;  /* 0x00000014100878a4 */ /* 0x000fe2000f8e02ff */
[----:B------:R-:W-:-:S05]  /*29b70*/  VIADD R14, R14, UR4 ;  /* 0x000000040e0e7c36 */ /* 0x000fca0008000000 */
[----:B-1----:R-:W-:Y:S01]  /*29b80*/  VIADD R16, R8, UR8 ;  /* 0x0000000808107c36 */ /* 0x002fe20008000000 */
[----:B---3--:R-:W-:-:S05]  /*29b90*/  IADD3.X R15, PT, PT, R0, UR14, RZ, P0, !PT ;  /* 0x0000000e000f7c10 */ /* 0x008fca00087fe4ff */
[----:B------:R0:W3:Y:S02]  /*29ba0*/  LDG.E.U8 R25, desc[UR12][R14.64] ;  /* 0x0000000c0e197981 */ /* 0x0000e4000c1e1100 */
[----:B0-----:R-:W-:-:S05]  /*29bb0*/  VIADD R14, R9, UR8 ;  /* 0x00000008090e7c36 */ /* 0x001fca0008000000 */
[----:B------:R-:W-:-:S04]  /*29bc0*/  IADD3 R14, P0, PT, R14, UR4, RZ ;  /* 0x000000040e0e7c10 */ /* 0x000fc8000ff1e0ff */
[----:B----4-:R-:W-:Y:S02]  /*29bd0*/  IADD3.X R15, PT, PT, R4, UR19, RZ, P0, !PT ;  /* 0x00000013040f7c10 */ /* 0x010fe400087fe4ff */
[----:B------:R-:W-:-:S03]  /*29be0*/  IADD3 R16, P0, PT, R16, UR4, RZ ;  /* 0x0000000410107c10 */ /* 0x000fc6000ff1e0ff */
[----:B------:R0:W4:Y:S01]  /*29bf0*/  LDG.E.U8 R27, desc[UR12][R14.64] ;  /* 0x0000000c0e1b7981 */ /* 0x000122000c1e1100 */
[----:B-----5:R-:W-:-:S05]  /*29c00*/  IADD3.X R17, PT, PT, R3, UR19, RZ, P0, !PT ;  /* 0x0000001303117c10 */ /* 0x020fca00087fe4ff */
[----:B------:R1:W5:Y:S01]  /*29c10*/  LDG.E.U8 R29, desc[UR12][R16.64] ;  /* 0x0000000c101d7981 */ /* 0x000362000c1e1100 */
[----:B0-----:R-:W-:-:S05]  /*29c20*/  VIADD R14, R7, UR8 ;  /* 0x00000008070e7c36 */ /* 0x001fca0008000000 */
[----:B------:R-:W-:-:S04]  /*29c30*/  IADD3 R14, P0, PT, R14, UR4, RZ ;  /* 0x000000040e0e7c10 */ /* 0x000fc8000ff1e0ff */
[----:B--2---:R-:W-:-:S05]  /*29c40*/  IADD3.X R15, PT, PT, R2, UR19, RZ, P0, !PT ;  /* 0x00000013020f7c10 */ /* 0x004fca00087fe4ff */
[----:B------:R-:W2:Y:S04]  /*29c50*/  LDG.E.U8 R14, desc[UR12][R14.64] ;  /* 0x0000000c0e0e7981 */ /* 0x000ea8000c1e1100 */
[----:B------:R-:W-:Y:S04]  /*29c60*/  STL [R1+0x33d0], R19 ;  /* 0x0033d01301007387 */ /* 0x000fe80000100800 */
[----:B------:R-:W-:Y:S04]  /*29c70*/  STL [R1+0x33d4], R21 ;  /* 0x0033d41501007387 */ /* 0x000fe80000100800 */
[----:B------:R-:W-:Y:S04]  /*29c80*/  STL [R1+0x33d8], R23 ;  /* 0x0033d81701007387 */ /* 0x000fe80000100800 */
[----:B------:R-:W2:Y:S01]  /*29c90*/  LDL R0, [R1+0xde4] ;  /* 0x000de40001007983 */ /* 0x000ea20000100800 */
[----:B------:R-:W0:Y:S01]  /*29ca0*/  S2R R12, SR_TID.X ;  /* 0x00000000000c7919 */ /* 0x000e220000002100 */
[----:B-1----:R-:W-:-:S05]  /*29cb0*/  VIADD R16, R6, UR8 ;  /* 0x0000000806107c36 */ /* 0x002fca0008000000 */
[----:B------:R-:W-:Y:S01]  /*29cc0*/  IADD3 R16, P0, PT, R16, UR4, RZ ;  /* 0x0000000410107c10 */ /* 0x000fe2000ff1e0ff */
[----:B---3--:R-:W-:Y:S04]  /*29cd0*/  STL [R1+0x33b0], R25 ;  /* 0x0033b01901007387 */ /* 0x008fe80000100800 */
[----:B----4-:R-:W-:Y:S04]  /*29ce0*/  STL [R1+0x33b8], R27 ;  /* 0x0033b81b01007387 */ /* 0x010fe80000100800 */
[----:B-----5:R1:W-:Y:S04]  /*29cf0*/  STL [R1+0x33bc], R29 ;  /* 0x0033bc1d01007387 */ /* 0x0203e80000100800 */
[----:B-1----:R-:W3:Y:S04]  /*29d00*/  LDL.LU R29, [R1+0x80] ;  /* 0x00008000011d7983 */ /* 0x002ee80000300800 */
[----:B------:R-:W4:Y:S04]  /*29d10*/  LDL.LU R27, [R1+0x40] ;  /* 0x00004000011b7983 */ /* 0x000f280000300800 */
[----:B------:R-:W5:Y:S04]  /*29d20*/  LDL.LU R25, [R1+0x3c] ;  /* 0x00003c0001197983 */ /* 0x000f680000300800 */
[----:B------:R-:W3:Y:S04]  /*29d30*/  LDL.LU R23, [R1+0x38] ;  /* 0x0000380001177983 */ /* 0x000ee80000300800 */
[----:B------:R-:W3:Y:S04]  /*29d40*/  LDL.LU R21, [R1+0x34] ;  /* 0x0000340001157983 */ /* 0x000ee80000300800 */
[----:B------:R-:W3:Y:S04]  /*29d50*/  LDL.LU R19, [R1+0x30] ;  /* 0x0000300001137983 */ /* 0x000ee80000300800 */
[----:B------:R-:W3:Y:S04]  /*29d60*/  LDL.LU R13, [R1+0x18] ;  /* 0x00001800010d7983 */ /* 0x000ee80000300800 */
[----:B------:R-:W3:Y:S04]  /*29d70*/  LDL.LU R20, [R1+0x14] ;  /* 0x0000140001147983 */ /* 0x000ee80000300800 */
[----:B------:R-:W3:Y:S04]  /*29d80*/  LDL.LU R18, [R1+0x8] ;  /* 0x0000080001127983 */ /* 0x000ee80000300800 */
[----:B------:R-:W3:Y:S04]  /*29d90*/  LDL.LU R24, [R1+0x778] ;  /* 0x0007780001187983 */ /* 0x000ee80000300800 */
[----:B--2---:R1:W-:Y:S01]  /*29da0*/  STL [R1+0x33c0], R14 ;  /* 0x0033c00e01007387 */ /* 0x0043e20000100800 */
[----:B------:R-:W-:-:S03]  /*29db0*/  IADD3.X R17, PT, PT, R0, UR19, RZ, P0, !PT ;  /* 0x0000001300117c10 */ /* 0x000fc600087fe4ff */
[----:B-1----:R-:W2:Y:S04]  /*29dc0*/  LDL.LU R14, [R1+0x8c] ;  /* 0x00008c00010e7983 */ /* 0x002ea80000300800 */
[----:B------:R-:W2:Y:S04]  /*29dd0*/  LDL.LU R2, [R1+0x774] ;  /* 0x0007740001027983 */ /* 0x000ea80000300800 */
[----:B------:R-:W2:Y:S04]  /*29de0*/  LDL.LU R3, [R1+0x770] ;  /* 0x0007700001037983 */ /* 0x000ea80000300800 */
[----:B------:R-:W2:Y:S04]  /*29df0*/  LDL.LU R4, [R1+0x76c] ;  /* 0x00076c0001047983 */ /* 0x000ea80000300800 */
[----:B------:R-:W2:Y:S04]  /*29e00*/  LDL.LU R28, [R1+0x6f8] ;  /* 0x0006f800011c7983 */ /* 0x000ea80000300800 */
[----:B------:R-:W2:Y:S04]  /*29e10*/  LDL.LU R5, [R1+0x6f4] ;  /* 0x0006f40001057983 */ /* 0x000ea80000300800 */
[----:B------:R-:W2:Y:S04]  /*29e20*/  LDL.LU R22, [R1+0x6f0] ;  /* 0x0006f00001167983 */ /* 0x000ea80000300800 */
[----:B------:R-:W2:Y:S04]  /*29e30*/  LDL.LU R6, [R1+0x6ec] ;  /* 0x0006ec0001067983 */ /* 0x000ea80000300800 */
[----:B------:R-:W2:Y:S01]  /*29e40*/  LDL.LU R7, [R1+0x5f4] ;  /* 0x0005f40001077983 */ /* 0x000ea20000300800 */
[----:B0-----:R-:W-:-:S03]  /*29e50*/  LOP3.LUT R0, R12, 0x7f, RZ, 0xc0, !PT ;  /* 0x0000007f0c007812 */ /* 0x001fc600078ec0ff */
[----:B------:R-:W2:Y:S04]  /*29e60*/  LDL.LU R8, [R1+0x5f0] ;  /* 0x0005f00001087983 */ /* 0x000ea80000300800 */
[----:B------:R-:W2:Y:S04]  /*29e70*/  LDL.LU R9, [R1+0x5ec] ;  /* 0x0005ec0001097983 */ /* 0x000ea80000300800 */
[----:B------:R-:W2:Y:S04]  /*29e80*/  LDL.LU R10, [R1+0x578] ;  /* 0x00057800010a7983 */ /* 0x000ea80000300800 */
[----:B------:R-:W2:Y:S04]  /*29e90*/  LDL.LU R11, [R1+0x574] ;  /* 0x00057400010b7983 */ /* 0x000ea80000300800 */
[----:B------:R-:W2:Y:S04]  /*29ea0*/  LDL.LU R12, [R1+0x570] ;  /* 0x00057000010c7983 */ /* 0x000ea80000300800 */
[----:B------:R-:W2:Y:S04]  /*29eb0*/  LDG.E.U8 R15, desc[UR12][R16.64] ;  /* 0x0000000c100f7981 */ /* 0x000ea8000c1e1100 */
[----:B------:R-:W2:Y:S01]  /*29ec0*/  LDL.LU R17, [R1+0x90] ;  /* 0x0000900001117983 */ /* 0x000ea20000300800 */
[----:B------:R-:W-:Y:S06]  /*29ed0*/  BAR.SYNC.DEFER_BLOCKING 0x0 ;  /* 0x0000000000007b1d */ /* 0x000fec0000010000 */
[----:B--2---:R-:W-:Y:S04]  /*29ee0*/  STS.U8 [R0+UR7], R17 ;  /* 0x0000001100007988 */ /* 0x004fe80008000007 */
[----:B------:R-:W-:Y:S04]  /*29ef0*/  STS.U8 [R0+UR7+0x80], R14 ;  /* 0x0000800e00007988 */ /* 0x000fe80008000007 */
[----:B---3--:R-:W-:Y:S04]  /*29f00*/  STS.U8 [R0+UR7+0x100], R29 ;  /* 0x0001001d00007988 */ /* 0x008fe80008000007 */
[----:B----4-:R-:W-:Y:S04]  /*29f10*/  STS.U8 [R0+UR7+0x180], R27 ;  /* 0x0001801b00007988 */ /* 0x010fe80008000007 */
[----:B-----5:R-:W-:Y:S04]  /*29f20*/  STS.U8 [R0+UR7+0x1000], R25 ;  /* 0x0010001900007988 */ /* 0x020fe80008000007 */
[----:B------:R-:W-:Y:S04]  /*29f30*/  STS.U8 [R0+UR7+0x1080], R23 ;  /* 0x0010801700007988 */ /* 0x000fe80008000007 */
[----:B------:R-:W-:Y:S04]  /*29f40*/  STS.U8 [R0+UR7+0x1100], R21 ;  /* 0x0011001500007988 */ /* 0x000fe80008000007 */
[----:B------:R-:W-:Y:S04]  /*29f50*/  STS.U8 [R0+UR7+0x1180], R19 ;  /* 0x0011801300007988 */ /* 0x000fe80008000007 */
[----:B------:R-:W-:Y:S04]  /*29f60*/  STS.U8 [R0+UR7+0x2000], R13 ;  /* 0x0020000d00007988 */ /* 0x000fe80008000007 */
[----:B------:R-:W-:Y:S04]  /*29f70*/  STS.U8 [R0+UR7+0x2080], R20 ;  /* 0x0020801400007988 */ /* 0x000fe80008000007 */
[----:B------:R0:W-:Y:S04]  /*29f80*/  STS.U8 [R0+UR7+0x2100], R18 ;  /* 0x0021001200007988 */ /* 0x0001e80008000007 */
[----:B------:R-:W-:Y:S04]  /*29f90*/  STL [R1+0x33c4], R15 ;  /* 0x0033c40f01007387 */ /* 0x000fe80000100800 */
[----:B------:R-:W-:Y:S04]  /*29fa0*/  STS.U8 [R0+UR7+0x2180], R26 ;  /* 0x0021801a00007988 */ /* 0x000fe80008000007 */
[----:B------:R1:W-:Y:S04]  /*29fb0*/  STS.U8 [R0+UR7+0x3000], R24 ;  /* 0x0030001800007988 */ /* 0x0003e80008000007 */
[----:B0-----:R-:W2:Y:S04]  /*29fc0*/  LDL.LU R18, [R1+0x56c] ;  /* 0x00056c0001127983 */ /* 0x001ea80000300800 */
[----:B-1----:R-:W3:Y:S04]  /*29fd0*/  LDL.LU R24, [R1+0x4f4] ;  /* 0x0004f40001187983 */ /* 0x002ee80000300800 */
[----:B------:R-:W-:Y:S04]  /*29fe0*/  STS.U8 [R0+UR7+0x3080], R2 ;  /* 0x0030800200007988 */ /* 0x000fe80008000007 */
[----:B------:R-:W-:Y:S04]  /*29ff0*/  STS.U8 [R0+UR7+0x3100], R3 ;  /* 0x0031000300007988 */ /* 0x000fe80008000007 */
[----:B------:R-:W-:Y:S04]  /*2a000*/  STS.U8 [R0+UR7+0x3180], R4 ;  /* 0x0031800400007988 */ /* 0x000fe80008000007 */
[----:B------:R-:W-:Y:S04]  /*2a010*/  STS.U8 [R0+UR7+0x4000], R28 ;  /* 0x0040001c00007988 */ /* 0x000fe80008000007 */
[----:B------:R-:W-:Y:S04]  /*2a020*/  STS.U8 [R0+UR7+0x4080], R5 ;  /* 0x0040800500007988 */ /* 0x000fe80008000007 */
[----:B------:R0:W-:Y:S04]  /*2a030*/  STS.U8 [R0+UR7+0x4100], R22 ;  /* 0x0041001600007988 */ /* 0x0001e80008000007 */
[----:B------:R1:W-:Y:S04]  /*2a040*/  STS.U8 [R0+UR7+0x4180], R6 ;  /* 0x0041800600007988 */ /* 0x0003e80008000007 */
[----:B------:R4:W-:Y:S04]  /*2a050*/  STS.U8 [R0+UR7+0x5000], R7 ;  /* 0x0050000700007988 */ /* 0x0009e80008000007 */
[----:B0-----:R-:W5:Y:S04]  /*2a060*/  LDL.LU R22, [R1+0x4f0] ;  /* 0x0004f00001167983 */ /* 0x001f680000300800 */
[----:B------:R-:W5:Y:S04]  /*2a070*/  LDL.LU R5, [R1+0x4ec] ;  /* 0x0004ec0001057983 */ /* 0x000f680000300800 */
[----:B-1----:R-:W5:Y:S04]  /*2a080*/  LDL.LU R6, [R1+0x4e8] ;  /* 0x0004e80001067983 */ /* 0x002f680000300800 */
[----:B------:R0:W-:Y:S04]  /*2a090*/  STS.U8 [R0+UR7+0x5080], R8 ;  /* 0x0050800800007988 */ /* 0x0001e80008000007 */
[----:B----4-:R-:W4:Y:S04]  /*2a0a0*/  LDL.LU R7, [R1+0x474] ;  /* 0x0004740001077983 */ /* 0x010f280000300800 */
[----:B------:R1:W-:Y:S04]  /*2a0b0*/  STS.U8 [R0+UR7+0x5100], R9 ;  /* 0x0051000900007988 */ /* 0x0003e80008000007 */
[----:B0-----:R-:W4:Y:S04]  /*2a0c0*/  LDL.LU R8, [R1+0x470] ;  /* 0x0004700001087983 */ /* 0x001f280000300800 */
[----:B------:R0:W-:Y:S04]  /*2a0d0*/  STS.U8 [R0+UR7+0x5180], R10 ;  /* 0x0051800a00007988 */ /* 0x0001e80008000007 */
[----:B-1----:R-:W4:Y:S04]  /*2a0e0*/  LDL.LU R9, [R1+0x46c] ;  /* 0x00046c0001097983 */ /* 0x002f280000300800 */
[----:B------:R1:W-:Y:S04]  /*2a0f0*/  STS.U8 [R0+UR7+0x6000], R11 ;  /* 0x0060000b00007988 */ /* 0x0003e80008000007 */
[----:B0-----:R-:W4:Y:S04]  /*2a100*/  LDL.LU R10, [R1+0x468] ;  /* 0x00046800010a7983 */ /* 0x001f280000300800 */
[----:B------:R0:W-:Y:S04]  /*2a110*/  STS.U8 [R0+UR7+0x6080], R12 ;  /* 0x0060800c00007988 */ /* 0x0001e80008000007 */
[----:B-1----:R-:W4:Y:S04]  /*2a120*/  LDL.LU R11, [R1+0x3f4] ;  /* 0x0003f400010b7983 */ /* 0x002f280000300800 */
[----:B0-----:R-:W4:Y:S04]  /*2a130*/  LDL.LU R12, [R1+0x3f0] ;  /* 0x0003f000010c7983 */ /* 0x001f280000300800 */
[----:B------:R-:W4:Y:S04]  /*2a140*/  LDL.LU R26, [R1+0x3ec] ;  /* 0x0003ec00011a7983 */ /* 0x000f280000300800 */
        /* <DEDUP_REMOVED lines=16> */
[----:B--2---:R0:W-:Y:S04]  /*2a250*/  STS.U8 [R0+UR7+0x6100], R18 ;  /* 0x0061001200007988 */ /* 0x0041e80008000007 */
[----:B---3--:R1:W-:Y:S04]  /*2a260*/  STS.U8 [R0+UR7+0x6180], R24 ;  /* 0x0061801800007988 */ /* 0x0083e80008000007 */
[----:B0-----:R-:W2:Y:S04]  /*2a270*/  LDL.LU R18, [R1+0x1e8] ;  /* 0x0001e80001127983 */ /* 0x001ea80000300800 */
[----:B-1----:R-:W3:Y:S04]  /*2a280*/  LDL.LU R24, [R1+0x174] ;  /* 0x0001740001187983 */ /* 0x002ee80000300800 */
[----:B-----5:R0:W-:Y:S04]  /*2a290*/  STS.U8 [R0+UR7+0x7000], R22 ;  /* 0x0070001600007988 */ /* 0x0201e80008000007 */
[----:B------:R1:W-:Y:S04]  /*2a2a0*/  STS.U8 [R0+UR7+0x7080], R5 ;  /* 0x0070800500007988 */ /* 0x0003e80008000007 */
[----:B------:R5:W-:Y:S04]  /*2a2b0*/  STS.U8 [R0+UR7+0x7100], R6 ;  /* 0x0071000600007988 */ /* 0x000be80008000007 */
[----:B0-----:R-:W3:Y:S04]  /*2a2c0*/  LDL.LU R22, [R1+0x16c] ;  /* 0x00016c0001167983 */ /* 0x001ee80000300800 */
[----:B-1----:R-:W3:Y:S04]  /*2a2d0*/  LDL.LU R5, [R1+0x342c] ;  /* 0x00342c0001057983 */ /* 0x002ee80000300800 */
[----:B-----5:R-:W5:Y:S04]  /*2a2e0*/  LDL.LU R6, [R1+0x3428] ;  /* 0x0034280001067983 */ /* 0x020f680000300800 */
[----:B----4-:R0:W-:Y:S04]  /*2a2f0*/  STS.U8 [R0+UR7+0x7180], R7 ;  /* 0x0071800700007988 */ /* 0x0101e80008000007 */
[----:B------:R1:W-:Y:S04]  /*2a300*/  STS.U8 [R0+UR7+0x8000], R8 ;  /* 0x0080000800007988 */ /* 0x0003e80008000007 */
[----:B------:R4:W-:Y:S04]  /*2a310*/  STS.U8 [R0+UR7+0x8080], R9 ;  /* 0x0080800900007988 */ /* 0x0009e80008000007 */
[----:B0-----:R-:W5:Y:S04]  /*2a320*/  LDL.LU R7, [R1+0x3424] ;  /* 0x0034240001077983 */ /* 0x001f680000300800 */
[----:B-1----:R-:W5:Y:S04]  /*2a330*/  LDL.LU R8, [R1+0x3420] ;  /* 0x0034200001087983 */ /* 0x002f680000300800 */
[----:B----4-:R-:W4:Y:S04]  /*2a340*/  LDL.LU R9, [R1+0x341c] ;  /* 0x00341c0001097983 */ /* 0x010f280000300800 */
[----:B------:R0:W-:Y:S04]  /*2a350*/  STS.U8 [R0+UR7+0x8100], R10 ;  /* 0x0081000a00007988 */ /* 0x0001e80008000007 */
[----:B------:R1:W-:Y:S04]  /*2a360*/  STS.U8 [R0+UR7+0x8180], R11 ;  /* 0x0081800b00007988 */ /* 0x0003e80008000007 */
[----:B------:R1:W-:Y:S04]  /*2a370*/  STS.U8 [R0+UR7+0x9000], R12 ;  /* 0x0090000c00007988 */ /* 0x0003e80008000007 */
[----:B0-----:R-:W4:Y:S04]  /*2a380*/  LDL.LU R10, [R1+0x3418] ;  /* 0x00341800010a7983 */ /* 0x001f280000300800 */
[----:B-1----:R-:W4:Y:S04]  /*2a390*/  LDL.LU R11, [R1+0x3414] ;  /* 0x00341400010b7983 */ /* 0x002f280000300800 */
[----:B------:R-:W4:Y:S04]  /*2a3a0*/  LDL.LU R12, [R1+0x3410] ;  /* 0x00341000010c7983 */ /* 0x000f280000300800 */
[----:B------:R-:W-:Y:S04]  /*2a3b0*/  STS.U8 [R0+UR7+0x9080], R26 ;  /* 0x0090801a00007988 */ /* 0x000fe80008000007 */
[----:B------:R-:W-:Y:S04]  /*2a3c0*/  STS.U8 [R0+UR7+0x9100], R15 ;  /* 0x0091000f00007988 */ /* 0x000fe80008000007 */
[----:B------:R-:W-:Y:S04]  /*2a3d0*/  STS.U8 [R0+UR7+0x9180], R16 ;  /* 0x0091801000007988 */ /* 0x000fe80008000007 */
[----:B------:R-:W-:Y:S04]  /*2a3e0*/  STS.U8 [R0+UR7+0xa000], R17 ;  /* 0x00a0001100007988 */ /* 0x000fe80008000007 */
[----:B------:R-:W-:Y:S04]  /*2a3f0*/  STS.U8 [R0+UR7+0xa080], R14 ;  /* 0x00a0800e00007988 */ /* 0x000fe80008000007 */
[----:B------:R0:W-:Y:S04]  /*2a400*/  STS.U8 [R0+UR7+0xa100], R4 ;  /* 0x00a1000400007988 */ /* 0x0001e80008000007 */
[----:B------:R1:W-:Y:S04]  /*2a410*/  STS.U8 [R0+UR7+0xa180], R28 ;  /* 0x00a1801c00007988 */ /* 0x0003e80008000007 */
[----:B0-----:R-:W5:Y:S04]  /*2a420*/  LDL.LU R4, [R1+0xf8] ;  /* 0x0000f80001047983 */ /* 0x001f680000300800 */
[----:B-1----:R-:W5:Y:S04]  /*2a430*/  LDL.LU R28, [R1+0xf0] ;  /* 0x0000f000011c7983 */ /* 0x002f680000300800 */
[----:B------:R-:W-:Y:S04]  /*2a440*/  STS.U8 [R0+UR7+0xb000], R29 ;  /* 0x00b0001d00007988 */ /* 0x000fe80008000007 */
        /* <DEDUP_REMOVED lines=9> */
[----:B--2---:R0:W-:Y:S04]  /*2a4e0*/  STS.U8 [R0+UR7+0xd100], R18 ;  /* 0x00d1001200007988 */ /* 0x0041e80008000007 */
[----:B---3--:R1:W-:Y:S04]  /*2a4f0*/  STS.U8 [R0+UR7+0xd180], R24 ;  /* 0x00d1801800007988 */ /* 0x0083e80008000007 */
[----:B0-----:R-:W2:Y:S01]  /*2a500*/  LDL.LU R18, [R1+0xe8] ;  /* 0x0000e80001127983 */ /* 0x001ea20000300800 */
[----:B-1----:R-:W0:Y:S03]  /*2a510*/  S2R R24, SR_TID.X ;  /* 0x0000000000187919 */ /* 0x002e260000002100 */
[----:B------:R1:W-:Y:S04]  /*2a520*/  STS.U8 [R0+UR7+0xe000], R22 ;  /* 0x00e0001600007988 */ /* 0x0003e80008000007 */
[----:B-1----:R-:W3:Y:S04]  /*2a530*/  LDL.LU R22, [R1+0x98] ;  /* 0x0000980001167983 */ /* 0x002ee80000300800 */
[----:B----4-:R-:W-:Y:S04]  /*2a540*/  STS.U8 [R0+UR7+0xe080], R12 ;  /* 0x00e0800c00007988 */ /* 0x010fe80008000007 */
[----:B------:R0:W-:Y:S02]  /*2a550*/  STS.U8 [R0+UR7+0xe100], R11 ;  /* 0x00e1000b00007988 */ /* 0x0001e40008000007 */
[----:B0-----:R-:W-:-:S02]  /*2a560*/  LOP3.LUT R11, R24, 0x7f, RZ, 0xc0, !PT ;  /* 0x0000007f180b7812 */ /* 0x001fc400078ec0ff */
[----:B------:R-:W4:Y:S04]  /*2a570*/  LDL.LU R24, [R1+0x84] ;  /* 0x0000840001187983 */ /* 0x000f280000300800 */
[----:B------:R-:W-:Y:S04]  /*2a580*/  STS.U8 [R11+UR7+0xe180], R10 ;  /* 0x00e1800a0b007988 */ /* 0x000fe80008000007 */
[----:B------:R-:W-:Y:S04]  /*2a590*/  STS.U8 [R11+UR7+0xf000], R9 ;  /* 0x00f000090b007988 */ /* 0x000fe80008000007 */
[----:B-----5:R0:W-:Y:S04]  /*2a5a0*/  STS.U8 [R11+UR7+0xf080], R8 ;  /* 0x00f080080b007988 */ /* 0x0201e80008000007 */
[----:B------:R1:W-:Y:S04]  /*2a5b0*/  STS.U8 [R11+UR7+0xf100], R7 ;  /* 0x00f100070b007988 */ /* 0x0003e80008000007 */
[----:B------:R5:W-:Y:S04]  /*2a5c0*/  STS.U8 [R11+UR7+0xf180], R6 ;  /* 0x00f180060b007988 */ /* 0x000be80008000007 */
[----:B0-----:R-:W4:Y:S04]  /*2a5d0*/  LDL.LU R8, [R1+0x64] ;  /* 0x0000640001087983 */ /* 0x001f280000300800 */
[----:B-1----:R-:W4:Y:S01]  /*2a5e0*/  LDL.LU R7, [R1+0x74] ;  /* 0x0000740001077983 */ /* 0x002f220000300800 */
[----:B-----5:R-:W-:-:S03]  /*2a5f0*/  LOP3.LUT R6, R11, 0x10, RZ, 0x3c, !PT ;  /* 0x000000100b067812 */ /* 0x020fc600078e3cff */
[----:B------:R0:W-:Y:S04]  /*2a600*/  STL [R1+0x33f8], R11 ;  /* 0x0033f80b01007387 */ /* 0x0001e80000100800 */
[----:B0-----:R-:W5:Y:S04]  /*2a610*/  LDL.LU R11, [R1+0x78] ;  /* 0x00007800010b7983 */ /* 0x001f680000300800 */
[----:B------:R-:W5:Y:S04]  /*2a620*/  LDL.LU R9, [R1+0x764] ;  /* 0x0007640001097983 */ /* 0x000f680000300800 */
        /* <DEDUP_REMOVED lines=17> */
[----:B------:R0:W-:Y:S04]  /*2a740*/  STS.U8 [R6+UR7+0x200], R4 ;  /* 0x0002000406007988 */ /* 0x0001e80008000007 */
[----:B------:R-:W5:Y:S04]  /*2a750*/  LDL.LU R3, [R1+0x550] ;  /* 0x0005500001037983 */ /* 0x000f680000300800 */
[----:B------:R1:W-:Y:S04]  /*2a760*/  STS.U8 [R6+UR7+0x280], R28 ;  /* 0x0002801c06007988 */ /* 0x0003e80008000007 */
[----:B0-----:R-:W5:Y:S04]  /*2a770*/  LDL.LU R4, [R1+0x548] ;  /* 0x0005480001047983 */ /* 0x001f680000300800 */
[----:B-1----:R-:W5:Y:S04]  /*2a780*/  LDL.LU R28, [R1+0x4e0] ;  /* 0x0004e000011c7983 */ /* 0x002f680000300800 */
[----:B--2---:R0:W-:Y:S04]  /*2a790*/  STS.U8 [R6+UR7+0x300], R18 ;  /* 0x0003001206007988 */ /* 0x0041e80008000007 */
[----:B0-----:R-:W2:Y:S04]  /*2a7a0*/  LDL.LU R18, [R1+0x340c] ;  /* 0x00340c0001127983 */ /* 0x001ea80000300800 */
[----:B---3--:R0:W-:Y:S04]  /*2a7b0*/  STS.U8 [R6+UR7+0x380], R22 ;  /* 0x0003801606007988 */ /* 0x0081e80008000007 */
[----:B0-----:R-:W3:Y:S04]  /*2a7c0*/  LDL.LU R22, [R1+0x3408] ;  /* 0x0034080001167983 */ /* 0x001ee80000300800 */
[----:B----4-:R0:W-:Y:S04]  /*2a7d0*/  STS.U8 [R6+UR7+0x1200], R24 ;  /* 0x0012001806007988 */ /* 0x0101e80008000007 */
[----:B0-----:R-:W4:Y:S04]  /*2a7e0*/  LDL.LU R24, [R1+0x3404] ;  /* 0x0034040001187983 */ /* 0x001f280000300800 */
[----:B-----5:R-:W-:Y:S04]  /*2a7f0*/  STS.U8 [R6+UR7+0x1280], R11 ;  /* 0x0012800b06007988 */ /* 0x020fe80008000007 */
[----:B------:R0:W-:Y:S04]  /*2a800*/  STS.U8 [R6+UR7+0x8200], R28 ;  /* 0x0082001c06007988 */ /* 0x0001e80008000007 */
[----:B0-----:R-:W5:Y:S04]  /*2a810*/  LDL.LU R28, [R1+0x4d8] ;  /* 0x0004d800011c7983 */ /* 0x001f680000300800 */
[----:B------:R-:W2:Y:S04]  /*2a820*/  LDL.LU R11, [R1+0x460] ;  /* 0x00046000010b7983 */ /* 0x000ea80000300800 */
[----:B--2---:R0:W-:Y:S04]  /*2a830*/  STL [R1+0x33fc], R11 ;  /* 0x0033fc0b01007387 */ /* 0x0041e80000100800 */
[----:B0-----:R-:W2:Y:S04]  /*2a840*/  LDL.LU R11, [R1+0x4c8] ;  /* 0x0004c800010b7983 */ /* 0x001ea80000300800 */
[----:B------:R-:W-:Y:S04]  /*2a850*/  STS.U8 [R6+UR7+0x7200], R0 ;  /* 0x0072000006007988 */ /* 0x000fe80008000007 */
[----:B------:R-:W-:Y:S04]  /*2a860*/  STS.U8 [R6+UR7+0x7280], R2 ;  /* 0x0072800206007988 */ /* 0x000fe80008000007 */
[----:B------:R-:W-:Y:S04]  /*2a870*/  STS.U8 [R6+UR7+0x7300], R3 ;  /* 0x0073000306007988 */ /* 0x000fe80008000007 */
[----:B------:R-:W-:Y:S04]  /*2a880*/  STS.U8 [R6+UR7+0x7380], R4 ;  /* 0x0073800406007988 */ /* 0x000fe80008000007 */
[----:B------:R-:W-:Y:S04]  /*2a890*/  STS.U8 [R6+UR7+0x2380], R5 ;  /* 0x0023800506007988 */ /* 0x000fe80008000007 */
[----:B--2---:R0:W-:Y:S04]  /*2a8a0*/  STL [R1+0x3400], R11 ;  /* 0x0034000b01007387 */ /* 0x0041e80000100800 */
[----:B0-----:R-:W2:Y:S04]  /*2a8b0*/  LDL.LU R11, [R1+0x4d0] ;  /* 0x0004d000010b7983 */ /* 0x001ea80000300800 */
[----:B------:R-:W2:Y:S04]  /*2a8c0*/  LDL.LU R0, [R1+0x458] ;  /* 0x0004580001007983 */ /* 0x000ea80000300800 */
[----:B------:R-:W2:Y:S04]  /*2a8d0*/  LDL.LU R2, [R1+0x450] ;  /* 0x0004500001027983 */ /* 0x000ea80000300800 */
[----:B------:R-:W2:Y:S04]  /*2a8e0*/  LDL.LU R3, [R1+0x448] ;  /* 0x0004480001037983 */ /* 0x000ea80000300800 */
[----:B------:R-:W2:Y:S04]  /*2a8f0*/  LDL.LU R4, [R1+0x3e0] ;  /* 0x0003e00001047983 */ /* 0x000ea80000300800 */
[----:B------:R0:W-:Y:S04]  /*2a900*/  STS.U8 [R6+UR7+0x2300], R18 ;  /* 0x0023001206007988 */ /* 0x0001e80008000007 */
[----:B------:R-:W2:Y:S04]  /*2a910*/  LDL.LU R5, [R1+0x3d8] ;  /* 0x0003d80001057983 */ /* 0x000ea80000300800 */
[----:B---3--:R1:W-:Y:S04]  /*2a920*/  STS.U8 [R6+UR7+0x2280], R22 ;  /* 0x0022801606007988 */ /* 0x0083e80008000007 */
[----:B0-----:R-:W3:Y:S04]  /*2a930*/  LDL.LU R18, [R1+0x3d0] ;  /* 0x0003d00001127983 */ /* 0x001ee80000300800 */
[----:B----4-:R0:W-:Y:S04]  /*2a940*/  STS.U8 [R6+UR7+0x2200], R24 ;  /* 0x0022001806007988 */ /* 0x0101e80008000007 */
[----:B-1----:R-:W4:Y:S04]  /*2a950*/  LDL.LU R22, [R1+0x3c8] ;  /* 0x0003c80001167983 */ /* 0x002f280000300800 */
[----:B------:R1:W-:Y:S04]  /*2a960*/  STS.U8 [R6+UR7+0x1300], R7 ;  /* 0x0013000706007988 */ /* 0x0003e80008000007 */
[----:B0-----:R-:W3:Y:S04]  /*2a970*/  LDL.LU R24, [R1+0x360] ;  /* 0x0003600001187983 */ /* 0x001ee80000300800 */
[----:B------:R0:W-:Y:S04]  /*2a980*/  STS.U8 [R6+UR7+0x1380], R8 ;  /* 0x0013800806007988 */ /* 0x0001e80008000007 */
[----:B-1----:R-:W3:Y:S04]  /*2a990*/  LDL.LU R7, [R1+0x358] ;  /* 0x0003580001077983 */ /* 0x002ee80000300800 */
        /* <DEDUP_REMOVED lines=32> */
[----:B-----5:R1:W-:Y:S04]  /*2aba0*/  STS.U8 [R6+UR7+0x8280], R28 ;  /* 0x0082801c06007988 */ /* 0x0203e80008000007 */
[----:B0-----:R-:W5:Y:S04]  /*2abb0*/  LDL.LU R20, [R1+0x110] ;  /* 0x0001100001147983 */ /* 0x001f680000300800 */
[----:B-1----:R-:W3:Y:S04]  /*2abc0*/  LDL.LU R28, [R1+0x94] ;  /* 0x00009400011c7983 */ /* 0x002ee80000300800 */
[----:B--2---:R0:W-:Y:S04]  /*2abd0*/  STS.U8 [R6+UR7+0x8300], R11 ;  /* 0x0083000b06007988 */ /* 0x0041e80008000007 */
[----:B0-----:R-:W2:Y:S04]  /*2abe0*/  LDL.LU R11, [R1+0x3400] ;  /* 0x00340000010b7983 */ /* 0x001ea80000300800 */
[----:B--2---:R0:W-:Y:S04]  /*2abf0*/  STS.U8 [R6+UR7+0x8380], R11 ;  /* 0x0083800b06007988 */ /* 0x0041e80008000007 */
[----:B0-----:R-:W2:Y:S04]  /*2ac00*/  LDL.LU R11, [R1+0x33fc] ;  /* 0x0033fc00010b7983 */ /* 0x001ea80000300800 */
[----:B---3--:R0:W-:Y:S02]  /*2ac10*/  STS.U8 [R6+UR7+0xc200], R10 ;  /* 0x00c2000a06007988 */ /* 0x0081e40008000007 */
[----:B0-----:R-:W0:Y:S02]  /*2ac20*/  S2R R10, SR_TID.X ;  /* 0x00000000000a7919 */ /* 0x001e240000002100 */
[----:B------:R-:W-:Y:S04]  /*2ac30*/  STS.U8 [R6+UR7+0xa280], R5 ;  /* 0x00a2800506007988 */ /* 0x000fe80008000007 */
[----:B------:R-:W-:Y:S04]  /*2ac40*/  STS.U8 [R6+UR7+0x9280], R0 ;  /* 0x0092800006007988 */ /* 0x000fe80008000007 */
[----:B------:R-:W-:Y:S04]  /*2ac50*/  STS.U8 [R6+UR7+0x9300], R2 ;  /* 0x0093000206007988 */ /* 0x000fe80008000007 */
[----:B------:R-:W-:Y:S04]  /*2ac60*/  STS.U8 [R6+UR7+0x9380], R3 ;  /* 0x0093800306007988 */ /* 0x000fe80008000007 */
[----:B--2---:R1:W-:Y:S04]  /*2ac70*/  STS.U8 [R6+UR7+0x9200], R11 ;  /* 0x0092000b06007988 */ /* 0x0043e80008000007 */
[----:B-1----:R-:W2:Y:S01]  /*2ac80*/  LDL.LU R11, [R1+0x33f8] ;  /* 0x0033f800010b7983 */ /* 0x002ea20000300800 */
[----:B0-----:R-:W-:-:S03]  /*2ac90*/  IMAD.SHL.U32 R5, R10, 0x80, RZ ;  /* 0x000000800a057824 */ /* 0x001fc600078e00ff */
[----:B------:R-:W-:Y:S02]  /*2aca0*/  STS.U8 [R6+UR7+0xa200], R4 ;  /* 0x00a2000406007988 */ /* 0x000fe40008000007 */
[----:B------:R-:W-:Y:S02]  /*2acb0*/  LOP3.LUT R5, R5, 0x200, RZ, 0xc0, !PT ;  /* 0x0000020005057812 */ /* 0x000fe400078ec0ff */
[----:B------:R-:W-:Y:S04]  /*2acc0*/  STS.U8 [R6+UR7+0xa300], R18 ;  /* 0x00a3001206007988 */ /* 0x000fe80008000007 */
[----:B----4-:R-:W-:Y:S04]  /*2acd0*/  STS.U8 [R6+UR7+0xa380], R22 ;  /* 0x00a3801606007988 */ /* 0x010fe80008000007 */
[----:B------:R-:W-:Y:S04]  /*2ace0*/  STS.U8 [R6+UR7+0xb200], R24 ;  /* 0x00b2001806007988 */ /* 0x000fe80008000007 */
[----:B------:R0:W-:Y:S04]  /*2acf0*/  STS.U8 [R6+UR7+0xb280], R7 ;  /* 0x00b2800706007988 */ /* 0x0001e80008000007 */
[----:B------:R1:W-:Y:S04]  /*2ad00*/  STS.U8 [R6+UR7+0xb300], R8 ;  /* 0x00b3000806007988 */ /* 0x0003e80008000007 */
[----:B------:R3:W-:Y:S04]  /*2ad10*/  STS.U8 [R6+UR7+0xb380], R9 ;  /* 0x00b3800906007988 */ /* 0x0007e80008000007 */
[----:B------:R-:W-:Y:S01]  /*2ad20*/  STS.U8 [R6+UR7+0xc280], R12 ;  /* 0x00c2800c06007988 */ /* 0x000fe20008000007 */
[----:B0-----:R-:W-:-:S03]  /*2ad30*/  SHF.R.S32.HI R7, RZ, 0x1, R10 ;  /* 0x00000001ff077819 */ /* 0x001fc6000001140a */
        /* <DEDUP_REMOVED lines=12> */
[----:B-----5:R-:W-:Y:S04]  /*2ae00*/  STS.U8 [R6+UR7+0xf300], R20 ;  /* 0x00f3001406007988 */ /* 0x020fe80008000007 */
[----:B------:R0:W-:Y:S04]  /*2ae10*/  STS.U8 [R6+UR7+0xf380], R28 ;  /* 0x00f3801c06007988 */ /* 0x0001e80008000007 */
[----:B------:R-:W4:Y:S01]  /*2ae20*/  LDL.LU R0, [R1+0x33f4] ;  /* 0x0033f40001007983 */ /* 0x000f220000300800 */
[----:B-1----:R-:W-:Y:S01]  /*2ae30*/  SHF.R.S32.HI R8, RZ, 0x3, R10 ;  /* 0x00000003ff087819 */ /* 0x002fe2000001140a */
[----:B---3--:R-:W-:-:S02]  /*2ae40*/  IMAD.SHL.U32 R9, R10, 0x2, RZ ;  /* 0x000000020a097824 */ /* 0x008fc400078e00ff */
[----:B------:R-:W3:Y:S01]  /*2ae50*/  LDL.LU R2, [R1+0x33f0] ;  /* 0x0033f00001027983 */ /* 0x000ee20000300800 */
[----:B0-----:R-:W-:Y:S01]  /*2ae60*/  IMAD.SHL.U32 R6, R10, 0x40, RZ ;  /* 0x000000400a067824 */ /* 0x001fe200078e00ff */
[----:B------:R-:W-:Y:S02]  /*2ae70*/  SGXT R8, R8, 0x1 ;  /* 0x000000010808781a */ /* 0x000fe40000000200 */
[----:B------:R-:W5:Y:S02]  /*2ae80*/  LDL.LU R3, [R1+0x33ec] ;  /* 0x0033ec0001037983 */ /* 0x000f640000300800 */
[----:B------:R-:W-:Y:S02]  /*2ae90*/  LOP3.LUT R5, R5, 0x40, R6, 0xf8, !PT ;  /* 0x0000004005057812 */ /* 0x000fe400078ef806 */
[----:B------:R-:W3:Y:S01]  /*2aea0*/  LDL.LU R4, [R1+0x33e8] ;  /* 0x0033e80001047983 */ /* 0x000ee20000300800 */
[----:B------:R-:W-:Y:S02]  /*2aeb0*/  SGXT R6, R7, 0x1 ;  /* 0x000000010706781a */ /* 0x000fe40000000200 */
[----:B------:R-:W-:Y:S01]  /*2aec0*/  LOP3.LUT R7, R10, 0x7, RZ, 0xc0, !PT ;  /* 0x000000070a077812 */ /* 0x000fe200078ec0ff */
[----:B------:R-:W3:Y:S01]  /*2aed0*/  LDL.LU R27, [R1+0x100] ;  /* 0x00010000011b7983 */ /* 0x000ee20000300800 */
[----:B------:R-:W-:-:S02]  /*2aee0*/  LOP3.LUT R5, R5, 0x120, R6, 0xf8, !PT ;  /* 0x0000012005057812 */ /* 0x000fc400078ef806 */
[----:B------:R-:W-:Y:S01]  /*2aef0*/  LOP3.LUT R6, R10, 0x60, RZ, 0xc0, !PT ;  /* 0x000000600a067812 */ /* 0x000fe200078ec0ff */
[----:B------:R-:W3:Y:S04]  /*2af00*/  LDL.LU R25, [R1+0xfc] ;  /* 0x0000fc0001197983 */ /* 0x000ee80000300800 */
[C---:B------:R-:W-:Y:S01]  /*2af10*/  IMAD R6, R7.reuse, 0x4, R6 ;  /* 0x0000000407067824 */ /* 0x040fe200078e0206 */
[----:B------:R-:W-:Y:S01]  /*2af20*/  LOP3.LUT R8, R8, 0x90, RZ, 0xc0, !PT ;  /* 0x0000009008087812 */ /* 0x000fe200078ec0ff */
[----:B------:R-:W-:Y:S01]  /*2af30*/  IMAD.SHL.U32 R7, R7, 0x10, RZ ;  /* 0x0000001007077824 */ /* 0x000fe200078e00ff */
[----:B------:R-:W3:Y:S04]  /*2af40*/  LDL.LU R23, [R1+0xf4] ;  /* 0x0000f40001177983 */ /* 0x000ee80000300800 */
[----:B------:R-:W-:Y:S01]  /*2af50*/  LOP3.LUT R7, R7, 0x30, R9, 0x78, !PT ;  /* 0x0000003007077812 */ /* 0x000fe200078e7809 */
[----:B------:R-:W3:Y:S01]  /*2af60*/  LDL.LU R21, [R1+0xec] ;  /* 0x0000ec0001157983 */ /* 0x000ee20000300800 */
[----:B------:R-:W-:-:S03]  /*2af70*/  LOP3.LUT R8, R8, 0x10, R10, 0x78, !PT ;  /* 0x0000001008087812 */ /* 0x000fc600078e780a */
[----:B------:R-:W3:Y:S01]  /*2af80*/  LDL.LU R19, [R1+0x88] ;  /* 0x0000880001137983 */ /* 0x000ee20000300800 */
[----:B------:R-:W-:Y:S01]  /*2af90*/  IMAD.U32 R6, R6, 0x80, R7 ;  /* 0x0000008006067824 */ /* 0x000fe200078e0007 */
[----:B------:R-:W-:Y:S02]  /*2afa0*/  LOP3.LUT R9, R5, R8, RZ, 0xfc, !PT ;  /* 0x0000000805097212 */ /* 0x000fe400078efcff */
[----:B------:R-:W3:Y:S04]  /*2afb0*/  LDL.LU R13, [R1+0x7c] ;  /* 0x00007c00010d7983 */ /* 0x000ee80000300800 */
[----:B------:R-:W3:Y:S04]  /*2afc0*/  LDL.LU R20, [R1+0x70] ;  /* 0x0000700001147983 */ /* 0x000ee80000300800 */
[----:B------:R-:W4:Y:S04]  /*2afd0*/  LDL.LU R28, [R1+0x6c] ;  /* 0x00006c00011c7983 */ /* 0x000f280000300800 */
[----:B--2---:R-:W-:Y:S04]  /*2afe0*/  STL [R1+0x33dc], R11 ;  /* 0x0033dc0b01007387 */ /* 0x004fe80000100800 */
[----:B------:R-:W-:Y:S04]  /*2aff0*/  STL [R1+0x110], R6 ;  /* 0x0001100601007387 */ /* 0x000fe80000100800 */
[----:B------:R-:W-:Y:S04]  /*2b000*/  STL [R1+0x3394], R6 ;  /* 0x0033940601007387 */ /* 0x000fe80000100800 */
[----:B------:R-:W-:Y:S04]  /*2b010*/  STL [R1+0x120], R9 ;  /* 0x0001200901007387 */ /* 0x000fe80000100800 */
[----:B------:R0:W-:Y:S04]  /*2b020*/  STL [R1+0x3398], R9 ;  /* 0x0033980901007387 */ /* 0x0001e80000100800 */
[----:B0-----:R-:W2:Y:S01]  /*2b030*/  LDL.LU R9, [R1+0x6e0] ;  /* 0x0006e00001097983 */ /* 0x001ea20000300800 */
[----:B------:R-:W-:-:S05]  /*2b040*/  LOP3.LUT R5, R11, 0x20, RZ, 0x3c, !PT ;  /* 0x000000200b057812 */ /* 0x000fca00078e3cff */
[----:B---3--:R-:W-:Y:S04]  /*2b050*/  STS.U8 [R5+UR7+0x1500], R20 ;  /* 0x0015001405007988 */ /* 0x008fe80008000007 */
[----:B----4-:R-:W-:Y:S04]  /*2b060*/  STS.U8 [R5+UR7+0x1580], R28 ;  /* 0x0015801c05007988 */ /* 0x010fe80008000007 */
[----:B--2---:R0:W-:Y:S04]  /*2b070*/  STL [R1+0x33e4], R9 ;  /* 0x0033e40901007387 */ /* 0x0041e80000100800 */
[----:B0-----:R-:W2:Y:S04]  /*2b080*/  LDL.LU R9, [R1+0x768] ;  /* 0x0007680001097983 */ /* 0x001ea80000300800 */
[----:B------:R-:W3:Y:S04]  /*2b090*/  LDL.LU R6, [R1+0x6d8] ;  /* 0x0006d80001067983 */ /* 0x000ee80000300800 */
[----:B------:R-:W4:Y:S04]  /*2b0a0*/  LDL.LU R11, [R1+0x6d0] ;  /* 0x0006d000010b7983 */ /* 0x000f280000300800 */
[----:B------:R-:W3:Y:S04]  /*2b0b0*/  LDL.LU R8, [R1+0x678] ;  /* 0x0006780001087983 */ /* 0x000ee80000300800 */
        /* <DEDUP_REMOVED lines=13> */
[----:B------:R0:W-:Y:S04]  /*2b190*/  STS.U8 [R5+UR7+0x400], R27 ;  /* 0x0004001b05007988 */ /* 0x0001e80008000007 */
[----:B------:R-:W3:Y:S04]  /*2b1a0*/  LDL.LU R29, [R1+0x4d4] ;  /* 0x0004d400011d7983 */ /* 0x000ee80000300800 */
        /* <DEDUP_REMOVED lines=14> */
[----:B------:R0:W-:Y:S04]  /*2b290*/  STS.U8 [R5+UR7+0x2500], R2 ;  /* 0x0025000205007988 */ /* 0x0001e80008000007 */
[----:B-1----:R-:W5:Y:S04]  /*2b2a0*/  LDL.LU R3, [R1+0x750] ;  /* 0x0007500001037983 */ /* 0x002f680000300800 */
[----:B------:R1:W-:Y:S04]  /*2b2b0*/  STS.U8 [R5+UR7+0x2580], R0 ;  /* 0x0025800005007988 */ /* 0x0003e80008000007 */
[----:B0-----:R-:W5:Y:S04]  /*2b2c0*/  LDL.LU R2, [R1+0x758] ;  /* 0x0007580001027983 */ /* 0x001f680000300800 */
[----:B-1----:R-:W5:Y:S04]  /*2b2d0*/  LDL.LU R0, [R1+0x760] ;  /* 0x0007600001007983 */ /* 0x002f680000300800 */
[----:B--2---:R0:W-:Y:S04]  /*2b2e0*/  STS.U8 [R5+UR7+0x3400], R9 ;  /* 0x0034000905007988 */ /* 0x0041e80008000007 */
[----:B----4-:R-:W-:Y:S04]  /*2b2f0*/  STS.U8 [R5+UR7+0x4580], R11 ;  /* 0x0045800b05007988 */ /* 0x010fe80008000007 */
[----:B0-----:R-:W2:Y:S04]  /*2b300*/  LDL.LU R9, [R1+0x33e4] ;  /* 0x0033e40001097983 */ /* 0x001ea80000300800 */
[----:B---3--:R0:W-:Y:S04]  /*2b310*/  STS.U8 [R5+UR7+0x7400], R20 ;  /* 0x0074001405007988 */ /* 0x0081e80008000007 */
[----:B------:R1:W-:Y:S04]  /*2b320*/  STS.U8 [R5+UR7+0x7480], R28 ;  /* 0x0074801c05007988 */ /* 0x0003e80008000007 */
[----:B0-----:R-:W3:Y:S04]  /*2b330*/  LDL.LU R20, [R1+0x3dc] ;  /* 0x0003dc0001147983 */ /* 0x001ee80000300800 */
[----:B-1----:R-:W4:Y:S04]  /*2b340*/  LDL.LU R28, [R1+0x3d4] ;  /* 0x0003d400011c7983 */ /* 0x002f280000300800 */
[----:B------:R-:W2:Y:S04]  /*2b350*/  LDL.LU R11, [R1+0x364] ;  /* 0x00036400010b7983 */ /* 0x000ea80000300800 */
[----:B------:R-:W-:Y:S04]  /*2b360*/  STS.U8 [R5+UR7+0x4500], R6 ;  /* 0x0045000605007988 */ /* 0x000fe80008000007 */
[----:B------:R-:W-:Y:S04]  /*2b370*/  STS.U8 [R5+UR7+0x5400], R8 ;  /* 0x0054000805007988 */ /* 0x000fe80008000007 */
[----:B------:R-:W-:Y:S04]  /*2b380*/  STS.U8 [R5+UR7+0x5480], R7 ;  /* 0x0054800705007988 */ /* 0x000fe80008000007 */
[----:B--2---:R0:W-:Y:S04]  /*2b390*/  STL [R1+0x33e0], R11 ;  /* 0x0033e00b01007387 */ /* 0x0041e80000100800 */
[----:B0-----:R-:W2:Y:S04]  /*2b3a0*/  LDL.LU R11, [R1+0x3cc] ;  /* 0x0003cc00010b7983 */ /* 0x001ea80000300800 */
[----:B------:R0:W-:Y:S04]  /*2b3b0*/  STS.U8 [R5+UR7+0x9480], R23 ;  /* 0x0094801705007988 */ /* 0x0001e80008000007 */
[----:B------:R1:W-:Y:S04]  /*2b3c0*/  STS.U8 [R5+UR7+0x9500], R21 ;  /* 0x0095001505007988 */ /* 0x0003e80008000007 */
[----:B------:R3:W-:Y:S04]  /*2b3d0*/  STS.U8 [R5+UR7+0x9580], R19 ;  /* 0x0095801305007988 */ /* 0x0007e80008000007 */
[----:B0-----:R-:W2:Y:S04]  /*2b3e0*/  LDL.LU R23, [R1+0x35c] ;  /* 0x00035c0001177983 */ /* 0x001ea80000300800 */
[----:B-1----:R-:W2:Y:S04]  /*2b3f0*/  LDL.LU R21, [R1+0x354] ;  /* 0x0003540001157983 */ /* 0x002ea80000300800 */
[----:B------:R0:W-:Y:S04]  /*2b400*/  STS.U8 [R5+UR7+0xa400], R13 ;  /* 0x00a4000d05007988 */ /* 0x0001e80008000007 */
[----:B---3--:R-:W3:Y:S04]  /*2b410*/  LDL.LU R19, [R1+0x34c] ;  /* 0x00034c0001137983 */ /* 0x008ee80000300800 */
[----:B-----5:R1:W-:Y:S04]  /*2b420*/  STS.U8 [R5+UR7+0x3480], R0 ;  /* 0x0034800005007988 */ /* 0x0203e80008000007 */
[----:B0-----:R-:W5:Y:S04]  /*2b430*/  LDL.LU R13, [R1+0x2e4] ;  /* 0x0002e400010d7983 */ /* 0x001f680000300800 */
        /* <DEDUP_REMOVED lines=8> */
[----:B-1----:R-:W3:Y:S04]  /*2b4c0*/  LDL.LU R9, [R1+0x25c] ;  /* 0x00025c0001097983 */ /* 0x002ee80000300800 */
        /* <DEDUP_REMOVED lines=30> */
[----:B----4-:R0:W-:Y:S04]  /*2b6b0*/  STS.U8 [R5+UR7+0xa500], R28 ;  /* 0x00a5001c05007988 */ /* 0x0101e80008000007 */
[----:B-1----:R-:W4:Y:S04]  /*2b6c0*/  LDL.LU R20, [R1+0x5c] ;  /* 0x00005c0001147983 */ /* 0x002f280000300800 */
[----:B0-----:R-:W3:Y:S04]  /*2b6d0*/  LDL.LU R28, [R1+0x58] ;  /* 0x00005800011c7983 */ /* 0x001ee80000300800 */
[----:B--2---:R0:W-:Y:S04]  /*2b6e0*/  STS.U8 [R5+UR7+0xa580], R11 ;  /* 0x00a5800b05007988 */ /* 0x0041e80008000007 */
[----:B0-----:R-:W2:Y:S04]  /*2b6f0*/  LDL.LU R11, [R1+0x33e0] ;  /* 0x0033e000010b7983 */ /* 0x001ea80000300800 */
[----:B--2---:R0:W-:Y:S04]  /*2b700*/  STS.U8 [R5+UR7+0xb400], R11 ;  /* 0x00b4000b05007988 */ /* 0x0041e80008000007 */
[----:B0-----:R-:W2:Y:S04]  /*2b710*/  LDL.LU R11, [R1+0x33dc] ;  /* 0x0033dc00010b7983 */ /* 0x001ea80000300800 */
[----:B------:R0:W-:Y:S04]  /*2b720*/  STS.U8 [R5+UR7+0xb480], R23 ;  /* 0x00b4801705007988 */ /* 0x0001e80008000007 */
[----:B------:R1:W-:Y:S04]  /*2b730*/  STS.U8 [R5+UR7+0xb500], R21 ;  /* 0x00b5001505007988 */ /* 0x0003e80008000007 */
[----:B---3--:R3:W-:Y:S04]  /*2b740*/  STS.U8 [R5+UR7+0xb580], R19 ;  /* 0x00b5801305007988 */ /* 0x0087e80008000007 */
[----:B0-----:R-:W4:Y:S04]  /*2b750*/  LDL.LU R23, [R1+0x33d8] ;  /* 0x0033d80001177983 */ /* 0x001f280000300800 */
[----:B-1----:R-:W4:Y:S04]  /*2b760*/  LDL.LU R21, [R1+0x33d4] ;  /* 0x0033d40001157983 */ /* 0x002f280000300800 */
[----:B------:R-:W-:Y:S04]  /*2b770*/  STS.U8 [R5+UR7+0xc480], R0 ;  /* 0x00c4800005007988 */ /* 0x000fe80008000007 */
[----:B---3--:R-:W3:Y:S04]  /*2b780*/  LDL.LU R19, [R1+0x33d0] ;  /* 0x0033d00001137983 */ /* 0x008ee80000300800 */
[----:B-----5:R0:W-:Y:S04]  /*2b790*/  STS.U8 [R5+UR7+0xc400], R13 ;  /* 0x00c4000d05007988 */ /* 0x0201e80008000007 */
[----:B------:R-:W-:Y:S04]  /*2b7a0*/  STS.U8 [R5+UR7+0xc500], R2 ;  /* 0x00c5000205007988 */ /* 0x000fe80008000007 */
[----:B0-----:R-:W5:Y:S04]  /*2b7b0*/  LDL.LU R13, [R1+0x33cc] ;  /* 0x0033cc00010d7983 */ /* 0x001f680000300800 */
        /* <DEDUP_REMOVED lines=12> */
[----:B------:R-:W-:Y:S01]  /*2b880*/  STS.U8 [R5+UR7+0xf580], R15 ;  /* 0x00f5800f05007988 */ /* 0x000fe20008000007 */
[----:B--2---:R-:W-:-:S03]  /*2b890*/  LOP3.LUT R0, R11, 0x30, RZ, 0x3c, !PT ;  /* 0x000000300b007812 */ /* 0x004fc600078e3cff */
[----:B------:R-:W-:Y:S04]  /*2b8a0*/  STL [R1+0x33c8], R11 ;  /* 0x0033c80b01007387 */ /* 0x000fe80000100800 */
[----:B------:R0:W-:Y:S04]  /*2b8b0*/  STS.U8 [R0+UR7+0x1600], R27 ;  /* 0x0016001b00007988 */ /* 0x0001e80008000007 */
[----:B0-----:R-:W2:Y:S04]  /*2b8c0*/  LDL.LU R27, [R1+0x748] ;  /* 0x00074800011b7983 */ /* 0x001ea80000300800 */
[----:B------:R-:W2:Y:S04]  /*2b8d0*/  LDL.LU R5, [R1+0x6c4] ;  /* 0x0006c40001057983 */ /* 0x000ea80000300800 */
        /* <DEDUP_REMOVED lines=9> */
[----:B------:R0:W-:Y:S04]  /*2b970*/  STS.U8 [R0+UR7+0x1680], R25 ;  /* 0x0016801900007988 */ /* 0x0001e80008000007 */
[----:B------:R-:W2:Y:S04]  /*2b980*/  LDL.LU R22, [R1+0x5bc] ;  /* 0x0005bc0001167983 */ /* 0x000ea80000300800 */
[----:B0-----:R-:W2:Y:S04]  /*2b990*/  LDL.LU R25, [R1+0x544] ;  /* 0x0005440001197983 */ /* 0x001ea80000300800 */
[----:B------:R-:W2:Y:S04]  /*2b9a0*/  LDL.LU R24, [R1+0x540] ;  /* 0x0005400001187983 */ /* 0x000ea80000300800 */
[----:B------:R-:W2:Y:S04]  /*2b9b0*/  LDL.LU R10, [R1+0x53c] ;  /* 0x00053c00010a7983 */ /* 0x000ea80000300800 */
[----:B------:R-:W2:Y:S04]  /*2b9c0*/  LDL.LU R12, [R1+0x538] ;  /* 0x00053800010c7983 */ /* 0x000ea80000300800 */
[----:B------:R-:W2:Y:S04]  /*2b9d0*/  LDL.LU R26, [R1+0x4c4] ;  /* 0x0004c400011a7983 */ /* 0x000ea80000300800 */
[----:B------:R0:W-:Y:S04]  /*2b9e0*/  STS.U8 [R0+UR7+0x600], R16 ;  /* 0x0006001000007988 */ /* 0x0001e80008000007 */
[----:B------:R-:W2:Y:S04]  /*2b9f0*/  LDL.LU R15, [R1+0x4c0] ;  /* 0x0004c000010f7983 */ /* 0x000ea80000300800 */
[----:B------:R1:W-:Y:S04]  /*2ba00*/  STS.U8 [R0+UR7+0x680], R17 ;  /* 0x0006801100007988 */ /* 0x0003e80008000007 */
[----:B0-----:R-:W2:Y:S04]  /*2ba10*/  LDL.LU R16, [R1+0x4bc] ;  /* 0x0004bc0001107983 */ /* 0x001ea80000300800 */
[----:B------:R0:W-:Y:S04]  /*2ba20*/  STS.U8 [R0+UR7+0x700], R14 ;  /* 0x0007000e00007988 */ /* 0x0001e80008000007 */
[----:B-1----:R-:W2:Y:S04]  /*2ba30*/  LDL.LU R17, [R1+0x4b8] ;  /* 0x0004b80001117983 */ /* 0x002ea80000300800 */
[----:B----4-:R1:W-:Y:S04]  /*2ba40*/  STS.U8 [R0+UR7+0x1700], R20 ;  /* 0x0017001400007988 */ /* 0x0103e80008000007 */
[----:B0-----:R-:W4:Y:S04]  /*2ba50*/  LDL.LU R14, [R1+0x444] ;  /* 0x00044400010e7983 */ /* 0x001f280000300800 */
[----:B------:R0:W-:Y:S04]  /*2ba60*/  STS.U8 [R0+UR7+0x1780], R28 ;  /* 0x0017801c00007988 */ /* 0x0001e80008000007 */
[----:B-1----:R-:W4:Y:S04]  /*2ba70*/  LDL.LU R20, [R1+0x440] ;  /* 0x0004400001147983 */ /* 0x002f280000300800 */
[----:B0-----:R-:W4:Y:S04]  /*2ba80*/  LDL.LU R28, [R1+0x43c] ;  /* 0x00043c00011c7983 */ /* 0x001f280000300800 */
[----:B-----5:R0:W-:Y:S04]  /*2ba90*/  STS.U8 [R0+UR7+0x2600], R13 ;  /* 0x0026000d00007988 */ /* 0x0201e80008000007 */
[----:B---3--:R1:W-:Y:S04]  /*2baa0*/  STS.U8 [R0+UR7+0x2680], R19 ;  /* 0x0026801300007988 */ /* 0x0083e80008000007 */
[----:B------:R3:W-:Y:S04]  /*2bab0*/  STS.U8 [R0+UR7+0x2700], R21 ;  /* 0x0027001500007988 */ /* 0x0007e80008000007 */
[----:B0-----:R-:W5:Y:S04]  /*2bac0*/  LDL.LU R13, [R1+0x6c8] ;  /* 0x0006c800010d7983 */ /* 0x001f680000300800 */
[----:B-1----:R-:W5:Y:S04]  /*2bad0*/  LDL.LU R19, [R1+0x73c] ;  /* 0x00073c0001137983 */ /* 0x002f680000300800 */
[----:B---3--:R-:W3:Y:S04]  /*2bae0*/  LDL.LU R21, [R1+0x740] ;  /* 0x0007400001157983 */ /* 0x008ee80000300800 */
[----:B------:R0:W-:Y:S04]  /*2baf0*/  STS.U8 [R0+UR7+0x2780], R23 ;  /* 0x0027801700007988 */ /* 0x0001e80008000007 */
[----:B------:R1:W-:Y:S04]  /*2bb00*/  STS.U8 [R0+UR7+0x780], R29 ;  /* 0x0007801d00007988 */ /* 0x0003e80008000007 */
[----:B0-----:R-:W5:Y:S04]  /*2bb10*/  LDL.LU R23, [R1+0x744] ;  /* 0x0007440001177983 */ /* 0x001f680000300800 */
[----:B-1----:R-:W5:Y:S04]  /*2bb20*/  LDL.LU R29, [R1+0x438] ;  /* 0x00043800011d7983 */ /* 0x002f680000300800 */
[----:B--2---:R0:W-:Y:S04]  /*2bb30*/  STS.U8 [R0+UR7+0x3600], R27 ;  /* 0x0036001b00007988 */ /* 0x0041e80008000007 */
[----:B0-----:R-:W2:Y:S04]  /*2bb40*/  LDL.LU R27, [R1+0x3c4] ;  /* 0x0003c400011b7983 */ /* 0x001ea80000300800 */
[----:B------:R-:W-:Y:S04]  /*2bb50*/  STS.U8 [R0+UR7+0x4700], R11 ;  /* 0x0047000b00007988 */ /* 0x000fe80008000007 */
[----:B------:R0:W-:Y:S04]  /*2bb60*/  STS.U8 [R0+UR7+0x7600], R25 ;  /* 0x0076001900007988 */ /* 0x0001e80008000007 */
[----:B0-----:R-:W2:Y:S04]  /*2bb70*/  LDL.LU R25, [R1+0x3c0] ;  /* 0x0003c00001197983 */ /* 0x001ea80000300800 */
[----:B----4-:R0:W-:Y:S04]  /*2bb80*/  STS.U8 [R0+UR7+0x9680], R20 ;  /* 0x0096801400007988 */ /* 0x0101e80008000007 */
[----:B------:R1:W-:Y:S04]  /*2bb90*/  STS.U8 [R0+UR7+0x9700], R28 ;  /* 0x0097001c00007988 */ /* 0x0003e80008000007 */
[----:B0-----:R-:W4:Y:S04]  /*2bba0*/  LDL.LU R20, [R1+0x3bc] ;  /* 0x0003bc0001147983 */ /* 0x001f280000300800 */
[----:B-1----:R-:W4:Y:S04]  /*2bbb0*/  LDL.LU R28, [R1+0x3b8] ;  /* 0x0003b800011c7983 */ /* 0x002f280000300800 */
[----:B------:R-:W4:Y:S04]  /*2bbc0*/  LDL.LU R11, [R1+0x344] ;  /* 0x00034400010b7983 */ /* 0x000f280000300800 */
[----:B------:R0:W-:Y:S04]  /*2bbd0*/  STS.U8 [R0+UR7+0x8680], R15 ;  /* 0x0086800f00007988 */ /* 0x0001e80008000007 */
[----:B------:R1:W-:Y:S04]  /*2bbe0*/  STS.U8 [R0+UR7+0x9600], R14 ;  /* 0x0096000e00007988 */ /* 0x0003e80008000007 */
[----:B0-----:R-:W4:Y:S04]  /*2bbf0*/  LDL.LU R15, [R1+0x340] ;  /* 0x00034000010f7983 */ /* 0x001f280000300800 */
[----:B-1----:R-:W4:Y:S04]  /*2bc00*/  LDL.LU R14, [R1+0x33c] ;  /* 0x00033c00010e7983 */ /* 0x002f280000300800 */
[----:B---3--:R-:W-:Y:S04]  /*2bc10*/  STS.U8 [R0+UR7+0x3700], R21 ;  /* 0x0037001500007988 */ /* 0x008fe80008000007 */
[----:B-----5:R-:W-:Y:S04]  /*2bc20*/  STS.U8 [R0+UR7+0x3680], R23 ;  /* 0x0036801700007988 */ /* 0x020fe80008000007 */
[----:B------:R0:W-:Y:S04]  /*2bc30*/  STS.U8 [R0+UR7+0x9780], R29 ;  /* 0x0097801d00007988 */ /* 0x0001e80008000007 */
[----:B------:R-:W-:Y:S04]  /*2bc40*/  STS.U8 [R0+UR7+0x3780], R19 ;  /* 0x0037801300007988 */ /* 0x000fe80008000007 */
[----:B0-----:R-:W3:Y:S04]  /*2bc50*/  LDL.LU R29, [R1+0x338] ;  /* 0x00033800011d7983 */ /* 0x001ee80000300800 */
        /* <DEDUP_REMOVED lines=18> */
[----:B0-----:R-:W2:Y:S04]  /*2bd80*/  LDL.LU R27, [R1+0x2c4] ;  /* 0x0002c400011b7983 */ /* 0x001ea80000300800 */
        /* <DEDUP_REMOVED lines=21> */
[----:B0-----:R-:W5:Y:S04]  /*2bee0*/  LDL.LU R25, [R1+0x50] ;  /* 0x0000500001197983 */ /* 0x001f680000300800 */
[----:B----4-:R0:W-:Y:S04]  /*2bef0*/  STS.U8 [R0+UR7+0xa700], R20 ;  /* 0x00a7001400007988 */ /* 0x0101e80008000007 */
[----:B------:R1:W-:Y:S04]  /*2bf00*/  STS.U8 [R0+UR7+0xa780], R28 ;  /* 0x00a7801c00007988 */ /* 0x0003e80008000007 */
[----:B0-----:R-:W4:Y:S04]  /*2bf10*/  LDL.LU R20, [R1+0x4c] ;  /* 0x00004c0001147983 */ /* 0x001f280000300800 */
[----:B------:R0:W-:Y:S04]  /*2bf20*/  STS.U8 [R0+UR7+0xb600], R11 ;  /* 0x00b6000b00007988 */ /* 0x0001e80008000007 */
[----:B-1----:R-:W4:Y:S04]  /*2bf30*/  LDL.LU R28, [R1+0x48] ;  /* 0x00004800011c7983 */ /* 0x002f280000300800 */
[----:B0-----:R-:W4:Y:S04]  /*2bf40*/  LDL.LU R11, [R1+0x33c8] ;  /* 0x0033c800010b7983 */ /* 0x001f280000300800 */
[----:B------:R0:W-:Y:S04]  /*2bf50*/  STS.U8 [R0+UR7+0xb680], R15 ;  /* 0x00b6800f00007988 */ /* 0x0001e80008000007 */
[----:B------:R1:W-:Y:S04]  /*2bf60*/  STS.U8 [R0+UR7+0xb700], R14 ;  /* 0x00b7000e00007988 */ /* 0x0003e80008000007 */
[----:B0-----:R-:W4:Y:S04]  /*2bf70*/  LDL.LU R15, [R1+0x33c4] ;  /* 0x0033c400010f7983 */ /* 0x001f280000300800 */
[----:B-1----:R-:W4:Y:S04]  /*2bf80*/  LDL.LU R14, [R1+0x33c0] ;  /* 0x0033c000010e7983 */ /* 0x002f280000300800 */
[----:B---3--:R0:W-:Y:S04]  /*2bf90*/  STS.U8 [R0+UR7+0xb780], R29 ;  /* 0x00b7801d00007988 */ /* 0x0081e80008000007 */
[----:B0-----:R-:W3:Y:S04]  /*2bfa0*/  LDL.LU R29, [R1+0x33bc] ;  /* 0x0033bc00011d7983 */ /* 0x001ee80000300800 */
[----:B--2---:R0:W-:Y:S04]  /*2bfb0*/  STS.U8 [R0+UR7+0xc600], R27 ;  /* 0x00c6001b00007988 */ /* 0x0041e80008000007 */
[----:B-----5:R-:W-:Y:S04]  /*2bfc0*/  STS.U8 [R0+UR7+0xc680], R23 ;  /* 0x00c6801700007988 */ /* 0x020fe80008000007 */
[----:B------:R-:W-:Y:S04]  /*2bfd0*/  STS.U8 [R0+UR7+0xc700], R21 ;  /* 0x00c7001500007988 */ /* 0x000fe80008000007 */
[----:B0-----:R-:W2:Y:S04]  /*2bfe0*/  LDL.LU R27, [R1+0x33b8] ;  /* 0x0033b800011b7983 */ /* 0x001ea80000300800 */
[----:B------:R-:W-:Y:S04]  /*2bff0*/  STS.U8 [R0+UR7+0xc780], R19 ;  /* 0x00c7801300007988 */ /* 0x000fe80008000007 */
[----:B------:R4:W-:Y:S04]  /*2c000*/  STS.U8 [R0+UR7+0xd700], R2 ;  /* 0x00d7000200007988 */ /* 0x0009e80008000007 */
        /* <DEDUP_REMOVED lines=11> */
[----:B----4-:R-:W-:-:S05]  /*2c0c0*/  LOP3.LUT R2, R11, 0x40, RZ, 0x3c, !PT ;  /* 0x000000400b027812 */ /* 0x010fca00078e3cff */
[----:B------:R0:W-:Y:S04]  /*2c0d0*/  STS.U8 [R2+UR7+0x800], R10 ;  /* 0x0008000a02007988 */ /* 0x0001e80008000007 */
[----:B------:R1:W-:Y:S04]  /*2c0e0*/  STS.U8 [R2+UR7+0x980], R16 ;  /* 0x0009801002007988 */ /* 0x0003e80008000007 */
[----:B0-----:R-:W4:Y:S04]  /*2c0f0*/  LDL.LU R10, [R1+0x738] ;  /* 0x00073800010a7983 */ /* 0x001f280000300800 */
[----:B-1----:R-:W5:Y:S04]  /*2c100*/  LDL.LU R16, [R1+0x734] ;  /* 0x0007340001107983 */ /* 0x002f680000300800 */
        /* <DEDUP_REMOVED lines=14> */
[----:B------:R0:W-:Y:S04]  /*2c1f0*/  STS.U8 [R2+UR7+0x880], R12 ;  /* 0x0008800c02007988 */ /* 0x0001e80008000007 */
[----:B------:R-:W-:Y:S04]  /*2c200*/  STS.U8 [R2+UR7+0x900], R26 ;  /* 0x0009001a02007988 */ /* 0x000fe80008000007 */
[----:B------:R-:W-:Y:S04]  /*2c210*/  STS.U8 [R2+UR7+0x1800], R17 ;  /* 0x0018001102007988 */ /* 0x000fe80008000007 */
[----:B------:R-:W-:Y:S04]  /*2c220*/  STS.U8 [R2+UR7+0x1880], R25 ;  /* 0x0018801902007988 */ /* 0x000fe80008000007 */
[----:B------:R1:W-:Y:S04]  /*2c230*/  STS.U8 [R2+UR7+0x1980], R28 ;  /* 0x0019801c02007988 */ /* 0x0003e80008000007 */
[----:B0-----:R-:W5:Y:S04]  /*2c240*/  LDL.LU R12, [R1+0x530] ;  /* 0x00053000010c7983 */ /* 0x001f680000300800 */
[----:B-1----:R-:W5:Y:S04]  /*2c250*/  LDL.LU R28, [R1+0x52c] ;  /* 0x00052c00011c7983 */ /* 0x002f680000300800 */
[----:B------:R-:W5:Y:S04]  /*2c260*/  LDL.LU R18, [R1+0x528] ;  /* 0x0005280001127983 */ /* 0x000f680000300800 */
[----:B------:R-:W5:Y:S04]  /*2c270*/  LDL.LU R26, [R1+0x4b4] ;  /* 0x0004b400011a7983 */ /* 0x000f680000300800 */
[----:B------:R-:W5:Y:S04]  /*2c280*/  LDL.LU R22, [R1+0x4b0] ;  /* 0x0004b00001167983 */ /* 0x000f680000300800 */
[----:B------:R-:W5:Y:S04]  /*2c290*/  LDL.LU R24, [R1+0x4ac] ;  /* 0x0004ac0001187983 */ /* 0x000f680000300800 */
[----:B------:R-:W5:Y:S04]  /*2c2a0*/  LDL.LU R17, [R1+0x4a8] ;  /* 0x0004a80001117983 */ /* 0x000f680000300800 */
[----:B------:R-:W5:Y:S04]  /*2c2b0*/  LDL.LU R25, [R1+0x434] ;  /* 0x0004340001197983 */ /* 0x000f680000300800 */
[----:B---3--:R-:W-:Y:S04]  /*2c2c0*/  STS.U8 [R2+UR7+0x2880], R29 ;  /* 0x0028801d02007988 */ /* 0x008fe80008000007 */
[----:B--2---:R0:W-:Y:S04]  /*2c2d0*/  STS.U8 [R2+UR7+0x2800], R27 ;  /* 0x0028001b02007988 */ /* 0x0041e80008000007 */
[----:B0-----:R-:W2:Y:S04]  /*2c2e0*/  LDL.LU R27, [R1+0x72c] ;  /* 0x00072c00011b7983 */ /* 0x001ea80000300800 */
[----:B------:R-:W3:Y:S04]  /*2c2f0*/  LDL.LU R29, [R1+0x730] ;  /* 0x00073000011d7983 */ /* 0x000ee80000300800 */
[----:B----4-:R0:W-:Y:S04]  /*2c300*/  STS.U8 [R2+UR7+0x3800], R10 ;  /* 0x0038000a02007988 */ /* 0x0101e80008000007 */
[----:B-----5:R1:W-:Y:S04]  /*2c310*/  STS.U8 [R2+UR7+0x3880], R16 ;  /* 0x0038801002007988 */ /* 0x0203e80008000007 */
[----:B0-----:R-:W4:Y:S04]  /*2c320*/  LDL.LU R10, [R1+0x430] ;  /* 0x00043000010a7983 */ /* 0x001f280000300800 */
[----:B-1----:R-:W5:Y:S04]  /*2c330*/  LDL.LU R16, [R1+0x42c] ;  /* 0x00042c0001107983 */ /* 0x002f680000300800 */
[----:B------:R0:W-:Y:S04]  /*2c340*/  STS.U8 [R2+UR7+0x7800], R20 ;  /* 0x0078001402007988 */ /* 0x0001e80008000007 */
[----:B0-----:R-:W4:Y:S04]  /*2c350*/  LDL.LU R20, [R1+0x428] ;  /* 0x0004280001147983 */ /* 0x001f280000300800 */
[----:B------:R0:W-:Y:S04]  /*2c360*/  STS.U8 [R2+UR7+0x7880], R12 ;  /* 0x0078800c02007988 */ /* 0x0001e80008000007 */
[----:B------:R1:W-:Y:S04]  /*2c370*/  STS.U8 [R2+UR7+0x7900], R28 ;  /* 0x0079001c02007988 */ /* 0x0003e80008000007 */
[----:B0-----:R-:W4:Y:S04]  /*2c380*/  LDL.LU R12, [R1+0x3b4] ;  /* 0x0003b400010c7983 */ /* 0x001f280000300800 */
[----:B-1----:R-:W4:Y:S04]  /*2c390*/  LDL.LU R28, [R1+0x3b0] ;  /* 0x0003b000011c7983 */ /* 0x002f280000300800 */
[----:B------:R0:W-:Y:S04]  /*2c3a0*/  STS.U8 [R2+UR7+0x8800], R26 ;  /* 0x0088001a02007988 */ /* 0x0001e80008000007 */
[----:B------:R1:W-:Y:S04]  /*2c3b0*/  STS.U8 [R2+UR7+0x8980], R17 ;  /* 0x0089801102007988 */ /* 0x0003e80008000007 */
[----:B0-----:R-:W4:Y:S04]  /*2c3c0*/  LDL.LU R26, [R1+0x3ac] ;  /* 0x0003ac00011a7983 */ /* 0x001f280000300800 */
[----:B------:R0:W-:Y:S04]  /*2c3d0*/  STS.U8 [R2+UR7+0x9800], R25 ;  /* 0x0098001902007988 */ /* 0x0001e80008000007 */
[----:B-1----:R-:W4:Y:S04]  /*2c3e0*/  LDL.LU R17, [R1+0x3a8] ;  /* 0x0003a80001117983 */ /* 0x002f280000300800 */
[----:B------:R-:W-:Y:S04]  /*2c3f0*/  STS.U8 [R2+UR7+0x4800], R0 ;  /* 0x0048000002007988 */ /* 0x000fe80008000007 */
[----:B0-----:R-:W4:Y:S04]  /*2c400*/  LDL.LU R25, [R1+0x334] ;  /* 0x0003340001197983 */ /* 0x001f280000300800 */
        /* <DEDUP_REMOVED lines=10> */
[----:B--2---:R-:W-:Y:S04]  /*2c4b0*/  STS.U8 [R2+UR7+0x3980], R27 ;  /* 0x0039801b02007988 */ /* 0x004fe80008000007 */
[----:B---3--:R0:W-:Y:S04]  /*2c4c0*/  STS.U8 [R2+UR7+0x3900], R29 ;  /* 0x0039001d02007988 */ /* 0x0081e80008000007 */
[----:B0-----:R-:W2:Y:S04]  /*2c4d0*/  LDL.LU R29, [R1+0x330] ;  /* 0x00033000011d7983 */ /* 0x001ea80000300800 */
[----:B------:R-:W3:Y:S04]  /*2c4e0*/  LDL.LU R27, [R1+0x32c] ;  /* 0x00032c00011b7983 */ /* 0x000ee80000300800 */
        /* <DEDUP_REMOVED lines=14> */
[----:B-1----:R-:W2:Y:S04]  /*2c5d0*/  LDL.LU R18, [R1+0x178] ;  /* 0x0001780001127983 */ /* 0x002ea80000300800 */
[----:B------:R-:W-:Y:S04]  /*2c5e0*/  STS.U8 [R2+UR7+0x8880], R22 ;  /* 0x0088801602007988 */ /* 0x000fe80008000007 */
[----:B-----5:R0:W-:Y:S04]  /*2c5f0*/  STS.U8 [R2+UR7+0x9900], R16 ;  /* 0x0099001002007988 */ /* 0x0201e80008000007 */
[----:B0-----:R-:W5:Y:S04]  /*2c600*/  LDL.LU R16, [R1+0x148] ;  /* 0x0001480001107983 */ /* 0x001f680000300800 */
[----:B----4-:R0:W-:Y:S04]  /*2c610*/  STS.U8 [R2+UR7+0x9980], R20 ;  /* 0x0099801402007988 */ /* 0x0101e80008000007 */
[----:B0-----:R-:W4:Y:S04]  /*2c620*/  LDL.LU R20, [R1+0x144] ;  /* 0x0001440001147983 */ /* 0x001f280000300800 */
[----:B------:R-:W2:Y:S04]  /*2c630*/  LDL.LU R22, [R1+0x140] ;  /* 0x0001400001167983 */ /* 0x000ea80000300800 */
[----:B------:R0:W-:Y:S04]  /*2c640*/  STS.U8 [R2+UR7+0xa880], R28 ;  /* 0x00a8801c02007988 */ /* 0x0001e80008000007 */
[----:B0-----:R-:W2:Y:S04]  /*2c650*/  LDL.LU R28, [R1+0x13c] ;  /* 0x00013c00011c7983 */ /* 0x001ea80000300800 */
[----:B------:R0:W-:Y:S04]  /*2c660*/  STS.U8 [R2+UR7+0x8900], R24 ;  /* 0x0089001802007988 */ /* 0x0001e80008000007 */
[----:B------:R1:W-:Y:S04]  /*2c670*/  STS.U8 [R2+UR7+0x9880], R10 ;  /* 0x0098800a02007988 */ /* 0x0003e80008000007 */
[----:B------:R1:W-:Y:S04]  /*2c680*/  STS.U8 [R2+UR7+0xa800], R12 ;  /* 0x00a8000c02007988 */ /* 0x0003e80008000007 */
[----:B0-----:R-:W3:Y:S04]  /*2c690*/  LDL.LU R24, [R1+0xc4] ;  /* 0x0000c40001187983 */ /* 0x001ee80000300800 */
[----:B-1----:R-:W3:Y:S04]  /*2c6a0*/  LDL.LU R10, [R1+0xc0] ;  /* 0x0000c000010a7983 */ /* 0x002ee80000300800 */
[----:B------:R0:W-:Y:S04]  /*2c6b0*/  STS.U8 [R2+UR7+0xa900], R26 ;  /* 0x00a9001a02007988 */ /* 0x0001e80008000007 */
[----:B------:R-:W3:Y:S04]  /*2c6c0*/  LDL.LU R12, [R1+0xbc] ;  /* 0x0000bc00010c7983 */ /* 0x000ee80000300800 */
[----:B0-----:R-:W3:Y:S04]  /*2c6d0*/  LDL.LU R26, [R1+0xb8] ;  /* 0x0000b800011a7983 */ /* 0x001ee80000300800 */
[----:B------:R0:W-:Y:S04]  /*2c6e0*/  STS.U8 [R2+UR7+0xa980], R17 ;  /* 0x00a9801102007988 */ /* 0x0001e80008000007 */
[----:B------:R1:W-:Y:S04]  /*2c6f0*/  STS.U8 [R2+UR7+0xb800], R25 ;  /* 0x00b8001902007988 */ /* 0x0003e80008000007 */
[----:B0-----:R-:W3:Y:S04]  /*2c700*/  LDL.LU R17, [R1+0x44] ;  /* 0x0000440001117983 */ /* 0x001ee80000300800 */
[----:B-1----:R-:W3:Y:S04]  /*2c710*/  LDL.LU R25, [R1+0x2c] ;  /* 0x00002c0001197983 */ /* 0x002ee80000300800 */
[----:B-----5:R0:W-:Y:S04]  /*2c720*/  STS.U8 [R2+UR7+0xf800], R16 ;  /* 0x00f8001002007988 */ /* 0x0201e80008000007 */
[----:B0-----:R-:W5:Y:S04]  /*2c730*/  LDL.LU R16, [R1+0x28] ;  /* 0x0000280001107983 */ /* 0x001f680000300800 */
[----:B----4-:R0:W-:Y:S04]  /*2c740*/  STS.U8 [R2+UR7+0xf880], R20 ;  /* 0x00f8801402007988 */ /* 0x0101e80008000007 */
[----:B0-----:R-:W4:Y:S04]  /*2c750*/  LDL.LU R20, [R1+0x24] ;  /* 0x0000240001147983 */ /* 0x001f280000300800 */
[----:B--2---:R0:W-:Y:S04]  /*2c760*/  STS.U8 [R2+UR7+0xf980], R28 ;  /* 0x00f9801c02007988 */ /* 0x0041e80008000007 */
[----:B0-----:R-:W2:Y:S04]  /*2c770*/  LDL.LU R28, [R1+0x9a8] ;  /* 0x0009a800011c7983 */ /* 0x001ea80000300800 */
[----:B------:R0:W-:Y:S04]  /*2c780*/  STS.U8 [R2+UR7+0xb980], R0 ;  /* 0x00b9800002007988 */ /* 0x0001e80008000007 */
[----:B------:R-:W-:Y:S01]  /*2c790*/  STS.U8 [R2+UR7+0x2900], R14 ;  /* 0x0029000e02007988 */ /* 0x000fe20008000007 */
[----:B0-----:R-:W-:-:S03]  /*2c7a0*/  LOP3.LUT R0, R11, 0x50, RZ, 0x3c, !PT ;  /* 0x000000500b007812 */ /* 0x001fc600078e3cff */
[----:B------:R-:W-:Y:S04]  /*2c7b0*/  STS.U8 [R2+UR7+0x2980], R15 ;  /* 0x0029800f02007988 */ /* 0x000fe80008000007 */
[----:B------:R-:W-:Y:S04]  /*2c7c0*/  STS.U8 [R2+UR7+0xb880], R29 ;  /* 0x00b8801d02007988 */ /* 0x000fe80008000007 */
[----:B---3--:R-:W-:Y:S04]  /*2c7d0*/  STS.U8 [R2+UR7+0xb900], R27 ;  /* 0x00b9001b02007988 */ /* 0x008fe80008000007 */
        /* <DEDUP_REMOVED lines=13> */
[----:B------:R0:W-:Y:S04]  /*2c8b0*/  STS.U8 [R0+UR7+0xb00], R12 ;  /* 0x000b000c00007988 */ /* 0x0001e80008000007 */
[----:B------:R1:W-:Y:S04]  /*2c8c0*/  STS.U8 [R0+UR7+0xb80], R26 ;  /* 0x000b801a00007988 */ /* 0x0003e80008000007 */
[----:B0-----:R-:W3:Y:S04]  /*2c8d0*/  LDL.LU R12, [R1+0x9a4] ;  /* 0x0009a400010c7983 */ /* 0x001ee80000300800 */
[----:B-1----:R-:W3:Y:S04]  /*2c8e0*/  LDL.LU R26, [R1+0x9a0] ;  /* 0x0009a000011a7983 */ /* 0x002ee80000300800 */
        /* <DEDUP_REMOVED lines=19> */
[----:B-1----:R-:W3:Y:S04]  /*2ca20*/  LDL.LU R25, [R1+0x524] ;  /* 0x0005240001197983 */ /* 0x002ee80000300800 */
[----:B------:R-:W3:Y:S04]  /*2ca30*/  LDL.LU R22, [R1+0x520] ;  /* 0x0005200001167983 */ /* 0x000ee80000300800 */
[----:B------:R-:W-:Y:S04]  /*2ca40*/  STS.U8 [R0+UR7+0xa00], R24 ;  /* 0x000a001800007988 */ /* 0x000fe80008000007 */
[----:B------:R-:W-:Y:S04]  /*2ca50*/  STS.U8 [R0+UR7+0xa80], R10 ;  /* 0x000a800a00007988 */ /* 0x000fe80008000007 */
[----:B-----5:R-:W-:Y:S04]  /*2ca60*/  STS.U8 [R0+UR7+0x1b00], R16 ;  /* 0x001b001000007988 */ /* 0x020fe80008000007 */
[----:B----4-:R0:W-:Y:S04]  /*2ca70*/  STS.U8 [R0+UR7+0x1b80], R20 ;  /* 0x001b801400007988 */ /* 0x0101e80008000007 */
[----:B0-----:R-:W4:Y:S04]  /*2ca80*/  LDL.LU R20, [R1+0x51c] ;  /* 0x00051c0001147983 */ /* 0x001f280000300800 */
[----:B------:R-:W5:Y:S04]  /*2ca90*/  LDL.LU R24, [R1+0x518] ;  /* 0x0005180001187983 */ /* 0x000f680000300800 */
[----:B------:R-:W5:Y:S04]  /*2caa0*/  LDL.LU R10, [R1+0x4a4] ;  /* 0x0004a400010a7983 */ /* 0x000f680000300800 */
[----:B------:R-:W5:Y:S04]  /*2cab0*/  LDL.LU R16, [R1+0x4a0] ;  /* 0x0004a00001107983 */ /* 0x000f680000300800 */
[----:B--2---:R0:W-:Y:S04]  /*2cac0*/  STS.U8 [R0+UR7+0x2a00], R28 ;  /* 0x002a001c00007988 */ /* 0x0041e80008000007 */
[----:B0-----:R-:W2:Y:S04]  /*2cad0*/  LDL.LU R28, [R1+0x49c] ;  /* 0x00049c00011c7983 */ /* 0x001ea80000300800 */
[----:B---3--:R0:W-:Y:S04]  /*2cae0*/  STS.U8 [R0+UR7+0x2a80], R12 ;  /* 0x002a800c00007988 */ /* 0x0081e80008000007 */
[----:B------:R1:W-:Y:S04]  /*2caf0*/  STS.U8 [R0+UR7+0x2b00], R26 ;  /* 0x002b001a00007988 */ /* 0x0003e80008000007 */
[----:B0-----:R-:W3:Y:S04]  /*2cb00*/  LDL.LU R12, [R1+0x498] ;  /* 0x00049800010c7983 */ /* 0x001ee80000300800 */
[----:B-1----:R-:W3:Y:S04]  /*2cb10*/  LDL.LU R26, [R1+0x424] ;  /* 0x00042400011a7983 */ /* 0x002ee80000300800 */
[----:B------:R0:W-:Y:S04]  /*2cb20*/  STS.U8 [R0+UR7+0x6b80], R17 ;  /* 0x006b801100007988 */ /* 0x0001e80008000007 */
[----:B------:R1:W-:Y:S04]  /*2cb30*/  STS.U8 [R0+UR7+0x7a00], R25 ;  /* 0x007a001900007988 */ /* 0x0003e80008000007 */
[----:B0-----:R-:W3:Y:S04]  /*2cb40*/  LDL.LU R17, [R1+0x420] ;  /* 0x0004200001117983 */ /* 0x001ee80000300800 */
[----:B-1----:R-:W3:Y:S04]  /*2cb50*/  LDL.LU R25, [R1+0x41c] ;  /* 0x00041c0001197983 */ /* 0x002ee80000300800 */
[----:B----4-:R0:W-:Y:S04]  /*2cb60*/  STS.U8 [R0+UR7+0x7b00], R20 ;  /* 0x007b001400007988 */ /* 0x0101e80008000007 */
[----:B0-----:R-:W4:Y:S04]  /*2cb70*/  LDL.LU R20, [R1+0x418] ;  /* 0x0004180001147983 */ /* 0x001f280000300800 */
[----:B-----5:R0:W-:Y:S04]  /*2cb80*/  STS.U8 [R0+UR7+0x8a80], R16 ;  /* 0x008a801000007988 */ /* 0x0201e80008000007 */
[----:B0-----:R-:W5:Y:S04]  /*2cb90*/  LDL.LU R16, [R1+0x3a4] ;  /* 0x0003a40001107983 */ /* 0x001f680000300800 */
[----:B--2---:R0:W-:Y:S04]  /*2cba0*/  STS.U8 [R0+UR7+0x8b00], R28 ;  /* 0x008b001c00007988 */ /* 0x0041e80008000007 */
[----:B0-----:R-:W2:Y:S04]  /*2cbb0*/  LDL.LU R28, [R1+0x3a0] ;  /* 0x0003a000011c7983 */ /* 0x001ea80000300800 */
[----:B------:R0:W-:Y:S04]  /*2cbc0*/  STS.U8 [R0+UR7+0x2b80], R15 ;  /* 0x002b800f00007988 */ /* 0x0001e80008000007 */
[----:B------:R1:W-:Y:S04]  /*2cbd0*/  STS.U8 [R0+UR7+0x3a00], R14 ;  /* 0x003a000e00007988 */ /* 0x0003e80008000007 */
[----:B------:R1:W-:Y:S04]  /*2cbe0*/  STS.U8 [R0+UR7+0x3a80], R29 ;  /* 0x003a801d00007988 */ /* 0x0003e80008000007 */
[----:B0-----:R-:W2:Y:S04]  /*2cbf0*/  LDL.LU R15, [R1+0x39c] ;  /* 0x00039c00010f7983 */ /* 0x001ea80000300800 */
[----:B-1----:R-:W2:Y:S04]  /*2cc00*/  LDL.LU R14, [R1+0x398] ;  /* 0x00039800010e7983 */ /* 0x002ea80000300800 */
[----:B------:R0:W-:Y:S04]  /*2cc10*/  STS.U8 [R0+UR7+0x3b00], R27 ;  /* 0x003b001b00007988 */ /* 0x0001e80008000007 */
[----:B------:R-:W2:Y:S04]  /*2cc20*/  LDL.LU R29, [R1+0x324] ;  /* 0x00032400011d7983 */ /* 0x000ea80000300800 */
[----:B------:R1:W-:Y:S04]  /*2cc30*/  STS.U8 [R0+UR7+0x3b80], R23 ;  /* 0x003b801700007988 */ /* 0x0003e80008000007 */
[----:B0-----:R-:W2:Y:S04]  /*2cc40*/  LDL.LU R27, [R1+0x320] ;  /* 0x00032000011b7983 */ /* 0x001ea80000300800 */
[----:B------:R0:W-:Y:S04]  /*2cc50*/  STS.U8 [R0+UR7+0x4a00], R21 ;  /* 0x004a001500007988 */ /* 0x0001e80008000007 */
[----:B-1----:R-:W2:Y:S04]  /*2cc60*/  LDL.LU R23, [R1+0x31c] ;  /* 0x00031c0001177983 */ /* 0x002ea80000300800 */
        /* <DEDUP_REMOVED lines=26> */
[----:B---3--:R-:W-:Y:S04]  /*2ce10*/  STS.U8 [R0+UR7+0x8b80], R12 ;  /* 0x008b800c00007988 */ /* 0x008fe80008000007 */
[----:B-1----:R-:W3:Y:S04]  /*2ce20*/  LDL.LU R10, [R1+0x138] ;  /* 0x00013800010a7983 */ /* 0x002ee80000300800 */
[----:B------:R0:W-:Y:S04]  /*2ce30*/  STS.U8 [R0+UR7+0x9a80], R17 ;  /* 0x009a801100007988 */ /* 0x0001e80008000007 */
[----:B------:R1:W-:Y:S04]  /*2ce40*/  STS.U8 [R0+UR7+0x9a00], R26 ;  /* 0x009a001a00007988 */ /* 0x0003e80008000007 */
[----:B------:R1:W-:Y:S04]  /*2ce50*/  STS.U8 [R0+UR7+0x9b00], R25 ;  /* 0x009b001900007988 */ /* 0x0003e80008000007 */
[----:B0-----:R-:W3:Y:S04]  /*2ce60*/  LDL.LU R17, [R1+0x134] ;  /* 0x0001340001117983 */ /* 0x001ee80000300800 */
[----:B------:R-:W3:Y:S04]  /*2ce70*/  LDL.LU R12, [R1+0x130] ;  /* 0x00013000010c7983 */ /* 0x000ee80000300800 */
[----:B-1----:R-:W3:Y:S04]  /*2ce80*/  LDL.LU R26, [R1+0x12c] ;  /* 0x00012c00011a7983 */ /* 0x002ee80000300800 */
[----:B------:R-:W3:Y:S04]  /*2ce90*/  LDL.LU R25, [R1+0xb4] ;  /* 0x0000b40001197983 */ /* 0x000ee80000300800 */
[----:B----4-:R0:W-:Y:S04]  /*2cea0*/  STS.U8 [R0+UR7+0x9b80], R20 ;  /* 0x009b801400007988 */ /* 0x0101e80008000007 */
[----:B0-----:R-:W4:Y:S04]  /*2ceb0*/  LDL.LU R20, [R1+0xb0] ;  /* 0x0000b00001147983 */ /* 0x001f280000300800 */
[----:B-----5:R0:W-:Y:S04]  /*2cec0*/  STS.U8 [R0+UR7+0xaa00], R16 ;  /* 0x00aa001000007988 */ /* 0x0201e80008000007 */
[----:B0-----:R-:W5:Y:S04]  /*2ced0*/  LDL.LU R16, [R1+0xac] ;  /* 0x0000ac0001107983 */ /* 0x001f680000300800 */
[----:B--2---:R0:W-:Y:S04]  /*2cee0*/  STS.U8 [R0+UR7+0xaa80], R28 ;  /* 0x00aa801c00007988 */ /* 0x0041e80008000007 */
[----:B0-----:R-:W2:Y:S01]  /*2cef0*/  LDL.LU R28, [R1+0xa8] ;  /* 0x0000a800011c7983 */ /* 0x001ea20000300800 */
[----:B------:R-:W-:-:S03]  /*2cf00*/  LOP3.LUT R2, R11, 0x60, RZ, 0x3c, !PT ;  /* 0x000000600b027812 */ /* 0x000fc600078e3cff */
[----:B------:R-:W-:Y:S04]  /*2cf10*/  STL [R1+0x33b4], R11 ;  /* 0x0033b40b01007387 */ /* 0x000fe80000100800 */
        /* <DEDUP_REMOVED lines=18> */
[----:B---3--:R-:W-:Y:S04]  /*2d040*/  STS.U8 [R0+UR7+0xfa00], R10 ;  /* 0x00fa000a00007988 */ /* 0x008fe80008000007 */
[----:B------:R0:W-:Y:S04]  /*2d050*/  STS.U8 [R0+UR7+0xfa80], R17 ;  /* 0x00fa801100007988 */ /* 0x0001e80008000007 */
[----:B------:R-:W-:Y:S04]  /*2d060*/  STS.U8 [R0+UR7+0xfb00], R12 ;  /* 0x00fb000c00007988 */ /* 0x000fe80008000007 */
[----:B------:R-:W-:Y:S04]  /*2d070*/  STS.U8 [R0+UR7+0xfb80], R26 ;  /* 0x00fb801a00007988 */ /* 0x000fe80008000007 */
[----:B0-----:R-:W3:Y:S04]  /*2d080*/  LDL.LU R17, [R1+0x20] ;  /* 0x0000200001117983 */ /* 0x001ee80000300800 */
[----:B------:R0:W-:Y:S04]  /*2d090*/  STS.U8 [R2+UR7+0xc00], R25 ;  /* 0x000c001902007988 */ /* 0x0001e80008000007 */
[----:B0-----:R-:W3:Y:S04]  /*2d0a0*/  LDL.LU R25, [R1+0x1c] ;  /* 0x00001c0001197983 */ /* 0x001ee80000300800 */
[----:B----4-:R0:W-:Y:S04]  /*2d0b0*/  STS.U8 [R2+UR7+0xc80], R20 ;  /* 0x000c801402007988 */ /* 0x0101e80008000007 */
        /* <DEDUP_REMOVED lines=22> */
[----:B------:R-:W2:Y:S04]  /*2d220*/  LDL.LU R10, [R1+0x58c] ;  /* 0x00058c00010a7983 */ /* 0x000ea80000300800 */
[----:B0-----:R-:W2:Y:S04]  /*2d230*/  LDL.LU R28, [R1+0x514] ;  /* 0x00051400011c7983 */ /* 0x001ea80000300800 */
[----:B------:R-:W2:Y:S04]  /*2d240*/  LDL.LU R12, [R1+0x510] ;  /* 0x00051000010c7983 */ /* 0x000ea80000300800 */
[----:B-----5:R0:W-:Y:S04]  /*2d250*/  STS.U8 [R2+UR7+0xd00], R16 ;  /* 0x000d001002007988 */ /* 0x0201e80008000007 */
[----:B------:R-:W5:Y:S04]  /*2d260*/  LDL.LU R26, [R1+0x50c] ;  /* 0x00050c00011a7983 */ /* 0x000f680000300800 */
[----:B0-----:R-:W5:Y:S04]  /*2d270*/  LDL.LU R16, [R1+0x508] ;  /* 0x0005080001107983 */ /* 0x001f680000300800 */
[----:B---3--:R0:W-:Y:S04]  /*2d280*/  STS.U8 [R2+UR7+0x1c00], R17 ;  /* 0x001c001102007988 */ /* 0x0081e80008000007 */
[----:B0-----:R-:W3:Y:S04]  /*2d290*/  LDL.LU R17, [R1+0x494] ;  /* 0x0004940001117983 */ /* 0x001ee80000300800 */
[----:B------:R0:W-:Y:S04]  /*2d2a0*/  STS.U8 [R2+UR7+0x1c80], R25 ;  /* 0x001c801902007988 */ /* 0x0001e80008000007 */
[----:B0-----:R-:W3:Y:S04]  /*2d2b0*/  LDL.LU R25, [R1+0x490] ;  /* 0x0004900001197983 */ /* 0x001ee80000300800 */
[----:B----4-:R0:W-:Y:S04]  /*2d2c0*/  STS.U8 [R2+UR7+0x1d00], R20 ;  /* 0x001d001402007988 */ /* 0x0101e80008000007 */
[----:B0-----:R-:W4:Y:S04]  /*2d2d0*/  LDL.LU R20, [R1+0x48c] ;  /* 0x00048c0001147983 */ /* 0x001f280000300800 */
[----:B--2---:R0:W-:Y:S04]  /*2d2e0*/  STS.U8 [R2+UR7+0x7c00], R28 ;  /* 0x007c001c02007988 */ /* 0x0041e80008000007 */
[----:B0-----:R-:W2:Y:S04]  /*2d2f0*/  LDL.LU R28, [R1+0x488] ;  /* 0x00048800011c7983 */ /* 0x001ea80000300800 */
[----:B------:R-:W-:Y:S04]  /*2d300*/  STS.U8 [R2+UR7+0x2c00], R11 ;  /* 0x002c000b02007988 */ /* 0x000fe80008000007 */
        /* <DEDUP_REMOVED lines=18> */
[----:B---3--:R0:W-:Y:S04]  /*2d430*/  STS.U8 [R2+UR7+0x8c00], R17 ;  /* 0x008c001102007988 */ /* 0x0081e80008000007 */
[----:B0-----:R-:W3:Y:S04]  /*2d440*/  LDL.LU R17, [R1+0x410] ;  /* 0x0004100001117983 */ /* 0x001ee80000300800 */
[----:B------:R0:W-:Y:S04]  /*2d450*/  STS.U8 [R2+UR7+0x8c80], R25 ;  /* 0x008c801902007988 */ /* 0x0001e80008000007 */
[----:B------:R-:W3:Y:S04]  /*2d460*/  LDL.LU R11, [R1+0x40c] ;  /* 0x00040c00010b7983 */ /* 0x000ee80000300800 */
[----:B0-----:R-:W3:Y:S04]  /*2d470*/  LDL.LU R25, [R1+0x408] ;  /* 0x0004080001197983 */ /* 0x001ee80000300800 */
        /* <DEDUP_REMOVED lines=29> */
[----:B0-----:R-:W4:Y:S04]  /*2d650*/  LDL.LU R20, [R1+0x11c] ;  /* 0x00011c0001147983 */ /* 0x001f280000300800 */
[----:B--2---:R0:W-:Y:S04]  /*2d660*/  STS.U8 [R2+UR7+0x8d80], R28 ;  /* 0x008d801c02007988 */ /* 0x0041e80008000007 */
[----:B0-----:R-:W2:Y:S04]  /*2d670*/  LDL.LU R28, [R1+0x118] ;  /* 0x00011800011c7983 */ /* 0x001ea80000300800 */
[----:B-----5:R0:W-:Y:S04]  /*2d680*/  STS.U8 [R2+UR7+0x9c00], R16 ;  /* 0x009c001002007988 */ /* 0x0201e80008000007 */
[----:B0-----:R-:W5:Y:S04]  /*2d690*/  LDL.LU R16, [R1+0xa4] ;  /* 0x0000a40001107983 */ /* 0x001f680000300800 */
[----:B---3--:R0:W-:Y:S04]  /*2d6a0*/  STS.U8 [R2+UR7+0x9c80], R17 ;  /* 0x009c801102007988 */ /* 0x0081e80008000007 */
[----:B------:R1:W-:Y:S04]  /*2d6b0*/  STS.U8 [R2+UR7+0x9d00], R11 ;  /* 0x009d000b02007988 */ /* 0x0003e80008000007 */
[----:B0-----:R-:W3:Y:S04]  /*2d6c0*/  LDL.LU R17, [R1+0xa0] ;  /* 0x0000a00001117983 */ /* 0x001ee80000300800 */
[----:B-1----:R-:W3:Y:S04]  /*2d6d0*/  LDL.LU R11, [R1+0x33b4] ;  /* 0x0033b400010b7983 */ /* 0x002ee80000300800 */
[----:B------:R0:W-:Y:S04]  /*2d6e0*/  STS.U8 [R2+UR7+0x9d80], R25 ;  /* 0x009d801902007988 */ /* 0x0001e80008000007 */
[----:B0-----:R-:W3:Y:S04]  /*2d6f0*/  LDL.LU R25, [R1+0x33b0] ;  /* 0x0033b00001197983 */ /* 0x001ee80000300800 */
[----:B----4-:R0:W-:Y:S04]  /*2d700*/  STS.U8 [R2+UR7+0xfd00], R20 ;  /* 0x00fd001402007988 */ /* 0x0101e80008000007 */
[----:B0-----:R-:W4:Y:S04]  /*2d710*/  LDL.LU R20, [R1+0x9c] ;  /* 0x00009c0001147983 */ /* 0x001f280000300800 */
[----:B--2---:R0:W-:Y:S04]  /*2d720*/  STS.U8 [R2+UR7+0xfd80], R28 ;  /* 0x00fd801c02007988 */ /* 0x0041e80008000007 */
[----:B0-----:R-:W2:Y:S04]  /*2d730*/  LDL.LU R28, [R1+0x4] ;  /* 0x00000400011c7983 */ /* 0x001ea80000300800 */
        /* <DEDUP_REMOVED lines=36> */
[----:B---3--:R-:W-:-:S03]  /*2d980*/  LOP3.LUT R3, R11, 0x70, RZ, 0x3c, !PT ;  /* 0x000000700b037812 */ /* 0x008fc600078e3cff */
        /* <DEDUP_REMOVED lines=8> */
[----:B-----5:R0:W-:Y:S04]  /*2da10*/  STS.U8 [R3+UR7+0xe00], R16 ;  /* 0x000e001003007988 */ /* 0x0201e80008000007 */
[----:B------:R-:W5:Y:S04]  /*2da20*/  LDL.LU R26, [R1+0x4fc] ;  /* 0x0004fc00011a7983 */ /* 0x000f680000300800 */
[----:B------:R1:W-:Y:S04]  /*2da30*/  STS.U8 [R3+UR7+0xe80], R17 ;  /* 0x000e801103007988 */ /* 0x0003e80008000007 */
[----:B0-----:R-:W3:Y:S04]  /*2da40*/  LDL.LU R16, [R1+0x4f8] ;  /* 0x0004f80001107983 */ /* 0x001ee80000300800 */
[----:B------:R0:W-:Y:S04]  /*2da50*/  STS.U8 [R3+UR7+0xf00], R25 ;  /* 0x000f001903007988 */ /* 0x0001e80008000007 */
[----:B-1----:R-:W3:Y:S04]  /*2da60*/  LDL.LU R17, [R1+0x484] ;  /* 0x0004840001117983 */ /* 0x002ee80000300800 */
[----:B0-----:R-:W3:Y:S04]  /*2da70*/  LDL.LU R25, [R1] ;  /* 0x0000000001197983 */ /* 0x001ee80000300800 */
        /* <DEDUP_REMOVED lines=13> */
[----:B----4-:R-:W-:Y:S04]  /*2db50*/  STS.U8 [R3+UR7+0x1f80], R20 ;  /* 0x001f801403007988 */ /* 0x010fe80008000007 */
[----:B--2---:R-:W-:Y:S04]  /*2db60*/  STS.U8 [R3+UR7+0x1f00], R28 ;  /* 0x001f001c03007988 */ /* 0x004fe80008000007 */
[----:B------:R-:W-:Y:S04]  /*2db70*/  STS.U8 [R3+UR7+0x4e00], R19 ;  /* 0x004e001303007988 */ /* 0x000fe80008000007 */
[----:B------:R0:W-:Y:S04]  /*2db80*/  STS.U8 [R3+UR7+0x5e00], R9 ;  /* 0x005e000903007988 */ /* 0x0001e80008000007 */
[----:B0-----:R-:W2:Y:S04]  /*2db90*/  LDL.LU R9, [R1+0x404] ;  /* 0x0004040001097983 */ /* 0x001ea80000300800 */
[----:B--2---:R0:W-:Y:S04]  /*2dba0*/  STL [R1+0x339c], R9 ;  /* 0x00339c0901007387 */ /* 0x0041e80000100800 */
[----:B0-----:R-:W2:Y:S04]  /*2dbb0*/  LDL.LU R9, [R1+0x478] ;  /* 0x0004780001097983 */ /* 0x001ea80000300800 */
[----:B--2---:R0:W-:Y:S04]  /*2dbc0*/  STL [R1+0x33a0], R9 ;  /* 0x0033a00901007387 */ /* 0x0041e80000100800 */
[----:B0-----:R-:W2:Y:S04]  /*2dbd0*/  LDL.LU R9, [R1+0x47c] ;  /* 0x00047c0001097983 */ /* 0x001ea80000300800 */
[----:B------:R-:W-:Y:S04]  /*2dbe0*/  STS.U8 [R3+UR7+0x5e80], R6 ;  /* 0x005e800603007988 */ /* 0x000fe80008000007 */
[----:B------:R-:W-:Y:S04]  /*2dbf0*/  STS.U8 [R3+UR7+0x4e80], R13 ;  /* 0x004e800d03007988 */ /* 0x000fe80008000007 */
[----:B------:R-:W-:Y:S04]  /*2dc00*/  STS.U8 [R3+UR7+0x4f00], R5 ;  /* 0x004f000503007988 */ /* 0x000fe80008000007 */
        /* <DEDUP_REMOVED lines=37> */
[----:B-1----:R-:W3:Y:S04]  /*2de60*/  LDL.LU R26, [R1+0x10c] ;  /* 0x00010c00011a7983 */ /* 0x002ee80000300800 */
[----:B------:R1:W-:Y:S04]  /*2de70*/  STS.U8 [R3+UR7+0x8e00], R17 ;  /* 0x008e001103007988 */ /* 0x0003e80008000007 */
[----:B0-----:R-:W3:Y:S04]  /*2de80*/  LDL.LU R16, [R1+0x108] ;  /* 0x0001080001107983 */ /* 0x001ee80000300800 */
[----:B-1----:R-:W3:Y:S04]  /*2de90*/  LDL.LU R17, [R1+0x104] ;  /* 0x0001040001117983 */ /* 0x002ee80000300800 */
[----:B--2---:R0:W-:Y:S04]  /*2dea0*/  STS.U8 [R3+UR7+0x8e80], R9 ;  /* 0x008e800903007988 */ /* 0x0041e80008000007 */
[----:B0-----:R-:W2:Y:S04]  /*2deb0*/  LDL.LU R9, [R1+0x33a4] ;  /* 0x0033a40001097983 */ /* 0x001ea80000300800 */
[----:B--2---:R0:W-:Y:S04]  /*2dec0*/  STS.U8 [R3+UR7+0x8f00], R9 ;  /* 0x008f000903007988 */ /* 0x0041e80008000007 */
[----:B0-----:R-:W2:Y:S04]  /*2ded0*/  LDL.LU R9, [R1+0x33a0] ;  /* 0x0033a00001097983 */ /* 0x001ea80000300800 */
[----:B--2---:R0:W-:Y:S04]  /*2dee0*/  STS.U8 [R3+UR7+0x8f80], R9 ;  /* 0x008f800903007988 */ /* 0x0041e80008000007 */
[----:B0-----:R-:W2:Y:S04]  /*2def0*/  LDL.LU R9, [R1+0x339c] ;  /* 0x00339c0001097983 */ /* 0x001ea80000300800 */
[----:B---3--:R-:W-:Y:S04]  /*2df00*/  STS.U8 [R3+UR7+0x9e80], R6 ;  /* 0x009e800603007988 */ /* 0x008fe80008000007 */
[----:B----4-:R-:W-:Y:S04]  /*2df10*/  STS.U8 [R3+UR7+0x9f00], R20 ;  /* 0x009f001403007988 */ /* 0x010fe80008000007 */
[----:B------:R-:W-:Y:S04]  /*2df20*/  STS.U8 [R3+UR7+0x9f80], R28 ;  /* 0x009f801c03007988 */ /* 0x000fe80008000007 */
[----:B------:R-:W-:Y:S04]  /*2df30*/  STS.U8 [R3+UR7+0xae00], R25 ;  /* 0x00ae001903007988 */ /* 0x000fe80008000007 */
[----:B------:R-:W-:Y:S04]  /*2df40*/  STS.U8 [R3+UR7+0xae80], R2 ;  /* 0x00ae800203007988 */ /* 0x000fe80008000007 */
[----:B------:R-:W-:Y:S04]  /*2df50*/  STS.U8 [R3+UR7+0xaf00], R0 ;  /* 0x00af000003007988 */ /* 0x000fe80008000007 */
[----:B--2---:R0:W-:Y:S04]  /*2df60*/  STS.U8 [R3+UR7+0x9e00], R9 ;  /* 0x009e000903007988 */ /* 0x0041e80008000007 */
[----:B0-----:R-:W2:Y:S04]  /*2df70*/  LDL.LU R9, [R1+0x3398] ;  /* 0x0033980001097983 */ /* 0x001ea80000300800 */
[----:B------:R-:W3:Y:S04]  /*2df80*/  LDL.LU R6, [R1+0x3394] ;  /* 0x0033940001067983 */ /* 0x000ee80000300800 */
        /* <DEDUP_REMOVED lines=18> */
[----:B------:R-:W-:Y:S04]  /*2e0b0*/  STS.U8 [R3+UR7+0xfe80], R26 ;  /* 0x00fe801a03007988 */ /* 0x000fe80008000007 */
[----:B------:R-:W-:Y:S04]  /*2e0c0*/  STS.U8 [R3+UR7+0xff00], R16 ;  /* 0x00ff001003007988 */ /* 0x000fe80008000007 */
[----:B------:R-:W-:Y:S01]  /*2e0d0*/  STS.U8 [R3+UR7+0xff80], R17 ;  /* 0x00ff801103007988 */ /* 0x000fe20008000007 */
[----:B------:R-:W-:Y:S06]  /*2e0e0*/  BAR.SYNC.DEFER_BLOCKING 0x0 ;  /* 0x0000000000007b1d */ /* 0x000fec0000010000 */
[----:B--2---:R-:W0:Y:S04]  /*2e0f0*/  LDSM.16.MT88.4 R24, [R9+UR7+0x10000] ;  /* 0x010000070918783b */ /* 0x004e280008004200 */
[----:B---3--:R-:W1:Y:S04]  /*2e100*/  LDSM.16.M88.4 R12, [R6+UR7] ;  /* 0x00000007060c783b */ /* 0x008e680008000200 */
[----:B------:R-:W2:Y:S04]  /*2e110*/  LDSM.16.MT88.4 R16, [R9+UR7+0x10400] ;  /* 0x010400070910783b */ /* 0x000ea80008004200 */
[----:B0-----:R-:W-:Y:S04]  /*2e120*/  STL [R1+0x338c], R25 ;  /* 0x00338c1901007387 */ /* 0x001fe80000100800 */
[----:B-1----:R-:W-:Y:S04]  /*2e130*/  STL.64 [R1+0xc0], R12 ;  /* 0x0000c00c01007387 */ /* 0x002fe80000100a00 */
[----:B------:R-:W-:Y:S04]  /*2e140*/  STL.64 [R1+0xc8], R14 ;  /* 0x0000c80e01007387 */ /* 0x000fe80000100a00 */
[----:B------:R-:W-:Y:S04]  /*2e150*/  STL [R1+0x3388], R27 ;  /* 0x0033881b01007387 */ /* 0x000fe80000100800 */
[----:B--2---:R0:W-:Y:S04]  /*2e160*/  STL [R1+0x3384], R17 ;  /* 0x0033841101007387 */ /* 0x0041e80000100800 */
[----:B0-----:R-:W2:Y:S04]  /*2e170*/  LDL.LU R17, [R1+0xc0] ;  /* 0x0000c00001117983 */ /* 0x001ea80000300800 */
[----:B------:R0:W-:Y:S04]  /*2e180*/  STL [R1+0x3380], R19 ;  /* 0x0033801301007387 */ /* 0x0001e80000100800 */
[----:B0-----:R-:W3:Y:S01]  /*2e190*/  LDL.LU R19, [R1+0xc4] ;  /* 0x0000c40001137983 */ /* 0x001ee20000300800 */
[----:B------:R-:W-:-:S05]  /*2e1a0*/  LOP3.LUT R0, R9, 0x20, RZ, 0x3c, !PT ;  /* 0x0000002009007812 */ /* 0x000fca00078e3cff */
[----:B------:R-:W0:Y:S04]  /*2e1b0*/  LDSM.16.MT88.4 R12, [R0+UR7+0x10000] ;  /* 0x01000007000c783b */ /* 0x000e280008004200 */
[----:B------:R-:W1:Y:S04]  /*2e1c0*/  LDSM.16.MT88.4 R20, [R0+UR7+0x10400] ;  /* 0x010400070014783b */ /* 0x000e680008004200 */
[----:B0-----:R-:W-:Y:S04]  /*2e1d0*/  STL [R1+0x3374], R13 ;  /* 0x0033740d01007387 */ /* 0x001fe80000100800 */
[----:B------:R-:W-:Y:S04]  /*2e1e0*/  STL [R1+0x3370], R15 ;  /* 0x0033700f01007387 */ /* 0x000fe80000100800 */
[----:B-1----:R-:W-:Y:S04]  /*2e1f0*/  STL [R1+0x337c], R21 ;  /* 0x00337c1501007387 */ /* 0x002fe80000100800 */
[----:B------:R-:W-:Y:S04]  /*2e200*/  STL [R1+0x3378], R23 ;  /* 0x0033781701007387 */ /* 0x000fe80000100800 */
[----:B------:R0:W-:Y:S02]  /*2e210*/  STL [R1+0x333c], R0 ;  /* 0x00333c0001007387 */ /* 0x0001e40000100800 */
[----:B0-----:R-:W-:-:S05]  /*2e220*/  IMAD.MOV.U32 R0, RZ, RZ, R6 ;  /* 0x000000ffff007224 */ /* 0x001fca00078e0006 */
[----:B------:R-:W0:Y:S04]  /*2e230*/  LDSM.16.M88.4 R4, [R0+UR7+0x4000] ;  /* 0x004000070004783b */ /* 0x000e280008000200 */
[----:B0-----:R-:W-:Y:S01]  /*2e240*/  STL.64 [R1+0xd0], R4 ;  /* 0x0000d00401007387 */ /* 0x001fe20000100a00 */
[----:B------:R-:W-:Y:S02]  /*2e250*/  IMAD.MOV.U32 R23, RZ, RZ, R4 ;  /* 0x000000ffff177224 */ /* 0x000fe400078e0004 */
[----:B------:R-:W-:Y:S01]  /*2e260*/  IMAD.MOV.U32 R21, RZ, RZ, R5 ;  /* 0x000000ffff157224 */ /* 0x000fe200078e0005 */
[----:B------:R-:W-:Y:S04]  /*2e270*/  STL.64 [R1+0xd8], R6 ;  /* 0x0000d80601007387 */ /* 0x000fe80000100a00 */
[----:B------:R-:W0:Y:S01]  /*2e280*/  LDSM.16.M88.4 R4, [R0+UR7+0x8000] ;  /* 0x008000070004783b */ /* 0x000e220008000200 */
[----:B------:R-:W-:-:S02]  /*2e290*/  IMAD.MOV.U32 R8, RZ, RZ, R12 ;  /* 0x000000ffff087224 */ /* 0x000fc400078e000c */
[----:B------:R-:W-:Y:S02]  /*2e2a0*/  IMAD.MOV.U32 R9, RZ, RZ, R14 ;  /* 0x000000ffff097224 */ /* 0x000fe400078e000e */
[----:B------:R-:W-:Y:S02]  /*2e2b0*/  IMAD.MOV.U32 R10, RZ, RZ, R20 ;  /* 0x000000ffff0a7224 */ /* 0x000fe400078e0014 */
[----:B------:R-:W-:Y:S02]  /*2e2c0*/  IMAD.MOV.U32 R11, RZ, RZ, R22 ;  /* 0x000000ffff0b7224 */ /* 0x000fe400078e0016 */
[----:B0-----:R-:W-:Y:S01]  /*2e2d0*/  IMAD.MOV.U32 R15, RZ, RZ, R4 ;  /* 0x000000ffff0f7224 */ /* 0x001fe200078e0004 */
[----:B------:R0:W-:Y:S01]  /*2e2e0*/  STL.64 [R1+0xe0], R4 ;  /* 0x0000e00401007387 */ /* 0x0001e20000100a00 */
[----:B------:R-:W-:Y:S02]  /*2e2f0*/  IMAD.MOV.U32 R13, RZ, RZ, R5 ;  /* 0x000000ffff0d7224 */ /* 0x000fe400078e0005 */
[----:B------:R-:W-:-:S02]  /*2e300*/  IMAD.MOV.U32 R28, RZ, RZ, R6 ;  /* 0x000000ffff1c7224 */ /* 0x000fc400078e0006 */
[----:B------:R-:W-:Y:S02]  /*2e310*/  IMAD.MOV.U32 R29, RZ, RZ, R7 ;  /* 0x000000ffff1d7224 */ /* 0x000fe400078e0007 */
[----:B------:R-:W-:Y:S02]  /*2e320*/  IMAD.MOV.U32 R6, RZ, RZ, R16 ;  /* 0x000000ffff067224 */ /* 0x000fe400078e0010 */
[----:B------:R-:W-:Y:S02]  /*2e330*/  IMAD.MOV.U32 R7, RZ, RZ, R18 ;  /* 0x000000ffff077224 */ /* 0x000fe400078e0012 */
[----:B0-----:R-:W-:Y:S02]  /*2e340*/  IMAD.MOV.U32 R4, RZ, RZ, R24 ;  /* 0x000000ffff047224 */ /* 0x001fe400078e0018 */
[----:B------:R-:W-:Y:S01]  /*2e350*/  IMAD.MOV.U32 R5, RZ, RZ, R26 ;  /* 0x000000ffff057224 */ /* 0x000fe200078e001a */
[----:B------:R-:W-:Y:S04]  /*2e360*/  STL [R1+0x3304], R29 ;  /* 0x0033041d01007387 */ /* 0x000fe80000100800 */
[----:B------:R-:W-:Y:S01]  /*2e370*/  STL [R1+0x3300], R28 ;  /* 0x0033001c01007387 */ /* 0x000fe20000100800 */
[----:B--2---:R-:W-:-:S02]  /*2e380*/  F2FP.F16.E4M3.UNPACK_B R2, R17 ;  /* 0x00000011ff02723e */ /* 0x004fc400020006ff */
[----:B---3--:R-:W-:-:S07]  /*2e390*/  F2FP.F16.E4M3.UNPACK_B R3, R19 ;  /* 0x00000013ff03723e */ /* 0x008fce00020006ff */
[----:B------:R-:W-:Y:S01]  /*2e3a0*/  HMMA.16816.F32 R4, R4, R2, RZ ;  /* 0x000000020404723c */ /* 0x000fe200000018ff */
[----:B------:R-:W-:-:S15]  /*2e3b0*/  STL [R1+0x3390], R17 ;  /* 0x0033901101007387 */ /* 0x000fde0000100800 */
[----:B------:R-:W-:-:S03]  /*2e3c0*/  NOP ;  /* 0x0000000000007918 */ /* 0x000fc60000000000 */
[----:B------:R-:W-:Y:S01]  /*2e3d0*/  IMAD.MOV.U32 R25, RZ, RZ, R4 ;  /* 0x000000ffff197224 */ /* 0x000fe200078e0004 */
[----:B------:R0:W-:Y:S01]  /*2e3e0*/  STL.64 [R1+0x48], R6 ;  /* 0x0000480601007387 */ /* 0x0001e20000100a00 */
[----:B------:R-:W-:Y:S02]  /*2e3f0*/  IMAD.MOV.U32 R27, RZ, RZ, R5 ;  /* 0x000000ffff1b7224 */ /* 0x000fe400078e0005 */
[----:B0-----:R-:W-:-:S15]  /*2e400*/  HMMA.16816.F32 R4, R8, R2, RZ ;  /* 0x000000020804723c */ /* 0x001fde00000018ff */
[----:B------:R-:W-:-:S04]  /*2e410*/  NOP ;  /* 0x0000000000007918 */ /* 0x000fc80000000000 */
[----:B------:R-:W-:Y:S01]  /*2e420*/  IMAD.MOV.U32 R29, RZ, RZ, R6 ;  /* 0x000000ffff1d7224 */ /* 0x000fe200078e0006 */
[----:B------:R-:W-:Y:S01]  /*2e430*/  STL.64 [R1+0x10], R4 ;  /* 0x0000100401007387 */ /* 0x000fe20000100a00 */
[----:B------:R-:W-:-:S03]  /*2e440*/  IMAD.MOV.U32 R28, RZ, RZ, R7 ;  /* 0x000000ffff1c7224 */ /* 0x000fc600078e0007 */
[----:B------:R-:W0:Y:S01]  /*2e450*/  LDSM.16.M88.4 R4, [R0+UR7+0xc000] ;  /* 0x00c000070004783b */ /* 0x000e220008000200 */
[----:B------:R-:W-:Y:S02]  /*2e460*/  F2FP.F16.E4M3.UNPACK_B R2, R23 ;  /* 0x00000017ff02723e */ /* 0x000fe400020006ff */
[----:B------:R-:W-:-:S07]  /*2e470*/  F2FP.F16.E4M3.UNPACK_B R3, R21 ;  /* 0x00000015ff03723e */ /* 0x000fce00020006ff */
[----:B------:R-:W-:Y:S01]  /*2e480*/  HMMA.16816.F32 R8, R8, R2, RZ ;  /* 0x000000020808723c */ /* 0x000fe200000018ff */
[----:B0-----:R0:W-:Y:S01]  /*2e490*/  STL.64 [R1+0xf0], R4 ;  /* 0x0000f00401007387 */ /* 0x0011e20000100a00 */
[----:B------:R-:W-:Y:S02]  /*2e4a0*/  IMAD.MOV.U32 R0, RZ, RZ, R4 ;  /* 0x000000ffff007224 */ /* 0x000fe400078e0004 */
[----:B------:R-:W-:Y:S01]  /*2e4b0*/  IMAD.MOV.U32 R17, RZ, RZ, R5 ;  /* 0x000000ffff117224 */ /* 0x000fe200078e0005 */
[----:B------:R1:W-:Y:S01]  /*2e4c0*/  STL.64 [R1+0xf8], R6 ;  /* 0x0000f80601007387 */ /* 0x0003e20000100a00 */
[----:B0-----:R-:W-:Y:S02]  /*2e4d0*/  IMAD.MOV.U32 R4, RZ, RZ, R24 ;  /* 0x000000ffff047224 */ /* 0x001fe400078e0018 */
[----:B------:R-:W-:Y:S02]  /*2e4e0*/  IMAD.MOV.U32 R5, RZ, RZ, R26 ;  /* 0x000000ffff057224 */ /* 0x000fe400078e001a */
[----:B-1----:R-:W-:-:S02]  /*2e4f0*/  IMAD.MOV.U32 R6, RZ, RZ, R16 ;  /* 0x000000ffff067224 */ /* 0x002fc400078e0010 */
[----:B------:R-:W-:-:S07]  /*2e500*/  IMAD.MOV.U32 R7, RZ, RZ, R18 ;  /* 0x000000ffff077224 */ /* 0x000fce00078e0012 */
[----:B------:R-:W-:Y:S01]  /*2e510*/  HMMA.16816.F32 R4, R4, R2, RZ ;  /* 0x000000020404723c */ /* 0x000fe200000018ff */
[----:B------:R-:W-:Y:S02]  /*2e520*/  IMAD.MOV.U32 R21, RZ, RZ, R8 ;  /* 0x000000ffff157224 */ /* 0x000fe400078e0008 */
[----:B------:R-:W-:Y:S02]  /*2e530*/  IMAD.MOV.U32 R23, RZ, RZ, R9 ;  /* 0x000000ffff177224 */ /* 0x000fe400078e0009 */
[----:B------:R-:W-:Y:S02]  /*2e540*/  IMAD.MOV.U32 R8, RZ, RZ, R12 ;  /* 0x000000ffff087224 */ /* 0x000fe400078e000c */
[----:B------:R-:W-:-:S12]  /*2e550*/  IMAD.MOV.U32 R9, RZ, RZ, R14 ;  /* 0x000000ffff097224 */ /* 0x000fd800078e000e */
[----:B------:R-:W-:Y:S04]  /*2e560*/  STL.64 [R1+0x30], R4 ;  /* 0x0000300401007387 */ /* 0x000fe80000100a00 */
[----:B------:R0:W-:Y:S02]  /*2e570*/  STL.64 [R1+0x38], R6 ;  /* 0x0000380601007387 */ /* 0x0001e40000100a00 */
[----:B0-----:R-:W-:Y:S02]  /*2e580*/  IMAD.MOV.U32 R6, RZ, RZ, R15 ;  /* 0x000000ffff067224 */ /* 0x001fe400078e000f */
[----:B------:R-:W-:Y:S02]  /*2e590*/  IMAD.MOV.U32 R7, RZ, RZ, R13 ;  /* 0x000000ffff077224 */ /* 0x000fe400078e000d */
[----:B------:R-:W-:Y:S01]  /*2e5a0*/  IMAD.MOV.U32 R4, RZ, RZ, R24 ;  /* 0x000000ffff047224 */ /* 0x000fe200078e0018 */
[----:B------:R-:W-:Y:S01]  /*2e5b0*/  F2FP.F16.E4M3.UNPACK_B R2, R6 ;  /* 0x00000006ff02723e */ /* 0x000fe200020006ff */
[----:B------:R-:W-:Y:S01]  /*2e5c0*/  IMAD.MOV.U32 R5, RZ, RZ, R26 ;  /* 0x000000ffff057224 */ /* 0x000fe200078e001a */
[----:B------:R-:W-:Y:S01]  /*2e5d0*/  F2FP.F16.E4M3.UNPACK_B R3, R7 ;  /* 0x00000007ff03723e */ /* 0x000fe200020006ff */
[----:B------:R-:W-:-:S02]  /*2e5e0*/  IMAD.MOV.U32 R6, RZ, RZ, R16 ;  /* 0x000000ffff067224 */ /* 0x000fc400078e0010 */
[----:B------:R-:W-:Y:S02]  /*2e5f0*/  IMAD.MOV.U32 R7, RZ, RZ, R18 ;  /* 0x000000ffff077224 */ /* 0x000fe400078e0012 */
[----:B------:R-:W-:Y:S02]  /*2e600*/  IMAD.MOV.U32 R13, RZ, RZ, R10 ;  /* 0x000000ffff0d7224 */ /* 0x000fe400078e000a */
[----:B------:R-:W-:Y:S02]  /*2e610*/  IMAD.MOV.U32 R15, RZ, RZ, R11 ;  /* 0x000000ffff0f7224 */ /* 0x000fe400078e000b */
[----:B------:R-:W-:Y:S02]  /*2e620*/  IMAD.MOV.U32 R10, RZ, RZ, R20 ;  /* 0x000000ffff0a7224 */ /* 0x000fe400078e0014 */
[----:B------:R-:W-:Y:S01]  /*2e630*/  IMAD.MOV.U32 R11, RZ, RZ, R22 ;  /* 0x000000ffff0b7224 */ /* 0x000fe200078e0016 */
[-C--:B------:R-:W-:Y:S08]  /*2e640*/  HMMA.16816.F32 R4, R4, R2.reuse, RZ ;  /* 0x000000020404723c */ /* 0x080ff000000018ff */
[----:B------:R-:W-:Y:S01]  /*2e650*/  HMMA.16816.F32 R8, R8, R2, RZ ;  /* 0x000000020808723c */ /* 0x000fe200000018ff */
[----:B------:R-:W-:-:S10]  /*2e660*/  F2FP.F16.E4M3.UNPACK_B R3, R17 ;  /* 0x00000011ff03723e */ /* 0x000fd400020006ff */
[----:B------:R-:W-:Y:S04]  /*2e670*/  STL.64 [R1+0x20], R4 ;  /* 0x0000200401007387 */ /* 0x000fe80000100a00 */
[----:B------:R0:W-:Y:S04]  /*2e680*/  STL.64 [R1+0x28], R6 ;  /* 0x0000280601007387 */ /* 0x0001e80000100a00 */
[----:B------:R1:W-:Y:S04]  /*2e690*/  STL.64 [R1+0x50], R8 ;  /* 0x0000500801007387 */ /* 0x0003e80000100a00 */
[----:B------:R2:W-:Y:S04]  /*2e6a0*/  STL [R1+0x58], R10 ;  /* 0x0000580a01007387 */ /* 0x0005e80000100800 */
[----:B------:R-:W3:Y:S01]  /*2e6b0*/  LDL.LU R17, [R1+0x3390] ;  /* 0x0033900001117983 */ /* 0x000ee20000300800 */
[----:B0-----:R-:W-:-:S02]  /*2e6c0*/  IMAD.MOV.U32 R7, RZ, RZ, R0 ;  /* 0x000000ffff077224 */ /* 0x001fc400078e0000 */
[----:B------:R-:W-:Y:S02]  /*2e6d0*/  IMAD.MOV.U32 R4, RZ, RZ, R24 ;  /* 0x000000ffff047224 */ /* 0x000fe400078e0018 */
[----:B------:R-:W-:Y:S01]  /*2e6e0*/  IMAD.MOV.U32 R5, RZ, RZ, R26 ;  /* 0x000000ffff057224 */ /* 0x000fe200078e001a */
[----:B------:R-:W-:Y:S01]  /*2e6f0*/  F2FP.F16.E4M3.UNPACK_B R2, R7 ;  /* 0x00000007ff02723e */ /* 0x000fe200020006ff */
[----:B------:R-:W-:Y:S02]  /*2e700*/  IMAD.MOV.U32 R6, RZ, RZ, R16 ;  /* 0x000000ffff067224 */ /* 0x000fe400078e0010 */
[----:B------:R-:W-:-:S07]  /*2e710*/  IMAD.MOV.U32 R7, RZ, RZ, R18 ;  /* 0x000000ffff077224 */ /* 0x000fce00078e0012 */
[----:B------:R-:W-:Y:S01]  /*2e720*/  HMMA.16816.F32 R4, R4, R2, RZ ;  /* 0x000000020404723c */ /* 0x000fe200000018ff */
[----:B------:R-:W-:Y:S02]  /*2e730*/  IMAD.MOV.U32 R0, RZ, RZ, R11 ;  /* 0x000000ffff007224 */ /* 0x000fe400078e000b */
[----:B-1----:R-:W-:Y:S02]  /*2e740*/  IMAD.MOV.U32 R8, RZ, RZ, R12 ;  /* 0x000000ffff087224 */ /* 0x002fe400078e000c */
[----:B------:R-:W-:Y:S02]  /*2e750*/  IMAD.MOV.U32 R9, RZ, RZ, R14 ;  /* 0x000000ffff097224 */ /* 0x000fe400078e000e */
[----:B--2---:R-:W-:Y:S02]  /*2e760*/  IMAD.MOV.U32 R10, RZ, RZ, R20 ;  /* 0x000000ffff0a7224 */ /* 0x004fe400078e0014 */
[----:B------:R-:W-:-:S10]  /*2e770*/  IMAD.MOV.U32 R11, RZ, RZ, R22 ;  /* 0x000000ffff0b7224 */ /* 0x000fd400078e0016 */
[----:B------:R-:W-:Y:S01]  /*2e780*/  STL [R1+0x94], R5 ;  /* 0x0000940501007387 */ /* 0x000fe20000100800 */
[----:B------:R-:W-:Y:S02]  /*2e790*/  IMAD.MOV.U32 R16, RZ, RZ, R4 ;  /* 0x000000ffff107224 */ /* 0x000fe400078e0004 */
[----:B------:R-:W-:Y:S01]  /*2e7a0*/  IMAD.MOV.U32 R18, RZ, RZ, R6 ;  /* 0x000000ffff127224 */ /* 0x000fe200078e0006 */
[----:B------:R0:W-:Y:S02]  /*2e7b0*/  STL [R1+0x9c], R7 ;  /* 0x00009c0701007387 */ /* 0x0001e40000100800 */
[----:B0-----:R-:W-:Y:S01]  /*2e7c0*/  HMMA.16816.F32 R4, R8, R2, RZ ;  /* 0x000000020804723c */ /* 0x001fe200000018ff */
[----:B------:R-:W-:Y:S02]  /*2e7d0*/  IMAD.MOV.U32 R8, RZ, RZ, R25 ;  /* 0x000000ffff087224 */ /* 0x000fe400078e0019 */
[----:B------:R-:W2:Y:S01]  /*2e7e0*/  LDL.LU R25, [R1+0x338c] ;  /* 0x00338c0001197983 */ /* 0x000ea20000300800 */
[----:B------:R-:W-:Y:S01]  /*2e7f0*/  IMAD.MOV.U32 R9, RZ, RZ, R27 ;  /* 0x000000ffff097224 */ /* 0x000fe200078e001b */
[----:B------:R-:W-:-:S14]  /*2e800*/  F2FP.F16.E4M3.UNPACK_B R3, R19.H1 ;  /* 0x00000013ff03723e */ /* 0x000fdc00030006ff */
[----:B------:R2:W-:Y:S04]  /*2e810*/  STL.64 [R1+0x80], R4 ;  /* 0x0000800401007387 */ /* 0x0005e80000100a00 */
[----:B------:R0:W-:Y:S04]  /*2e820*/  STL.64 [R1+0x88], R6 ;  /* 0x0000880601007387 */ /* 0x0001e80000100a00 */
[----:B------:R-:W4:Y:S04]  /*2e830*/  LDL.LU R27, [R1+0x3388] ;  /* 0x00338800011b7983 */ /* 0x000f280000300800 */
[----:B------:R-:W5:Y:S04]  /*2e840*/  LDL.LU R10, [R1+0x48] ;  /* 0x00004800010a7983 */ /* 0x000f680000300800 */
[----:B------:R-:W5:Y:S01]  /*2e850*/  LDL.LU R11, [R1+0x4c] ;  /* 0x00004c00010b7983 */ /* 0x000f620000300800 */
[----:B---3--:R-:W-:-:S03]  /*2e860*/  F2FP.F16.E4M3.UNPACK_B R2, R17.H1 ;  /* 0x00000011ff02723e */ /* 0x008fc600030006ff */
[----:B------:R-:W0:Y:S04]  /*2e870*/  LDL.LU R17, [R1+0x3384] ;  /* 0x0033840001117983 */ /* 0x000e280000300800 */
[----:B------:R-:W3:Y:S04]  /*2e880*/  LDL.LU R19, [R1+0x3380] ;  /* 0x0033800001137983 */ /* 0x000ee80000300800 */
[----:B------:R-:W5:Y:S04]  /*2e890*/  LDL.LU R26, [R1+0xe0] ;  /* 0x0000e000011a7983 */ /* 0x000f680000300800 */
[----:B------:R-:W5:Y:S01]  /*2e8a0*/  LDL.LU R24, [R1+0xe4] ;  /* 0x0000e40001187983 */ /* 0x000f620000300800 */
[----:B--2---:R-:W-:-:S02]  /*2e8b0*/  IMAD.MOV.U32 R4, RZ, RZ, R25 ;  /* 0x000000ffff047224 */ /* 0x004fc400078e0019 */
[----:B----4-:R-:W-:Y:S02]  /*2e8c0*/  IMAD.MOV.U32 R5, RZ, RZ, R27 ;  /* 0x000000ffff057224 */ /* 0x010fe400078e001b */
[----:B0-----:R-:W-:Y:S02]  /*2e8d0*/  IMAD.MOV.U32 R6, RZ, RZ, R17 ;  /* 0x000000ffff067224 */ /* 0x001fe400078e0011 */
[----:B---3--:R-:W-:-:S07]  /*2e8e0*/  IMAD.MOV.U32 R7, RZ, RZ, R19 ;  /* 0x000000ffff077224 */ /* 0x008fce00078e0013 */
[----:B-----5:R-:W-:Y:S01]  /*2e8f0*/  HMMA.16816.F32 R8, R4, R2, R8 ;  /* 0x000000020408723c */ /* 0x020fe20000001808 */
[----:B------:R-:W-:Y:S04]  /*2e900*/  STL.64 [R1+0x3368], R26 ;  /* 0x0033681a01007387 */ /* 0x000fe80000100a00 */
[----:B------:R0:W-:Y:S04]  /*2e910*/  STL.64 [R1+0x3360], R24 ;  /* 0x0033601801007387 */ /* 0x0001e80000100a00 */
[----:B0-----:R-:W2:Y:S10]  /*2e920*/  LDL.LU R24, [R1+0x10] ;  /* 0x0000100001187983 */ /* 0x001eb40000300800 */
[----:B------:R-:W-:Y:S01]  /*2e930*/  IMAD.MOV.U32 R12, RZ, RZ, R11 ;  /* 0x000000ffff0c7224 */ /* 0x000fe200078e000b */
[----:B------:R-:W2:Y:S04]  /*2e940*/  LDL.LU R25, [R1+0x14] ;  /* 0x0000140001197983 */ /* 0x000ea80000300800 */
[----:B------:R-:W3:Y:S01]  /*2e950*/  LDL R11, [R1+0x120] ;  /* 0x00012000010b7983 */ /* 0x000ee20000100800 */
[----:B------:R-:W-:-:S02]  /*2e960*/  IMAD.MOV.U32 R26, RZ, RZ, R29 ;  /* 0x000000ffff1a7224 */ /* 0x000fc400078e001d */
[----:B------:R-:W-:Y:S02]  /*2e970*/  IMAD.MOV.U32 R27, RZ, RZ, R28 ;  /* 0x000000ffff1b7224 */ /* 0x000fe400078e001c */
[----:B------:R-:W-:Y:S02]  /*2e980*/  IMAD.MOV.U32 R29, RZ, RZ, R8 ;  /* 0x000000ffff1d7224 */ /* 0x000fe400078e0008 */
[----:B------:R-:W-:Y:S02]  /*2e990*/  IMAD.MOV.U32 R28, RZ, RZ, R9 ;  /* 0x000000ffff1c7224 */ /* 0x000fe400078e0009 */
[----:B------:R-:W-:Y:S01]  /*2e9a0*/  IMAD.MOV.U32 R14, RZ, RZ, R10 ;  /* 0x000000ffff0e7224 */ /* 0x000fe200078e000a */
[----:B---3--:R0:W-:Y:S04]  /*2e9b0*/  STL [R1+0x3338], R11 ;  /* 0x0033380b01007387 */ /* 0x0081e80000100800 */
[----:B------:R-:W3:Y:S04]  /*2e9c0*/  LDL.LU R8, [R1+0x20] ;  /* 0x0000200001087983 */ /* 0x000ee80000300800 */
[----:B------:R-:W3:Y:S04]  /*2e9d0*/  LDL.LU R9, [R1+0x24] ;  /* 0x0000240001097983 */ /* 0x000ee80000300800 */
[----:B------:R-:W4:Y:S04]  /*2e9e0*/  LDL.LU R10, [R1+0x28] ;  /* 0x00002800010a7983 */ /* 0x000f280000300800 */
[----:B0-----:R-:W4:Y:S04]  /*2e9f0*/  LDL.LU R11, [R1+0x2c] ;  /* 0x00002c00010b7983 */ /* 0x001f280000300800 */
[----:B----4-:R0:W-:Y:S04]  /*2ea00*/  STL.64 [R1+0x3348], R10 ;  /* 0x0033480a01007387 */ /* 0x0101e80000100a00 */
[----:B---3--:R1:W-:Y:S01]  /*2ea10*/  STL.64 [R1+0x3340], R8 ;  /* 0x0033400801007387 */ /* 0x0083e20000100a00 */
[----:B0-----:R-:W-:-:S02]  /*2ea20*/  IMAD.MOV.U32 R10, RZ, RZ, R13 ;  /* 0x000000ffff0a7224 */ /* 0x001fc400078e000d */
[----:B-1----:R-:W-:Y:S02]  /*2ea30*/  IMAD.MOV.U32 R8, RZ, RZ, R21 ;  /* 0x000000ffff087224 */ /* 0x002fe400078e0015 */
[----:B------:R-:W3:Y:S01]  /*2ea40*/  LDL.LU R21, [R1+0x337c] ;  /* 0x00337c0001157983 */ /* 0x000ee20000300800 */
[----:B------:R-:W-:Y:S02]  /*2ea50*/  IMAD.MOV.U32 R9, RZ, RZ, R23 ;  /* 0x000000ffff097224 */ /* 0x000fe400078e0017 */
[----:B------:R-:W-:Y:S01]  /*2ea60*/  IMAD.MOV.U32 R11, RZ, RZ, R15 ;  /* 0x000000ffff0b7224 */ /* 0x000fe200078e000f */
[----:B------:R-:W4:Y:S04]  /*2ea70*/  LDL.LU R23, [R1+0x3378] ;  /* 0x0033780001177983 */ /* 0x000f280000300800 */
[----:B------:R-:W5:Y:S04]  /*2ea80*/  LDL.LU R13, [R1+0x3374] ;  /* 0x00337400010d7983 */ /* 0x000f680000300800 */
[----:B------:R-:W2:Y:S04]  /*2ea90*/  LDL.LU R15, [R1+0x3370] ;  /* 0x00337000010f7983 */ /* 0x000ea80000300800 */
[----:B------:R-:W-:Y:S04]  /*2eaa0*/  STL.64 [R1+0x3358], R10 ;  /* 0x0033580a01007387 */ /* 0x000fe80000100a00 */
[----:B------:R0:W-:Y:S04]  /*2eab0*/  STL.64 [R1+0x3350], R8 ;  /* 0x0033500801007387 */ /* 0x0001e80000100a00 */
[----:B0-----:R-:W2:Y:S04]  /*2eac0*/  LDL.LU R8, [R1+0x30] ;  /* 0x0000300001087983 */ /* 0x001ea80000300800 */
[----:B------:R-:W2:Y:S04]  /*2ead0*/  LDL.LU R9, [R1+0x34] ;  /* 0x0000340001097983 */ /* 0x000ea80000300800 */
[----:B------:R-:W2:Y:S04]  /*2eae0*/  LDL.LU R10, [R1+0x38] ;  /* 0x00003800010a7983 */ /* 0x000ea80000300800 */
[----:B------:R-:W2:Y:S01]  /*2eaf0*/  LDL.LU R11, [R1+0x3c] ;  /* 0x00003c00010b7983 */ /* 0x000ea20000300800 */
[----:B---3--:R-:W-:-:S02]  /*2eb00*/  IMAD.MOV.U32 R6, RZ, RZ, R21 ;  /* 0x000000ffff067224 */ /* 0x008fc400078e0015 */
[----:B----4-:R-:W-:Y:S02]  /*2eb10*/  IMAD.MOV.U32 R7, RZ, RZ, R23 ;  /* 0x000000ffff077224 */ /* 0x010fe400078e0017 */
[----:B-----5:R-:W-:Y:S02]  /*2eb20*/  IMAD.MOV.U32 R4, RZ, RZ, R13 ;  /* 0x000000ffff047224 */ /* 0x020fe400078e000d */
[----:B--2---:R-:W-:-:S07]  /*2eb30*/  IMAD.MOV.U32 R5, RZ, RZ, R15 ;  /* 0x000000ffff057224 */ /* 0x004fce00078e000f */
[----:B------:R-:W-:Y:S01]  /*2eb40*/  HMMA.16816.F32 R4, R4, R2, R24 ;  /* 0x000000020404723c */ /* 0x000fe20000001818 */
[----:B------:R-:W2:Y:S04]  /*2eb50*/  LDL.LU.64 R26, [R1+0x3368] ;  /* 0x00336800011a7983 */ /* 0x000ea80000300a00 */
[----:B------:R-:W3:-:S14]  /*2eb60*/  LDL.LU.64 R24, [R1+0x3360] ;  /* 0x0033600001187983 */ /* 0x000edc0000300a00 */
[----:B------:R2:W-:Y:S04]  /*2eb70*/  STL.64 [R1+0x70], R4 ;  /* 0x0000700401007387 */ /* 0x0005e80000100a00 */
[----:B------:R-:W4:Y:S04]  /*2eb80*/  LDL.LU R2, [R1+0xd0] ;  /* 0x0000d00001027983 */ /* 0x000f280000300800 */
[----:B------:R-:W5:Y:S01]  /*2eb90*/  LDL.LU R3, [R1+0xd4] ;  /* 0x0000d40001037983 */ /* 0x000f620000300800 */
[----:B------:R-:W-:Y:S02]  /*2eba0*/  IMAD.MOV.U32 R22, RZ, RZ, R6 ;  /* 0x000000ffff167224 */ /* 0x000fe400078e0006 */
[----:B------:R-:W-:-:S02]  /*2ebb0*/  IMAD.MOV.U32 R20, RZ, RZ, R7 ;  /* 0x000000ffff147224 */ /* 0x000fc400078e0007 */
[----:B------:R-:W-:Y:S02]  /*2ebc0*/  IMAD.MOV.U32 R6, RZ, RZ, R17 ;  /* 0x000000ffff067224 */ /* 0x000fe400078e0011 */
[----:B------:R-:W-:Y:S02]  /*2ebd0*/  IMAD.MOV.U32 R7, RZ, RZ, R19 ;  /* 0x000000ffff077224 */ /* 0x000fe400078e0013 */
[----:B--2---:R-:W-:Y:S02]  /*2ebe0*/  IMAD.MOV.U32 R5, RZ, RZ, R27 ;  /* 0x000000ffff057224 */ /* 0x004fe400078e001b */
[----:B---3--:R-:W-:Y:S01]  /*2ebf0*/  IMAD.MOV.U32 R4, RZ, RZ, R25 ;  /* 0x000000ffff047224 */ /* 0x008fe200078e0019 */
[----:B----4-:R-:W-:Y:S02]  /*2ec00*/  F2FP.F16.E4M3.UNPACK_B R2, R2.H1 ;  /* 0x00000002ff02723e */ /* 0x010fe400030006ff */
[----:B-----5:R-:W-:-:S07]  /*2ec10*/  F2FP.F16.E4M3.UNPACK_B R3, R3.H1 ;  /* 0x00000003ff03723e */ /* 0x020fce00030006ff */
[----:B------:R-:W-:Y:S01]  /*2ec20*/  HMMA.16816.F32 R4, R4, R2, R8 ;  /* 0x000000020404723c */ /* 0x000fe20000001808 */
[----:B------:R-:W2:Y:S04]  /*2ec30*/  LDL.LU.64 R10, [R1+0x3358] ;  /* 0x00335800010a7983 */ /* 0x000ea80000300a00 */
[----:B------:R-:W2:-:S14]  /*2ec40*/  LDL.LU.64 R8, [R1+0x3350] ;  /* 0x0033500001087983 */ /* 0x000e9c0000300a00 */
[----:B------:R0:W-:Y:S04]  /*2ec50*/  STL.64 [R1+0x30], R4 ;  /* 0x0000300401007387 */ /* 0x0001e80000100a00 */
[----:B------:R1:W-:Y:S01]  /*2ec60*/  STL.64 [R1+0x38], R6 ;  /* 0x0000380601007387 */ /* 0x0003e20000100a00 */
[----:B0-----:R-:W-:Y:S02]  /*2ec70*/  IMAD.MOV.U32 R4, RZ, RZ, R13 ;  /* 0x000000ffff047224 */ /* 0x001fe400078e000d */
[----:B------:R-:W-:Y:S02]  /*2ec80*/  IMAD.MOV.U32 R5, RZ, RZ, R15 ;  /* 0x000000ffff057224 */ /* 0x000fe400078e000f */
[----:B-1----:R-:W-:Y:S02]  /*2ec90*/  IMAD.MOV.U32 R6, RZ, RZ, R21 ;  /* 0x000000ffff067224 */ /* 0x002fe400078e0015 */
[----:B------:R-:W-:-:S07]  /*2eca0*/  IMAD.MOV.U32 R7, RZ, RZ, R23 ;  /* 0x000000ffff077224 */ /* 0x000fce00078e0017 */
[----:B--2---:R-:W-:Y:S01]  /*2ecb0*/  HMMA.16816.F32 R4, R4, R2, R8 ;  /* 0x000000020404723c */ /* 0x004fe20000001808 */
[----:B------:R-:W2:Y:S01]  /*2ecc0*/  LDL.LU.64 R10, [R1+0x3348] ;  /* 0x00334800010a7983 */ /* 0x000ea20000300a00 */
[----:B------:R-:W-:-:S03]  /*2ecd0*/  F2FP.F16.E4M3.UNPACK_B R2, R26.H1 ;  /* 0x0000001aff02723e */ /* 0x000fc600030006ff */
[----:B------:R-:W2:Y:S01]  /*2ece0*/  LDL.LU.64 R8, [R1+0x3340] ;  /* 0x0033400001087983 */ /* 0x000ea20000300a00 */
[----:B------:R-:W-:-:S13]  /*2ecf0*/  F2FP.F16.E4M3.UNPACK_B R3, R24.H1 ;  /* 0x00000018ff03723e */ /* 0x000fda00030006ff */
[----:B------:R0:W-:Y:S04]  /*2ed00*/  STL.64 [R1+0x60], R4 ;  /* 0x0000600401007387 */ /* 0x0001e80000100a00 */
[----:B------:R1:W-:Y:S04]  /*2ed10*/  STL.64 [R1+0x68], R6 ;  /* 0x0000680601007387 */ /* 0x0003e80000100a00 */
[----:B------:R-:W3:Y:S04]  /*2ed20*/  LDL.LU R26, [R1+0xf0] ;  /* 0x0000f000011a7983 */ /* 0x000ee80000300800 */
[----:B------:R-:W4:Y:S01]  /*2ed30*/  LDL.LU R24, [R1+0xf4] ;  /* 0x0000f40001187983 */ /* 0x000f220000300800 */
[----:B0-----:R-:W-:-:S02]  /*2ed40*/  IMAD.MOV.U32 R4, RZ, RZ, R25 ;  /* 0x000000ffff047224 */ /* 0x001fc400078e0019 */
[----:B------:R-:W-:Y:S02]  /*2ed50*/  IMAD.MOV.U32 R5, RZ, RZ, R27 ;  /* 0x000000ffff057224 */ /* 0x000fe400078e001b */
[----:B-1----:R-:W-:Y:S02]  /*2ed60*/  IMAD.MOV.U32 R6, RZ, RZ, R17 ;  /* 0x000000ffff067224 */ /* 0x002fe400078e0011 */
[----:B------:R-:W-:-:S07]  /*2ed70*/  IMAD.MOV.U32 R7, RZ, RZ, R19 ;  /* 0x000000ffff077224 */ /* 0x000fce00078e0013 */
[----:B--2---:R-:W-:Y:S01]  /*2ed80*/  HMMA.16816.F32 R4, R4, R2, R8 ;  /* 0x000000020404723c */ /* 0x004fe20000001808 */
[----:B---3--:R0:W-:Y:S04]  /*2ed90*/  STL.64 [R1+0x3330], R26 ;  /* 0x0033301a01007387 */ /* 0x0081e80000100a00 */
[----:B----4-:R1:W-:Y:S01]  /*2eda0*/  STL.64 [R1+0x3328], R24 ;  /* 0x0033281801007387 */ /* 0x0103e20000100a00 */
[----:B0-----:R-:W-:-:S03]  /*2edb0*/  IMAD.MOV.U32 R27, RZ, RZ, R0 ;  /* 0x000000ffff1b7224 */ /* 0x001fc600078e0000 */
[----:B-1----:R-:W2:Y:S04]  /*2edc0*/  LDL.LU R24, [R1+0x50] ;  /* 0x0000500001187983 */ /* 0x002ea80000300800 */
[----:B------:R-:W2:Y:S04]  /*2edd0*/  LDL.LU R25, [R1+0x54] ;  /* 0x0000540001197983 */ /* 0x000ea80000300800 */
[----:B------:R-:W2:Y:S04]  /*2ede0*/  LDL.LU R26, [R1+0x58] ;  /* 0x00005800011a7983 */ /* 0x000ea80000300800 */
[----:B------:R-:W3:Y:S04]  /*2edf0*/  LDL.LU R0, [R1+0x333c] ;  /* 0x00333c0001007983 */ /* 0x000ee80000300800 */
[----:B------:R-:W4:Y:S04]  /*2ee00*/  LDL.LU R11, [R1+0x3338] ;  /* 0x00333800010b7983 */ /* 0x000f280000300800 */
[----:B------:R-:W-:Y:S04]  /*2ee10*/  STL.64 [R1+0xa0], R4 ;  /* 0x0000a00401007387 */ /* 0x000fe80000100a00 */
[----:B------:R-:W-:Y:S01]  /*2ee20*/  STL.64 [R1+0xa8], R6 ;  /* 0x0000a80601007387 */ /* 0x000fe20000100a00 */
[----:B------:R-:W-:-:S02]  /*2ee30*/  IMAD.MOV.U32 R8, RZ, RZ, R13 ;  /* 0x000000ffff087224 */ /* 0x000fc400078e000d */
[----:B------:R-:W-:Y:S02]  /*2ee40*/  IMAD.MOV.U32 R9, RZ, RZ, R15 ;  /* 0x000000ffff097224 */ /* 0x000fe400078e000f */
[----:B------:R-:W-:Y:S01]  /*2ee50*/  IMAD.MOV.U32 R10, RZ, RZ, R21 ;  /* 0x000000ffff0a7224 */ /* 0x000fe200078e0015 */
[----:B----4-:R-:W0:Y:S04]  /*2ee60*/  LDSM.16.MT88.4 R4, [R11+UR7+0x10800] ;  /* 0x010800070b04783b */ /* 0x010e280008004200 */
[----:B0-----:R-:W-:Y:S04]  /*2ee70*/  STL.64 [R1+0x10], R4 ;  /* 0x0000100401007387 */ /* 0x001fe80000100a00 */
[----:B------:R-:W-:Y:S04]  /*2ee80*/  STL.64 [R1+0x18], R6 ;  /* 0x0000180601007387 */ /* 0x000fe80000100a00 */
[----:B------:R-:W0:Y:S04]  /*2ee90*/  LDSM.16.MT88.4 R4, [R11+UR7+0x10c00] ;  /* 0x010c00070b04783b */ /* 0x000e280008004200 */
[----:B0-----:R-:W-:Y:S04]  /*2eea0*/  STL.64 [R1], R4 ;  /* 0x0000000401007387 */ /* 0x001fe80000100a00 */
[----:B------:R-:W-:Y:S04]  /*2eeb0*/  STL.64 [R1+0x8], R6 ;  /* 0x0000080601007387 */ /* 0x000fe80000100a00 */
[----:B---3--:R-:W0:Y:S01]  /*2eec0*/  LDSM.16.MT88.4 R4, [R0+UR7+0x10800] ;  /* 0x010800070004783b */ /* 0x008e220008004200 */
[----:B------:R-:W-:-:S07]  /*2eed0*/  IMAD.MOV.U32 R11, RZ, RZ, R23 ;  /* 0x000000ffff0b7224 */ /* 0x000fce00078e0017 */
[----:B--2---:R-:W-:Y:S01]  /*2eee0*/  HMMA.16816.F32 R8, R8, R2, R24 ;  /* 0x000000020808723c */ /* 0x004fe20000001818 */
[----:B0-----:R0:W-:Y:S04]  /*2eef0*/  STL [R1+0x32b8], R5 ;  /* 0x0032b80501007387 */ /* 0x0011e80000100800 */
[----:B------:R1:W-:Y:S04]  /*2ef00*/  STL [R1+0x32b4], R7 ;  /* 0x0032b40701007387 */ /* 0x0003e80000100800 */
[----:B------:R-:W2:Y:S04]  /*2ef10*/  LDL.LU.64 R26, [R1+0x3330] ;  /* 0x00333000011a7983 */ /* 0x000ea80000300a00 */
[----:B------:R-:W3:Y:S06]  /*2ef20*/  LDL.LU.64 R24, [R1+0x3328] ;  /* 0x0033280001187983 */ /* 0x000eec0000300a00 */
[----:B0-----:R-:W-:-:S02]  /*2ef30*/  IMAD.MOV.U32 R5, RZ, RZ, R11 ;  /* 0x000000ffff057224 */ /* 0x001fc400078e000b */
[----:B-1----:R-:W-:Y:S01]  /*2ef40*/  IMAD.MOV.U32 R7, RZ, RZ, R10 ;  /* 0x000000ffff077224 */ /* 0x002fe200078e000a */
[----:B------:R-:W-:Y:S04]  /*2ef50*/  STL.64 [R1+0x50], R8 ;  /* 0x0000500801007387 */ /* 0x000fe80000100a00 */
[----:B------:R-:W0:Y:S04]  /*2ef60*/  LDSM.16.MT88.4 R8, [R0+UR7+0x10c00] ;  /* 0x010c00070008783b */ /* 0x000e280008004200 */
[----:B------:R-:W-:Y:S04]  /*2ef70*/  STL.64 [R1+0x3320], R6 ;  /* 0x0033200601007387 */ /* 0x000fe80000100a00 */
[----:B------:R1:W-:Y:S04]  /*2ef80*/  STL.64 [R1+0x3318], R4 ;  /* 0x0033180401007387 */ /* 0x0003e80000100a00 */
[----:B-1----:R-:W4:Y:S04]  /*2ef90*/  LDL.LU R4, [R1+0x80] ;  /* 0x0000800001047983 */ /* 0x002f280000300800 */
[----:B------:R-:W4:Y:S04]  /*2efa0*/  LDL.LU R5, [R1+0x84] ;  /* 0x0000840001057983 */ /* 0x000f280000300800 */
[----:B------:R-:W4:Y:S04]  /*2efb0*/  LDL.LU R6, [R1+0x88] ;  /* 0x0000880001067983 */ /* 0x000f280000300800 */
[----:B------:R-:W4:Y:S04]  /*2efc0*/  LDL.LU R7, [R1+0x8c] ;  /* 0x00008c0001077983 */ /* 0x000f280000300800 */
[----:B0-----:R0:W-:Y:S04]  /*2efd0*/  STL [R1+0x32d0], R9 ;  /* 0x0032d00901007387 */ /* 0x0011e80000100800 */
[----:B0-----:R-:W5:Y:S04]  /*2efe0*/  LDL.LU R9, [R1+0xc8] ;  /* 0x0000c80001097983 */ /* 0x001f680000300800 */
[----:B------:R0:W-:Y:S04]  /*2eff0*/  STL [R1+0x32b0], R11 ;  /* 0x0032b00b01007387 */ /* 0x0001e80000100800 */
[----:B0-----:R-:W4:Y:S04]  /*2f000*/  LDL R11, [R1+0x18] ;  /* 0x00001800010b7983 */ /* 0x001f280000100800 */
[----:B------:R0:W-:Y:S04]  /*2f010*/  STL [R1+0x3298], R0 ;  /* 0x0032980001007387 */ /* 0x0001e80000100800 */
[----:B0-----:R-:W4:Y:S01]  /*2f020*/  LDL.LU R0, [R1+0xcc] ;  /* 0x0000cc0001007983 */ /* 0x001f220000300800 */
[----:B--2---:R-:W-:Y:S01]  /*2f030*/  F2FP.F16.E4M3.UNPACK_B R2, R26.H1 ;  /* 0x0000001aff02723e */ /* 0x004fe200030006ff */
[----:B------:R-:W-:-:S02]  /*2f040*/  IMAD.MOV.U32 R26, RZ, RZ, R17 ;  /* 0x000000ffff1a7224 */ /* 0x000fc400078e0011 */
[----:B------:R-:W2:Y:S01]  /*2f050*/  LDL.LU R17, [R1+0x94] ;  /* 0x0000940001117983 */ /* 0x000ea20000300800 */
[----:B---3--:R-:W-:Y:S01]  /*2f060*/  F2FP.F16.E4M3.UNPACK_B R3, R24.H1 ;  /* 0x00000018ff03723e */ /* 0x008fe200030006ff */
[----:B------:R-:W-:Y:S02]  /*2f070*/  IMAD.MOV.U32 R24, RZ, RZ, R25 ;  /* 0x000000ffff187224 */ /* 0x000fe400078e0019 */
[----:B------:R-:W-:Y:S02]  /*2f080*/  IMAD.MOV.U32 R25, RZ, RZ, R27 ;  /* 0x000000ffff197224 */ /* 0x000fe400078e001b */
[----:B------:R-:W-:Y:S02]  /*2f090*/  IMAD.MOV.U32 R27, RZ, RZ, R19 ;  /* 0x000000ffff1b7224 */ /* 0x000fe400078e0013 */
[----:B------:R-:W2:Y:S05]  /*2f0a0*/  LDL.LU R19, [R1+0x9c] ;  /* 0x00009c0001137983 */ /* 0x000eaa0000300800 */
[----:B--2---:R-:W-:-:S15]  /*2f0b0*/  HMMA.16816.F32 R16, R24, R2, R16 ;  /* 0x000000021810723c */ /* 0x004fde0000001810 */
[----:B------:R-:W-:-:S04]  /*2f0c0*/  NOP ;  /* 0x0000000000007918 */ /* 0x000fc80000000000 */
[----:B------:R0:W-:Y:S04]  /*2f0d0*/  STL.64 [R1+0x32e8], R18 ;  /* 0x0032e81201007387 */ /* 0x0001e80000100a00 */
[----:B0-----:R-:W2:Y:S04]  /*2f0e0*/  LDL R18, [R1+0xdc] ;  /* 0x0000dc0001127983 */ /* 0x001ea80000100800 */
[----:B------:R-:W2:Y:S04]  /*2f0f0*/  LDL R19, [R1+0x10] ;  /* 0x0000100001137983 */ /* 0x000ea80000100800 */
[----:B------:R0:W-:Y:S04]  /*2f100*/  STL.64 [R1+0x32e0], R16 ;  /* 0x0032e01001007387 */ /* 0x0001e80000100a00 */
[----:B0-----:R-:W3:Y:S01]  /*2f110*/  LDL R17, [R1+0xd8] ;  /* 0x0000d80001117983 */ /* 0x001ee20000100800 */
[----:B------:R-:W-:-:S02]  /*2f120*/  IMAD.MOV.U32 R27, RZ, RZ, R12 ;  /* 0x000000ffff1b7224 */ /* 0x000fc400078e000c */
[----:B------:R-:W-:Y:S02]  /*2f130*/  IMAD.MOV.U32 R12, RZ, RZ, R13 ;  /* 0x000000ffff0c7224 */ /* 0x000fe400078e000d */
[----:B------:R-:W-:Y:S02]  /*2f140*/  IMAD.MOV.U32 R26, RZ, RZ, R14 ;  /* 0x000000ffff1a7224 */ /* 0x000fe400078e000e */
[----:B------:R-:W-:Y:S02]  /*2f150*/  IMAD.MOV.U32 R13, RZ, RZ, R15 ;  /* 0x000000ffff0d7224 */ /* 0x000fe400078e000f */
[----:B------:R-:W-:Y:S02]  /*2f160*/  IMAD.MOV.U32 R14, RZ, RZ, R21 ;  /* 0x000000ffff0e7224 */ /* 0x000fe400078e0015 */
[----:B------:R-:W-:-:S07]  /*2f170*/  IMAD.MOV.U32 R15, RZ, RZ, R23 ;  /* 0x000000ffff0f7224 */ /* 0x000fce00078e0017 */
[----:B----4-:R-:W-:Y:S01]  /*2f180*/  HMMA.16816.F32 R12, R12, R2, R4 ;  /* 0x000000020c0c723c */ /* 0x010fe20000001804 */
[----:B------:R-:W4:Y:S01]  /*2f190*/  LDL.LU.64 R6, [R1+0x3320] ;  /* 0x0033200001067983 */ /* 0x000f220000300a00 */
[----:B-----5:R-:W-:-:S03]  /*2f1a0*/  F2FP.F16.E4M3.UNPACK_B R2, R9 ;  /* 0x00000009ff02723e */ /* 0x020fc600020006ff */
[----:B------:R-:W5:Y:S01]  /*2f1b0*/  LDL.LU.64 R4, [R1+0x3318] ;  /* 0x0033180001047983 */ /* 0x000f620000300a00 */
[----:B------:R-:W-:-:S13]  /*2f1c0*/  F2FP.F16.E4M3.UNPACK_B R3, R0 ;  /* 0x00000000ff03723e */ /* 0x000fda00020006ff */
[----:B------:R-:W-:Y:S04]  /*2f1d0*/  STL.64 [R1+0x48], R14 ;  /* 0x0000480e01007387 */ /* 0x000fe80000100a00 */
[----:B------:R0:W-:Y:S04]  /*2f1e0*/  STL [R1+0x32d4], R9 ;  /* 0x0032d40901007387 */ /* 0x0001e80000100800 */
[----:B0-----:R-:W4:Y:S04]  /*2f1f0*/  LDL.LU R9, [R1+0x8] ;  /* 0x0000080001097983 */ /* 0x001f280000300800 */
[----:B------:R0:W-:Y:S04]  /*2f200*/  STL [R1+0x32d8], R0 ;  /* 0x0032d80001007387 */ /* 0x0001e80000100800 */
[----:B0-----:R-:W5:Y:S04]  /*2f210*/  LDL.LU R0, [R1] ;  /* 0x0000000001007983 */ /* 0x001f680000300800 */
[----:B--2---:R-:W-:Y:S04]  /*2f220*/  STL.64 [R1+0x3310], R18 ;  /* 0x0033101201007387 */ /* 0x004fe80000100a00 */
[----:B---3--:R0:W-:Y:S04]  /*2f230*/  STL [R1+0x3308], R17 ;  /* 0x0033081101007387 */ /* 0x0081e80000100800 */
[----:B------:R-:W2:Y:S04]  /*2f240*/  LDL.LU R16, [R1+0x70] ;  /* 0x0000700001107983 */ /* 0x000ea80000300800 */
[----:B0-----:R-:W2:Y:S01]  /*2f250*/  LDL.LU R17, [R1+0x74] ;  /* 0x0000740001117983 */ /* 0x001ea20000300800 */
[----:B------:R-:W-:-:S02]  /*2f260*/  IMAD.MOV.U32 R24, RZ, RZ, R29 ;  /* 0x000000ffff187224 */ /* 0x000fc400078e001d */
[----:B------:R-:W-:Y:S02]  /*2f270*/  IMAD.MOV.U32 R25, RZ, RZ, R28 ;  /* 0x000000ffff197224 */ /* 0x000fe400078e001c */
[----:B------:R-:W-:Y:S02]  /*2f280*/  IMAD.MOV.U32 R29, RZ, RZ, R12 ;  /* 0x000000ffff1d7224 */ /* 0x000fe400078e000c */
[----:B------:R-:W-:Y:S02]  /*2f290*/  IMAD.MOV.U32 R28, RZ, RZ, R13 ;  /* 0x000000ffff1c7224 */ /* 0x000fe400078e000d */
[----:B------:R-:W-:Y:S02]  /*2f2a0*/  IMAD.MOV.U32 R12, RZ, RZ, R19 ;  /* 0x000000ffff0c7224 */ /* 0x000fe400078e0013 */
[----:B------:R-:W-:Y:S02]  /*2f2b0*/  IMAD.MOV.U32 R13, RZ, RZ, R11 ;  /* 0x000000ffff0d7224 */ /* 0x000fe400078e000b */
[----:B------:R-:W-:-:S02]  /*2f2c0*/  IMAD.MOV.U32 R18, RZ, RZ, R22 ;  /* 0x000000ffff127224 */ /* 0x000fc400078e0016 */
[----:B------:R-:W-:Y:S02]  /*2f2d0*/  IMAD.MOV.U32 R19, RZ, RZ, R20 ;  /* 0x000000ffff137224 */ /* 0x000fe400078e0014 */
[----:B----4-:R-:W-:Y:S02]  /*2f2e0*/  IMAD.MOV.U32 R15, RZ, RZ, R9 ;  /* 0x000000ffff0f7224 */ /* 0x010fe400078e0009 */
[----:B-----5:R-:W-:-:S07]  /*2f2f0*/  IMAD.MOV.U32 R14, RZ, RZ, R0 ;  /* 0x000000ffff0e7224 */ /* 0x020fce00078e0000 */
[-C--:B------:R-:W-:Y:S01]  /*2f300*/  HMMA.16816.F32 R20, R12, R2.reuse, R24 ;  /* 0x000000020c14723c */ /* 0x080fe20000001818 */
[----:B------:R-:W3:Y:S01]  /*2f310*/  LDL.LU R24, [R1+0x60] ;  /* 0x0000600001187983 */ /* 0x000ee20000300800 */
[----:B------:R-:W-:Y:S02]  /*2f320*/  IMAD.MOV.U32 R12, RZ, RZ, R4 ;  /* 0x000000ffff0c7224 */ /* 0x000fe400078e0004 */
[----:B------:R-:W-:Y:S01]  /*2f330*/  IMAD.MOV.U32 R13, RZ, RZ, R6 ;  /* 0x000000ffff0d7224 */ /* 0x000fe200078e0006 */
[----:B------:R-:W3:Y:S01]  /*2f340*/  LDL.LU R25, [R1+0x64] ;  /* 0x0000640001197983 */ /* 0x000ee20000300800 */
[----:B------:R-:W-:Y:S02]  /*2f350*/  IMAD.MOV.U32 R14, RZ, RZ, R8 ;  /* 0x000000ffff0e7224 */ /* 0x000fe400078e0008 */
[----:B------:R-:W-:Y:S01]  /*2f360*/  IMAD.MOV.U32 R15, RZ, RZ, R10 ;  /* 0x000000ffff0f7224 */ /* 0x000fe200078e000a */
[----:B------:R-:W3:Y:S04]  /*2f370*/  LDL.LU R26, [R1+0x68] ;  /* 0x00006800011a7983 */ /* 0x000ee80000300800 */
[----:B------:R-:W3:Y:S06]  /*2f380*/  LDL.LU R27, [R1+0x6c] ;  /* 0x00006c00011b7983 */ /* 0x000eec0000300800 */
[----:B------:R-:W-:Y:S04]  /*2f390*/  STL.64 [R1+0x32c8], R22 ;  /* 0x0032c81601007387 */ /* 0x000fe80000100a00 */
[----:B------:R0:W-:Y:S04]  /*2f3a0*/  STL.64 [R1+0x32c0], R20 ;  /* 0x0032c01401007387 */ /* 0x0001e80000100a00 */
[----:B0-----:R-:W4:Y:S04]  /*2f3b0*/  LDL.LU R20, [R1+0x30] ;  /* 0x0000300001147983 */ /* 0x001f280000300800 */
[----:B------:R-:W4:Y:S04]  /*2f3c0*/  LDL.LU R21, [R1+0x34] ;  /* 0x0000340001157983 */ /* 0x000f280000300800 */
[----:B------:R-:W4:Y:S04]  /*2f3d0*/  LDL.LU R22, [R1+0x38] ;  /* 0x0000380001167983 */ /* 0x000f280000300800 */
[----:B------:R-:W4:Y:S01]  /*2f3e0*/  LDL.LU R23, [R1+0x3c] ;  /* 0x00003c0001177983 */ /* 0x000f220000300800 */
[----:B--2---:R-:W-:Y:S03]  /*2f3f0*/  HMMA.16816.F32 R12, R12, R2, R16 ;  /* 0x000000020c0c723c */ /* 0x004fe60000001810 */
[----:B------:R-:W2:Y:S04]  /*2f400*/  LDL.LU.64 R18, [R1+0x3310] ;  /* 0x0033100001127983 */ /* 0x000ea80000300a00 */
[----:B------:R-:W5:-:S12]  /*2f410*/  LDL.LU R17, [R1+0x3308] ;  /* 0x0033080001117983 */ /* 0x000f580000300800 */
[----:B------:R0:W-:Y:S04]  /*2f420*/  STL.64 [R1+0x20], R12 ;  /* 0x0000200c01007387 */ /* 0x0001e80000100a00 */
[----:B------:R1:W-:Y:S04]  /*2f430*/  STL.64 [R1+0x28], R14 ;  /* 0x0000280e01007387 */ /* 0x0003e80000100a00 */
[----:B------:R-:W3:Y:S01]  /*2f440*/  LDL.LU R16, [R1+0x50] ;  /* 0x0000500001107983 */ /* 0x000ee20000300800 */
[----:B-----5:R-:W-:-:S03]  /*2f450*/  F2FP.F16.E4M3.UNPACK_B R2, R17 ;  /* 0x00000011ff02723e */ /* 0x020fc600020006ff */
[----:B------:R-:W5:Y:S01]  /*2f460*/  LDL.LU R17, [R1+0x54] ;  /* 0x0000540001117983 */ /* 0x000f620000300800 */
[----:B--2---:R-:W-:Y:S01]  /*2f470*/  F2FP.F16.E4M3.UNPACK_B R3, R18 ;  /* 0x00000012ff03723e */ /* 0x004fe200020006ff */
[----:B0-----:R-:W-:Y:S02]  /*2f480*/  IMAD.MOV.U32 R12, RZ, RZ, R19 ;  /* 0x000000ffff0c7224 */ /* 0x001fe400078e0013 */
[----:B------:R-:W-:Y:S02]  /*2f490*/  IMAD.MOV.U32 R13, RZ, RZ, R11 ;  /* 0x000000ffff0d7224 */ /* 0x000fe400078e000b */
[----:B-1----:R-:W-:Y:S02]  /*2f4a0*/  IMAD.MOV.U32 R14, RZ, RZ, R0 ;  /* 0x000000ffff0e7224 */ /* 0x002fe400078e0000 */
[----:B------:R-:W-:-:S07]  /*2f4b0*/  IMAD.MOV.U32 R15, RZ, RZ, R9 ;  /* 0x000000ffff0f7224 */ /* 0x000fce00078e0009 */
[----:B----4-:R-:W-:Y:S01]  /*2f4c0*/  HMMA.16816.F32 R20, R12, R2, R20 ;  /* 0x000000020c14723c */ /* 0x010fe20000001814 */
[----:B------:R-:W-:Y:S02]  /*2f4d0*/  IMAD.MOV.U32 R12, RZ, RZ, R4 ;  /* 0x000000ffff0c7224 */ /* 0x000fe400078e0004 */
[----:B------:R-:W-:Y:S02]  /*2f4e0*/  IMAD.MOV.U32 R13, RZ, RZ, R6 ;  /* 0x000000ffff0d7224 */ /* 0x000fe400078e0006 */
[----:B------:R-:W-:Y:S02]  /*2f4f0*/  IMAD.MOV.U32 R14, RZ, RZ, R8 ;  /* 0x000000ffff0e7224 */ /* 0x000fe400078e0008 */
[----:B------:R-:W-:Y:S02]  /*2f500*/  IMAD.MOV.U32 R15, RZ, RZ, R10 ;  /* 0x000000ffff0f7224 */ /* 0x000fe400078e000a */
[----:B------:R-:W-:Y:S02]  /*2f510*/  IMAD.MOV.U32 R18, RZ, RZ, R7 ;  /* 0x000000ffff127224 */ /* 0x000fe400078e0007 */
[----:B------:R-:W-:-:S03]  /*2f520*/  IMAD.MOV.U32 R19, RZ, RZ, R5 ;  /* 0x000000ffff137224 */ /* 0x000fc600078e0005 */
[----:B---3--:R-:W-:Y:S02]  /*2f530*/  HMMA.16816.F32 R24, R12, R2, R24 ;  /* 0x000000020c18723c */ /* 0x008fe40000001818 */
[----:B------:R-:W-:Y:S03]  /*2f540*/  STL.64 [R1+0x32f8], R18 ;  /* 0x0032f81201007387 */ /* 0x000fe60000100a00 */
[----:B------:R-:W-:Y:S02]  /*2f550*/  IMAD.MOV.U32 R5, RZ, RZ, R20 ;  /* 0x000000ffff057224 */ /* 0x000fe400078e0014 */
[----:B------:R-:W-:Y:S02]  /*2f560*/  IMAD.MOV.U32 R7, RZ, RZ, R21 ;  /* 0x000000ffff077224 */ /* 0x000fe400078e0015 */
[----:B------:R-:W-:Y:S02]  /*2f570*/  IMAD.MOV.U32 R20, RZ, RZ, R29 ;  /* 0x000000ffff147224 */ /* 0x000fe400078e001d */
[----:B------:R-:W-:-:S02]  /*2f580*/  IMAD.MOV.U32 R21, RZ, RZ, R28 ;  /* 0x000000ffff157224 */ /* 0x000fc400078e001c */
[----:B------:R-:W-:Y:S01]  /*2f590*/  IMAD.MOV.U32 R11, RZ, RZ, R22 ;  /* 0x000000ffff0b7224 */ /* 0x000fe200078e0016 */
[----:B-----5:R0:W-:Y:S04]  /*2f5a0*/  STL.64 [R1+0x32f0], R16 ;  /* 0x0032f01001007387 */ /* 0x0201e80000100a00 */
[----:B0-----:R-:W2:Y:S04]  /*2f5b0*/  LDL.LU R16, [R1+0xa0] ;  /* 0x0000a00001107983 */ /* 0x001ea80000300800 */
[----:B------:R-:W2:Y:S04]  /*2f5c0*/  LDL.LU R17, [R1+0xa4] ;  /* 0x0000a40001117983 */ /* 0x000ea80000300800 */
[----:B------:R-:W2:Y:S04]  /*2f5d0*/  LDL.LU R18, [R1+0xa8] ;  /* 0x0000a80001127983 */ /* 0x000ea80000300800 */
[----:B------:R-:W2:Y:S04]  /*2f5e0*/  LDL.LU R19, [R1+0xac] ;  /* 0x0000ac0001137983 */ /* 0x000ea80000300800 */
[----:B------:R0:W-:Y:S04]  /*2f5f0*/  STL [R1+0x3c], R23 ;  /* 0x00003c1701007387 */ /* 0x0001e80000100800 */
[----:B------:R-:W3:Y:S04]  /*2f600*/  LDL.LU R29, [R1+0x3304] ;  /* 0x00330400011d7983 */ /* 0x000ee80000300800 */
[----:B------:R-:W4:Y:S04]  /*2f610*/  LDL.LU R28, [R1+0x3300] ;  /* 0x00330000011c7983 */ /* 0x000f280000300800 */
[----:B------:R-:W5:Y:S04]  /*2f620*/  LDL.LU R22, [R1+0x48] ;  /* 0x0000480001167983 */ /* 0x000f680000300800 */
[----:B0-----:R-:W5:Y:S04]  /*2f630*/  LDL.LU R23, [R1+0x4c] ;  /* 0x00004c0001177983 */ /* 0x001f680000300800 */
[----:B------:R0:W-:Y:S04]  /*2f640*/  STL.64 [R1+0x32a8], R26 ;  /* 0x0032a81a01007387 */ /* 0x0001e80000100a00 */
[----:B0-----:R-:W2:Y:S04]  /*2f650*/  LDL.LU R26, [R1+0x10] ;  /* 0x00001000011a7983 */ /* 0x001ea80000300800 */
[----:B------:R-:W5:Y:S01]  /*2f660*/  LDL.LU R27, [R1+0x18] ;  /* 0x00001800011b7983 */ /* 0x000f620000300800 */
[----:B------:R-:W-:-:S02]  /*2f670*/  IMAD.MOV.U32 R14, RZ, RZ, R0 ;  /* 0x000000ffff0e7224 */ /* 0x000fc400078e0000 */
[----:B------:R-:W-:Y:S01]  /*2f680*/  IMAD.MOV.U32 R15, RZ, RZ, R9 ;  /* 0x000000ffff0f7224 */ /* 0x000fe200078e0009 */
[----:B------:R0:W-:Y:S04]  /*2f690*/  STL.64 [R1+0x32a0], R24 ;  /* 0x0032a01801007387 */ /* 0x0001e80000100a00 */
[----:B0-----:R-:W5:Y:S04]  /*2f6a0*/  LDL R24, [R1+0xf8] ;  /* 0x0000f80001187983 */ /* 0x001f680000100800 */
[----:B------:R-:W5:Y:S01]  /*2f6b0*/  LDL R25, [R1+0xfc] ;  /* 0x0000fc0001197983 */ /* 0x000f620000100800 */
[----:B---3--:R-:W-:-:S02]  /*2f6c0*/  F2FP.F16.E4M3.UNPACK_B R3, R29 ;  /* 0x0000001dff03723e */ /* 0x008fc400020006ff */
[----:B----4-:R-:W-:Y:S01]  /*2f6d0*/  F2FP.F16.E4M3.UNPACK_B R2, R28 ;  /* 0x0000001cff02723e */ /* 0x010fe200020006ff */
[----:B--2---:R-:W-:Y:S02]  /*2f6e0*/  IMAD.MOV.U32 R12, RZ, RZ, R26 ;  /* 0x000000ffff0c7224 */ /* 0x004fe400078e001a */
[----:B-----5:R-:W-:-:S07]  /*2f6f0*/  IMAD.MOV.U32 R13, RZ, RZ, R27 ;  /* 0x000000ffff0d7224 */ /* 0x020fce00078e001b */
        /* <DEDUP_REMOVED lines=10> */
[----:B------:R-:W2:Y:S04]  /*2f7a0*/  LDL.LU.64 R18, [R1+0x32e8] ;  /* 0x0032e80001127983 */ /* 0x000ea80000300a00 */
[----:B------:R-:W2:-:S14]  /*2f7b0*/  LDL.LU.64 R16, [R1+0x32e0] ;  /* 0x0032e00001107983 */ /* 0x000e9c0000300a00 */
[----:B------:R-:W-:Y:S04]  /*2f7c0*/  STL.64 [R1+0x80], R12 ;  /* 0x0000800c01007387 */ /* 0x000fe80000100a00 */
[----:B------:R0:W-:Y:S02]  /*2f7d0*/  STL.64 [R1+0x88], R14 ;  /* 0x0000880e01007387 */ /* 0x0001e40000100a00 */
[----:B0-----:R-:W-:Y:S02]  /*2f7e0*/  IMAD.MOV.U32 R14, RZ, RZ, R0 ;  /* 0x000000ffff0e7224 */ /* 0x001fe400078e0000 */
[----:B------:R-:W3:Y:S01]  /*2f7f0*/  LDL.LU R0, [R1+0x32d8] ;  /* 0x0032d80001007983 */ /* 0x000ee20000300800 */
[----:B------:R-:W-:-:S03]  /*2f800*/  IMAD.MOV.U32 R15, RZ, RZ, R9 ;  /* 0x000000ffff0f7224 */ /* 0x000fc600078e0009 */
[----:B------:R-:W4:Y:S01]  /*2f810*/  LDL.LU R9, [R1+0x32d4] ;  /* 0x0032d40001097983 */ /* 0x000f220000300800 */
[----:B------:R-:W-:Y:S01]  /*2f820*/  F2FP.F16.E4M3.UNPACK_B R2, R24 ;  /* 0x00000018ff02723e */ /* 0x000fe200020006ff */
[----:B------:R-:W-:Y:S01]  /*2f830*/  IMAD.MOV.U32 R12, RZ, RZ, R26 ;  /* 0x000000ffff0c7224 */ /* 0x000fe200078e001a */
[----:B------:R-:W-:Y:S01]  /*2f840*/  F2FP.F16.E4M3.UNPACK_B R3, R25 ;  /* 0x00000019ff03723e */ /* 0x000fe200020006ff */
[----:B------:R-:W-:Y:S01]  /*2f850*/  IMAD.MOV.U32 R13, RZ, RZ, R27 ;  /* 0x000000ffff0d7224 */ /* 0x000fe200078e001b */
[----:B------:R-:W5:Y:S06]  /*2f860*/  LDL.LU R24, [R1+0x20] ;  /* 0x0000200001187983 */ /* 0x000f6c0000300800 */
[----:B--2---:R-:W-:-:S15]  /*2f870*/  HMMA.16816.F32 R12, R12, R2, R16 ;  /* 0x000000020c0c723c */ /* 0x004fde0000001810 */
[----:B------:R-:W-:-:S04]  /*2f880*/  NOP ;  /* 0x0000000000007918 */ /* 0x000fc80000000000 */
[----:B------:R0:W-:Y:S04]  /*2f890*/  STL.64 [R1+0xb0], R12 ;  /* 0x0000b00c01007387 */ /* 0x0001e80000100a00 */
[----:B------:R1:W-:Y:S04]  /*2f8a0*/  STL.64 [R1+0xb8], R14 ;  /* 0x0000b80e01007387 */ /* 0x0003e80000100a00 */
[----:B------:R-:W5:Y:S01]  /*2f8b0*/  LDL.LU R25, [R1+0x24] ;  /* 0x0000240001197983 */ /* 0x000f620000300800 */
[----:B0-----:R-:W-:-:S03]  /*2f8c0*/  IMAD.MOV.U32 R12, RZ, RZ, R4 ;  /* 0x000000ffff0c7224 */ /* 0x001fc600078e0004 */
[----:B------:R-:W5:Y:S01]  /*2f8d0*/  LDL.LU R26, [R1+0x28] ;  /* 0x00002800011a7983 */ /* 0x000f620000300800 */
[----:B------:R-:W-:Y:S02]  /*2f8e0*/  IMAD.MOV.U32 R13, RZ, RZ, R6 ;  /* 0x000000ffff0d7224 */ /* 0x000fe400078e0006 */
[----:B-1----:R-:W-:Y:S01]  /*2f8f0*/  IMAD.MOV.U32 R14, RZ, RZ, R8 ;  /* 0x000000ffff0e7224 */ /* 0x002fe200078e0008 */
[----:B------:R-:W5:Y:S01]  /*2f900*/  LDL.LU R27, [R1+0x2c] ;  /* 0x00002c00011b7983 */ /* 0x000f620000300800 */
[----:B------:R-:W-:Y:S01]  /*2f910*/  IMAD.MOV.U32 R15, RZ, RZ, R10 ;  /* 0x000000ffff0f7224 */ /* 0x000fe200078e000a */
[----:B----4-:R-:W-:Y:S02]  /*2f920*/  F2FP.F16.E4M3.UNPACK_B R16, R9.H1 ;  /* 0x00000009ff10723e */ /* 0x010fe400030006ff */
[----:B------:R-:W2:Y:S04]  /*2f930*/  LDL R18, [R1+0x1c] ;  /* 0x00001c0001127983 */ /* 0x000ea80000100800 */
[----:B------:R-:W-:Y:S01]  /*2f940*/  HMMA.16816.F32 R12, R12, R2, R20 ;  /* 0x000000020c0c723c */ /* 0x000fe20000001814 */
[----:B------:R-:W4:Y:S04]  /*2f950*/  LDL.LU R8, [R1+0xdc] ;  /* 0x0000dc0001087983 */ /* 0x000f280000300800 */
[----:B------:R-:W4:Y:S01]  /*2f960*/  LDL.LU R10, [R1+0xd8] ;  /* 0x0000d800010a7983 */ /* 0x000f220000300800 */
[----:B---3--:R-:W-:-:S03]  /*2f970*/  F2FP.F16.E4M3.UNPACK_B R17, R0.H1 ;  /* 0x00000000ff11723e */ /* 0x008fc600030006ff */
[----:B------:R-:W3:Y:S04]  /*2f980*/  LDL.LU R9, [R1+0x32d0] ;  /* 0x0032d00001097983 */ /* 0x000ee80000300800 */
[----:B------:R-:W3:Y:S04]  /*2f990*/  LDL.LU.64 R22, [R1+0x32c8] ;  /* 0x0032c80001167983 */ /* 0x000ee80000300a00 */
[----:B------:R-:W3:Y:S02]  /*2f9a0*/  LDL.LU.64 R20, [R1+0x32c0] ;  /* 0x0032c00001147983 */ /* 0x000ee40000300a00 */
[----:B------:R-:W-:-:S02]  /*2f9b0*/  IMAD.MOV.U32 R0, RZ, RZ, R12 ;  /* 0x000000ffff007224 */ /* 0x000fc400078e000c */
[----:B------:R-:W-:Y:S04]  /*2f9c0*/  STL [R1+0x44], R13 ;  /* 0x0000440d01007387 */ /* 0x000fe80000100800 */
[----:B------:R0:W-:Y:S04]  /*2f9d0*/  STL.64 [R1+0x48], R14 ;  /* 0x0000480e01007387 */ /* 0x0001e80000100a00 */
[----:B------:R-:W3:Y:S04]  /*2f9e0*/  LDL R12, [R1+0x14] ;  /* 0x00001400010c7983 */ /* 0x000ee80000100800 */
[----:B0-----:R-:W3:Y:S04]  /*2f9f0*/  LDL R14, [R1+0x4] ;  /* 0x00000400010e7983 */ /* 0x001ee80000100800 */
[----:B------:R-:W3:Y:S01]  /*2fa00*/  LDL R15, [R1+0xc] ;  /* 0x00000c00010f7983 */ /* 0x000ee20000100800 */
[----:B--2---:R-:W-:-:S07]  /*2fa10*/  IMAD.MOV.U32 R13, RZ, RZ, R18 ;  /* 0x000000ffff0d7224 */ /* 0x004fce00078e0012 */
[----:B---3--:R-:W-:-:S15]  /*2fa20*/  HMMA.16816.F32 R20, R12, R16, R20 ;  /* 0x000000100c14723c */ /* 0x008fde0000001814 */
[----:B------:R-:W-:-:S04]  /*2fa30*/  NOP ;  /* 0x0000000000007918 */ /* 0x000fc80000000000 */
[----:B------:R0:W-:Y:S01]  /*2fa40*/  STL.64 [R1+0xa0], R20 ;  /* 0x0000a01401007387 */ /* 0x0001e20000100a00 */
[----:B------:R-:W-:Y:S02]  /*2fa50*/  IMAD.MOV.U32 R6, RZ, RZ, R22 ;  /* 0x000000ffff067224 */ /* 0x000fe400078e0016 */
[----:B------:R-:W-:Y:S02]  /*2fa60*/  IMAD.MOV.U32 R22, RZ, RZ, R11 ;  /* 0x000000ffff167224 */ /* 0x000fe400078e000b */
[----:B0-----:R-:W-:Y:S02]  /*2fa70*/  IMAD.MOV.U32 R20, RZ, RZ, R5 ;  /* 0x000000ffff147224 */ /* 0x001fe400078e0005 */
[----:B------:R-:W2:Y:S01]  /*2fa80*/  LDL.LU R5, [R1+0x32b8] ;  /* 0x0032b80001057983 */ /* 0x000ea20000300800 */
[----:B------:R-:W-:-:S03]  /*2fa90*/  IMAD.MOV.U32 R21, RZ, RZ, R7 ;  /* 0x000000ffff157224 */ /* 0x000fc600078e0007 */
[----:B------:R-:W3:Y:S04]  /*2faa0*/  LDL.LU R7, [R1+0x32b4] ;  /* 0x0032b40001077983 */ /* 0x000ee80000300800 */
[----:B------:R-:W4:Y:S01]  /*2fab0*/  LDL.LU R11, [R1+0x32b0] ;  /* 0x0032b000010b7983 */ /* 0x000f220000300800 */
[----:B------:R-:W-:Y:S02]  /*2fac0*/  IMAD.MOV.U32 R4, RZ, RZ, R23 ;  /* 0x000000ffff047224 */ /* 0x000fe400078e0017 */
[----:B------:R-:W-:Y:S01]  /*2fad0*/  IMAD.MOV.U32 R14, RZ, RZ, R9 ;  /* 0x000000ffff0e7224 */ /* 0x000fe200078e0009 */
[----:B------:R-:W5:Y:S04]  /*2fae0*/  LDL.LU R23, [R1+0x3c] ;  /* 0x00003c0001177983 */ /* 0x000f680000300800 */
[----:B------:R-:W5:Y:S04]  /*2faf0*/  LDL R19, [R1+0x120] ;  /* 0x0001200001137983 */ /* 0x000f680000100800 */
[----:B------:R0:W-:Y:S04]  /*2fb00*/  STL [R1+0x3294], R4 ;  /* 0x0032940401007387 */ /* 0x0001e80000100800 */
[----:B0-----:R-:W5:Y:S04]  /*2fb10*/  LDL.LU R4, [R1+0x4] ;  /* 0x0000040001047983 */ /* 0x001f680000300800 */
[----:B------:R0:W-:Y:S04]  /*2fb20*/  STL [R1+0x3290], R6 ;  /* 0x0032900601007387 */ /* 0x0001e80000100800 */
[----:B0-----:R-:W5:Y:S01]  /*2fb30*/  LDL.LU R6, [R1+0xc] ;  /* 0x00000c0001067983 */ /* 0x001f620000300800 */
[----:B--2---:R-:W-:-:S02]  /*2fb40*/  IMAD.MOV.U32 R12, RZ, RZ, R5 ;  /* 0x000000ffff0c7224 */ /* 0x004fc400078e0005 */
[----:B---3--:R-:W-:Y:S02]  /*2fb50*/  IMAD.MOV.U32 R13, RZ, RZ, R7 ;  /* 0x000000ffff0d7224 */ /* 0x008fe400078e0007 */
[----:B----4-:R-:W-:-:S07]  /*2fb60*/  IMAD.MOV.U32 R15, RZ, RZ, R11 ;  /* 0x000000ffff0f7224 */ /* 0x010fce00078e000b */
[----:B-----5:R-:W-:Y:S01]  /*2fb70*/  HMMA.16816.F32 R12, R12, R16, R24 ;  /* 0x000000100c0c723c */ /* 0x020fe20000001818 */
[----:B------:R-:W2:Y:S04]  /*2fb80*/  LDL.LU.64 R26, [R1+0x32a8] ;  /* 0x0032a800011a7983 */ /* 0x000ea80000300a00 */
[----:B------:R-:W2:Y:S04]  /*2fb90*/  LDL.LU.64 R24, [R1+0x32a0] ;  /* 0x0032a00001187983 */ /* 0x000ea80000300a00 */
[----:B------:R-:W3:Y:S04]  /*2fba0*/  LDL R17, [R1+0x14] ;  /* 0x0000140001117983 */ /* 0x000ee80000100800 */
[----:B------:R-:W4:Y:S01]  /*2fbb0*/  LDL R16, [R1+0x110] ;  /* 0x0001100001107983 */ /* 0x000f220000100800 */
[----:B------:R-:W-:-:S02]  /*2fbc0*/  F2FP.F16.E4M3.UNPACK_B R2, R10.H1 ;  /* 0x0000000aff02723e */ /* 0x000fc400030006ff */
[----:B------:R-:W-:-:S03]  /*2fbd0*/  F2FP.F16.E4M3.UNPACK_B R3, R8.H1 ;  /* 0x00000008ff03723e */ /* 0x000fc600030006ff */
[----:B------:R0:W-:Y:S04]  /*2fbe0*/  STL.64 [R1+0x60], R12 ;  /* 0x0000600c01007387 */ /* 0x0001e80000100a00 */
[----:B------:R1:W-:Y:S01]  /*2fbf0*/  STL.64 [R1+0x68], R14 ;  /* 0x0000680e01007387 */ /* 0x0003e20000100a00 */
[----:B0-----:R-:W-:Y:S02]  /*2fc00*/  IMAD.MOV.U32 R13, RZ, RZ, R18 ;  /* 0x000000ffff0d7224 */ /* 0x001fe400078e0012 */
[----:B-1----:R-:W-:Y:S02]  /*2fc10*/  IMAD.MOV.U32 R14, RZ, RZ, R4 ;  /* 0x000000ffff0e7224 */ /* 0x002fe400078e0004 */
[----:B------:R-:W-:Y:S02]  /*2fc20*/  IMAD.MOV.U32 R15, RZ, RZ, R6 ;  /* 0x000000ffff0f7224 */ /* 0x000fe400078e0006 */
[----:B---3--:R-:W-:-:S07]  /*2fc30*/  IMAD.MOV.U32 R12, RZ, RZ, R17 ;  /* 0x000000ffff0c7224 */ /* 0x008fce00078e0011 */
[----:B------:R-:W-:Y:S01]  /*2fc40*/  HMMA.16816.F32 R12, R12, R2, R20 ;  /* 0x000000020c0c723c */ /* 0x000fe20000001814 */
[----:B------:R-:W3:-:S15]  /*2fc50*/  LDL.LU R20, [R1+0x70] ;  /* 0x0000700001147983 */ /* 0x000ede0000300800 */
[----:B------:R-:W-:-:S03]  /*2fc60*/  NOP ;  /* 0x0000000000007918 */ /* 0x000fc60000000000 */
[----:B------:R0:W-:Y:S04]  /*2fc70*/  STL.64 [R1+0x30], R12 ;  /* 0x0000300c01007387 */ /* 0x0001e80000100a00 */
[----:B------:R1:W-:Y:S04]  /*2fc80*/  STL.64 [R1+0x38], R14 ;  /* 0x0000380e01007387 */ /* 0x0003e80000100a00 */
[----:B------:R-:W3:Y:S01]  /*2fc90*/  LDL.LU R21, [R1+0x74] ;  /* 0x0000740001157983 */ /* 0x000ee20000300800 */
[----:B0-----:R-:W-:-:S03]  /*2fca0*/  IMAD.MOV.U32 R12, RZ, RZ, R5 ;  /* 0x000000ffff0c7224 */ /* 0x001fc600078e0005 */
[----:B------:R-:W3:Y:S01]  /*2fcb0*/  LDL.LU R22, [R1+0x78] ;  /* 0x0000780001167983 */ /* 0x000ee20000300800 */
[----:B------:R-:W-:Y:S02]  /*2fcc0*/  IMAD.MOV.U32 R13, RZ, RZ, R7 ;  /* 0x000000ffff0d7224 */ /* 0x000fe400078e0007 */
[----:B-1----:R-:W-:Y:S01]  /*2fcd0*/  IMAD.MOV.U32 R14, RZ, RZ, R9 ;  /* 0x000000ffff0e7224 */ /* 0x002fe200078e0009 */
[----:B------:R-:W3:Y:S01]  /*2fce0*/  LDL.LU R23, [R1+0x7c] ;  /* 0x00007c0001177983 */ /* 0x000ee20000300800 */
[----:B------:R-:W-:-:S07]  /*2fcf0*/  IMAD.MOV.U32 R15, RZ, RZ, R11 ;  /* 0x000000ffff0f7224 */ /* 0x000fce00078e000b */
[----:B--2---:R-:W-:-:S15]  /*2fd00*/  HMMA.16816.F32 R12, R12, R2, R24 ;  /* 0x000000020c0c723c */ /* 0x004fde0000001818 */
[----:B------:R-:W-:-:S04]  /*2fd10*/  NOP ;  /* 0x0000000000007918 */ /* 0x000fc80000000000 */
[----:B------:R-:W-:Y:S01]  /*2fd20*/  IMAD.MOV.U32 R8, RZ, RZ, R12 ;  /* 0x000000ffff087224 */ /* 0x000fe200078e000c */
[----:B------:R-:W-:Y:S04]  /*2fd30*/  STL [R1+0x54], R13 ;  /* 0x0000540d01007387 */ /* 0x000fe80000100800 */
[----:B------:R-:W-:Y:S04]  /*2fd40*/  STL [R1+0x5c], R15 ;  /* 0x00005c0f01007387 */ /* 0x000fe80000100800 */
[----:B------:R4:W-:Y:S02]  /*2fd50*/  STL [R1+0x3268], R8 ;  /* 0x0032680801007387 */ /* 0x0009e40000100800 */
[----:B----4-:R-:W-:-:S05]  /*2fd60*/  LOP3.LUT R8, R16, 0x40, RZ, 0x3c, !PT ;  /* 0x0000004010087812 */ /* 0x010fca00078e3cff */
[----:B------:R-:W0:Y:S04]  /*2fd70*/  LDSM.16.M88.4 R24, [R8+UR7] ;  /* 0x000000070818783b */ /* 0x000e280008000200 */
[----:B------:R-:W-:Y:S01]  /*2fd80*/  STL [R1+0x114], R8 ;  /* 0x0001140801007387 */ /* 0x000fe20000100800 */
[----:B------:R-:W-:Y:S02]  /*2fd90*/  IMAD.MOV.U32 R12, RZ, RZ, R17 ;  /* 0x000000ffff0c7224 */ /* 0x000fe400078e0011 */
[----:B------:R-:W-:Y:S01]  /*2fda0*/  IMAD.MOV.U32 R13, RZ, RZ, R18 ;  /* 0x000000ffff0d7224 */ /* 0x000fe200078e0012 */
[----:B0-----:R-:W-:Y:S04]  /*2fdb0*/  STL.64 [R1+0x100], R24 ;  /* 0x0001001801007387 */ /* 0x001fe80000100a00 */
[----:B------:R-:W-:Y:S04]  /*2fdc0*/  STL.64 [R1+0x108], R26 ;  /* 0x0001081a01007387 */ /* 0x000fe80000100a00 */
[----:B------:R-:W0:Y:S04]  /*2fdd0*/  LDSM.16.MT88.4 R24, [R19+UR7+0x11000] ;  /* 0x011000071318783b */ /* 0x000e280008004200 */
[----:B------:R-:W1:Y:S04]  /*2fde0*/  LDSM.16.MT88.4 R16, [R19+UR7+0x11400] ;  /* 0x011400071310783b */ /* 0x000e680008004200 */
[----:B0-----:R-:W-:Y:S04]  /*2fdf0*/  STL [R1+0x31ec], R25 ;  /* 0x0031ec1901007387 */ /* 0x001fe80000100800 */
[----:B------:R-:W-:Y:S04]  /*2fe00*/  STL [R1+0x31e8], R27 ;  /* 0x0031e81b01007387 */ /* 0x000fe80000100800 */
[----:B------:R-:W-:Y:S04]  /*2fe10*/  STL [R1+0x3270], R26 ;  /* 0x0032701a01007387 */ /* 0x000fe80000100800 */
[----:B------:R-:W-:Y:S04]  /*2fe20*/  STL [R1+0x326c], R24 ;  /* 0x00326c1801007387 */ /* 0x000fe80000100800 */
[----:B------:R-:W2:Y:S04]  /*2fe30*/  LDL.LU R2, [R1+0xf8] ;  /* 0x0000f80001027983 */ /* 0x000ea80000300800 */
[----:B------:R-:W4:Y:S04]  /*2fe40*/  LDL.LU R3, [R1+0xfc] ;  /* 0x0000fc0001037983 */ /* 0x000f280000300800 */
[----:B-1----:R-:W-:Y:S04]  /*2fe50*/  STL [R1+0x31f4], R17 ;  /* 0x0031f41101007387 */ /* 0x002fe80000100800 */
[----:B------:R-:W-:Y:S04]  /*2fe60*/  STL [R1+0x31f0], R19 ;  /* 0x0031f01301007387 */ /* 0x000fe80000100800 */
[----:B------:R-:W-:Y:S04]  /*2fe70*/  STL [R1+0x3278], R18 ;  /* 0x0032781201007387 */ /* 0x000fe80000100800 */
[----:B------:R0:W-:Y:S04]  /*2fe80*/  STL [R1+0x3274], R16 ;  /* 0x0032741001007387 */ /* 0x0001e80000100800 */
[----:B0-----:R-:W5:Y:S04]  /*2fe90*/  LDL.LU R16, [R1+0xb0] ;  /* 0x0000b00001107983 */ /* 0x001f680000300800 */
[----:B------:R-:W5:Y:S04]  /*2fea0*/  LDL.LU R17, [R1+0xb4] ;  /* 0x0000b40001117983 */ /* 0x000f680000300800 */
[----:B------:R-:W2:Y:S04]  /*2feb0*/  LDL.LU R18, [R1+0xb8] ;  /* 0x0000b80001127983 */ /* 0x000ea80000300800 */
[----:B------:R-:W2:Y:S01]  /*2fec0*/  LDL.LU R19, [R1+0xbc] ;  /* 0x0000bc0001137983 */ /* 0x000ea20000300800 */
[----:B------:R-:W-:Y:S01]  /*2fed0*/  IMAD.MOV.U32 R24, RZ, RZ, R0 ;  /* 0x000000ffff187224 */ /* 0x000fe200078e0000 */
[----:B------:R-:W-:Y:S01]  /*2fee0*/  F2FP.F16.E4M3.UNPACK_B R28, R28.H1 ;  /* 0x0000001cff1c723e */ /* 0x000fe200030006ff */
[----:B------:R-:W-:Y:S01]  /*2fef0*/  IMAD.MOV.U32 R10, RZ, RZ, R14 ;  /* 0x000000ffff0a7224 */ /* 0x000fe200078e000e */
[----:B------:R-:W-:Y:S01]  /*2ff00*/  F2FP.F16.E4M3.UNPACK_B R29, R29.H1 ;  /* 0x0000001dff1d723e */ /* 0x000fe200030006ff */
[----:B------:R-:W-:-:S02]  /*2ff10*/  IMAD.MOV.U32 R14, RZ, RZ, R4 ;  /* 0x000000ffff0e7224 */ /* 0x000fc400078e0004 */
[----:B------:R-:W-:Y:S01]  /*2ff20*/  IMAD.MOV.U32 R15, RZ, RZ, R6 ;  /* 0x000000ffff0f7224 */ /* 0x000fe200078e0006 */
[----:B--2---:R-:W-:Y:S04]  /*2ff30*/  STL.64 [R1+0x3288], R18 ;  /* 0x0032881201007387 */ /* 0x004fe80000100a00 */
[----:B-----5:R-:W-:Y:S04]  /*2ff40*/  STL.64 [R1+0x3280], R16 ;  /* 0x0032801001007387 */ /* 0x020fe80000100a00 */
[----:B------:R-:W2:Y:S01]  /*2ff50*/  LDL.LU R0, [R1+0x3298] ;  /* 0x0032980001007983 */ /* 0x000ea20000300800 */
[----:B---3--:R-:W-:-:S15]  /*2ff60*/  HMMA.16816.F32 R12, R12, R28, R20 ;  /* 0x0000001c0c0c723c */ /* 0x008fde0000001814 */
[----:B------:R-:W-:-:S04]  /*2ff70*/  NOP ;  /* 0x0000000000007918 */ /* 0x000fc80000000000 */
[----:B------:R-:W-:Y:S04]  /*2ff80*/  STL.64 [R1+0x90], R12 ;  /* 0x0000900c01007387 */ /* 0x000fe80000100a00 */
[----:B------:R-:W-:Y:S04]  /*2ff90*/  STL.64 [R1+0x98], R14 ;  /* 0x0000980e01007387 */ /* 0x000fe80000100a00 */
[----:B------:R-:W3:Y:S04]  /*2ffa0*/  LDL.LU R25, [R1+0x44] ;  /* 0x0000440001197983 */ /* 0x000ee80000300800 */
[----:B------:R-:W3:Y:S04]  /*2ffb0*/  LDL.LU R26, [R1+0x48] ;  /* 0x00004800011a7983 */ /* 0x000ee80000300800 */
[----:B------:R-:W3:Y:S04]  /*2ffc0*/  LDL.LU R27, [R1+0x4c] ;  /* 0x00004c00011b7983 */ /* 0x000ee80000300800 */
[----:B--2---:R-:W0:Y:S04]  /*2ffd0*/  LDSM.16.MT88.4 R12, [R0+UR7+0x11000] ;  /* 0x01100007000c783b */ /* 0x004e280008004200 */
[----:B------:R-:W1:Y:S04]  /*2ffe0*/  LDSM.16.MT88.4 R20, [R0+UR7+0x11400] ;  /* 0x011400070014783b */ /* 0x000e680008004200 */
[----:B0-----:R0:W-:Y:S04]  /*2fff0*/  STL [R1+0x31c4], R13 ;  /* 0x0031c40d01007387 */ /* 0x0011e80000100800 */
[----:B0-----:R-:W2:Y:S04]  /*30000*/  LDL.LU R13, [R1+0x100] ;  /* 0x00010000010d7983 */ /* 0x001ea80000300800 */
[----:B------:R0:W-:Y:S04]  /*30010*/  STL [R1+0x31c0], R15 ;  /* 0x0031c00f01007387 */ /* 0x0001e80000100800 */
[----:B0-----:R-:W5:Y:S04]  /*30020*/  LDL.LU R15, [R1+0x104] ;  /* 0x00010400010f7983 */ /* 0x001f680000300800 */
[----:B-1----:R-:W-:Y:S04]  /*30030*/  STL [R1+0x31fc], R21 ;  /* 0x0031fc1501007387 */ /* 0x002fe80000100800 */
[----:B------:R-:W-:Y:S04]  /*30040*/  STL [R1+0x31f8], R23 ;  /* 0x0031f81701007387 */ /* 0x000fe80000100800 */
[----:B------:R-:W-:Y:S04]  /*30050*/  STL [R1+0x3264], R22 ;  /* 0x0032641601007387 */ /* 0x000fe80000100800 */
[----:B------:R0:W-:Y:S04]  /*30060*/  STL [R1+0x3260], R20 ;  /* 0x0032601401007387 */ /* 0x0001e80000100800 */
[----:B0-----:R-:W2:Y:S04]  /*30070*/  LDL.LU R20, [R1+0x80] ;  /* 0x0000800001147983 */ /* 0x001ea80000300800 */
[----:B------:R-:W2:Y:S04]  /*30080*/  LDL.LU R21, [R1+0x84] ;  /* 0x0000840001157983 */ /* 0x000ea80000300800 */
[----:B------:R-:W2:Y:S04]  /*30090*/  LDL.LU R22, [R1+0x88] ;  /* 0x0000880001167983 */ /* 0x000ea80000300800 */
[----:B------:R-:W2:Y:S01]  /*300a0*/  LDL.LU R23, [R1+0x8c] ;  /* 0x00008c0001177983 */ /* 0x000ea20000300800 */
[----:B------:R-:W-:-:S02]  /*300b0*/  IMAD.MOV.U32 R16, RZ, RZ, R5 ;  /* 0x000000ffff107224 */ /* 0x000fc400078e0005 */
[----:B------:R-:W-:Y:S02]  /*300c0*/  IMAD.MOV.U32 R17, RZ, RZ, R7 ;  /* 0x000000ffff117224 */ /* 0x000fe400078e0007 */
[----:B------:R-:W-:Y:S02]  /*300d0*/  IMAD.MOV.U32 R18, RZ, RZ, R9 ;  /* 0x000000ffff127224 */ /* 0x000fe400078e0009 */
[----:B------:R-:W-:Y:S01]  /*300e0*/  IMAD.MOV.U32 R19, RZ, RZ, R11 ;  /* 0x000000ffff137224 */ /* 0x000fe200078e000b */
[----:B------:R0:W-:Y:S06]  /*300f0*/  STL [R1+0x3188], R0 ;  /* 0x0031880001007387 */ /* 0x0001ec0000100800 */
[----:B--2---:R-:W-:-:S15]  /*30100*/  HMMA.16816.F32 R16, R16, R28, R20 ;  /* 0x0000001c1010723c */ /* 0x004fde0000001814 */
[----:B------:R-:W-:-:S04]  /*30110*/  NOP ;  /* 0x0000000000007918 */ /* 0x000fc80000000000 */
[----:B------:R-:W-:Y:S01]  /*30120*/  STL.64 [R1+0x70], R16 ;  /* 0x0000701001007387 */ /* 0x000fe20000100a00 */
[----:B0-----:R-:W-:-:S03]  /*30130*/  IMAD.MOV.U32 R0, RZ, RZ, R19 ;  /* 0x000000ffff007224 */ /* 0x001fc600078e0013 */
[----:B------:R-:W-:Y:S04]  /*30140*/  STL [R1+0x78], R18 ;  /* 0x0000781201007387 */ /* 0x000fe80000100800 */
[----:B------:R-:W0:Y:S01]  /*30150*/  LDSM.16.M88.4 R16, [R8+UR7+0x4000] ;  /* 0x004000070810783b */ /* 0x000e220008000200 */
[----:B------:R-:W-:-:S03]  /*30160*/  IMAD.MOV.U32 R22, RZ, RZ, R4 ;  /* 0x000000ffff167224 */ /* 0x000fc600078e0004 */
[----:B------:R-:W-:Y:S01]  /*30170*/  STL [R1+0x3230], R0 ;  /* 0x0032300001007387 */ /* 0x000fe20000100800 */
[----:B------:R-:W-:-:S03]  /*30180*/  IMAD.MOV.U32 R23, RZ, RZ, R6 ;  /* 0x000000ffff177224 */ /* 0x000fc600078e0006 */
[----:B------:R-:W2:Y:S04]  /*30190*/  LDL.LU R20, [R1+0x14] ;  /* 0x0000140001147983 */ /* 0x000ea80000300800 */
[----:B------:R-:W2:Y:S04]  /*301a0*/  LDL.LU R21, [R1+0x1c] ;  /* 0x00001c0001157983 */ /* 0x000ea80000300800 */
[----:B------:R-:W2:Y:S04]  /*301b0*/  LDL.LU R4, [R1+0x3294] ;  /* 0x0032940001047983 */ /* 0x000ea80000300800 */
[----:B------:R-:W2:Y:S04]  /*301c0*/  LDL.LU R6, [R1+0x3290] ;  /* 0x0032900001067983 */ /* 0x000ea80000300800 */
[----:B0-----:R-:W-:Y:S04]  /*301d0*/  STL.64 [R1+0xd0], R16 ;  /* 0x0000d01001007387 */ /* 0x001fe80000100a00 */
[----:B------:R0:W-:Y:S04]  /*301e0*/  STL.64 [R1+0xd8], R18 ;  /* 0x0000d81201007387 */ /* 0x0001e80000100a00 */
[----:B0-----:R-:W2:Y:S04]  /*301f0*/  LDL.LU.64 R18, [R1+0x3288] ;  /* 0x0032880001127983 */ /* 0x001ea80000300a00 */
[----:B------:R-:W2:Y:S01]  /*30200*/  LDL.LU.64 R16, [R1+0x3280] ;  /* 0x0032800001107983 */ /* 0x000ea20000300a00 */
[----:B------:R-:W-:-:S02]  /*30210*/  F2FP.F16.E4M3.UNPACK_B R2, R2.H1 ;  /* 0x00000002ff02723e */ /* 0x000fc400030006ff */
[----:B----4-:R-:W-:-:S07]  /*30220*/  F2FP.F16.E4M3.UNPACK_B R3, R3.H1 ;  /* 0x00000003ff03723e */ /* 0x010fce00030006ff */
[----:B--2---:R-:W-:Y:S01]  /*30230*/  HMMA.16816.F32 R20, R20, R2, R16 ;  /* 0x000000021414723c */ /* 0x004fe20000001810 */
[----:B------:R-:W2:Y:S04]  /*30240*/  LDL.LU R18, [R1+0x3278] ;  /* 0x0032780001127983 */ /* 0x000ea80000300800 */
[----:B------:R-:W4:-:S14]  /*30250*/  LDL.LU R16, [R1+0x3274] ;  /* 0x0032740001107983 */ /* 0x000f1c0000300800 */
[----:B------:R0:W-:Y:S04]  /*30260*/  STL.64 [R1+0x80], R20 ;  /* 0x0000801401007387 */ /* 0x0001e80000100a00 */
[----:B------:R1:W-:Y:S04]  /*30270*/  STL.64 [R1+0x88], R22 ;  /* 0x0000881601007387 */ /* 0x0003e80000100a00 */
[----:B0-----:R-:W4:Y:S01]  /*30280*/  LDL.LU R20, [R1+0xa0] ;  /* 0x0000a00001147983 */ /* 0x001f220000300800 */
[----:B-1----:R-:W-:-:S03]  /*30290*/  IMAD.MOV.U32 R23, RZ, RZ, R4 ;  /* 0x000000ffff177224 */ /* 0x002fc600078e0004 */
[----:B------:R-:W4:Y:S01]  /*302a0*/  LDL.LU R21, [R1+0xa4] ;  /* 0x0000a40001157983 */ /* 0x000f220000300800 */
[----:B------:R-:W-:Y:S02]  /*302b0*/  IMAD.MOV.U32 R4, RZ, RZ, R5 ;  /* 0x000000ffff047224 */ /* 0x000fe400078e0005 */
[----:B------:R-:W-:Y:S02]  /*302c0*/  IMAD.MOV.U32 R22, RZ, RZ, R6 ;  /* 0x000000ffff167224 */ /* 0x000fe400078e0006 */
[----:B------:R-:W-:Y:S02]  /*302d0*/  IMAD.MOV.U32 R5, RZ, RZ, R7 ;  /* 0x000000ffff057224 */ /* 0x000fe400078e0007 */
[----:B------:R-:W-:Y:S02]  /*302e0*/  IMAD.MOV.U32 R6, RZ, RZ, R9 ;  /* 0x000000ffff067224 */ /* 0x000fe400078e0009 */
[----:B------:R-:W-:-:S07]  /*302f0*/  IMAD.MOV.U32 R7, RZ, RZ, R11 ;  /* 0x000000ffff077224 */ /* 0x000fce00078e000b */
[----:B---3--:R-:W-:Y:S01]  /*30300*/  HMMA.16816.F32 R4, R4, R2, R24 ;  /* 0x000000020404723c */ /* 0x008fe20000001818 */
[----:B------:R-:W3:Y:S04]  /*30310*/  LDL.LU R26, [R1+0x3270] ;  /* 0x00327000011a7983 */ /* 0x000ee80000300800 */
[----:B------:R-:W3:-:S14]  /*30320*/  LDL.LU R24, [R1+0x326c] ;  /* 0x00326c0001187983 */ /* 0x000edc0000300800 */
[----:B------:R-:W-:Y:S02]  /*30330*/  IMAD.MOV.U32 R27, RZ, RZ, R7 ;  /* 0x000000ffff1b7224 */ /* 0x000fe400078e0007 */
[----:B------:R-:W-:Y:S02]  /*30340*/  IMAD.MOV.U32 R19, RZ, RZ, R5 ;  /* 0x000000ffff137224 */ /* 0x000fe400078e0005 */
[----:B------:R-:W-:Y:S02]  /*30350*/  IMAD.MOV.U32 R17, RZ, RZ, R4 ;  /* 0x000000ffff117224 */ /* 0x000fe400078e0004 */
[----:B------:R-:W-:Y:S01]  /*30360*/  IMAD.MOV.U32 R25, RZ, RZ, R6 ;  /* 0x000000ffff197224 */ /* 0x000fe200078e0006 */
[----:B------:R-:W-:Y:S04]  /*30370*/  STL [R1+0x320c], R27 ;  /* 0x00320c1b01007387 */ /* 0x000fe80000100800 */
[----:B------:R-:W-:Y:S04]  /*30380*/  STL [R1+0x3208], R19 ;  /* 0x0032081301007387 */ /* 0x000fe80000100800 */
[----:B------:R-:W-:Y:S04]  /*30390*/  STL [R1+0x3204], R17 ;  /* 0x0032041101007387 */ /* 0x000fe80000100800 */
[----:B------:R-:W-:Y:S01]  /*303a0*/  STL [R1+0x3200], R25 ;  /* 0x0032001901007387 */ /* 0x000fe20000100800 */
[----:B------:R-:W-:-:S02]  /*303b0*/  F2FP.F16.E4M3.UNPACK_B R2, R13 ;  /* 0x0000000dff02723e */ /* 0x000fc400020006ff */
[----:B-----5:R-:W-:Y:S01]  /*303c0*/  F2FP.F16.E4M3.UNPACK_B R3, R15 ;  /* 0x0000000fff03723e */ /* 0x020fe200020006ff */
[----:B--2---:R-:W-:Y:S01]  /*303d0*/  STL [R1+0x325c], R18 ;  /* 0x00325c1201007387 */ /* 0x004fe20000100800 */
[----:B------:R-:W-:Y:S02]  /*303e0*/  IMAD.MOV.U32 R7, RZ, RZ, R18 ;  /* 0x000000ffff077224 */ /* 0x000fe400078e0012 */
[----:B----4-:R-:W-:Y:S01]  /*303f0*/  IMAD.MOV.U32 R6, RZ, RZ, R16 ;  /* 0x000000ffff067224 */ /* 0x010fe200078e0010 */
[----:B------:R-:W-:Y:S04]  /*30400*/  STL [R1+0x3258], R16 ;  /* 0x0032581001007387 */ /* 0x000fe80000100800 */
[----:B------:R0:W1:Y:S04]  /*30410*/  LDSM.16.M88.4 R16, [R8+UR7+0x8000] ;  /* 0x008000070810783b */ /* 0x0000680008000200 */
[----:B0-----:R-:W2:Y:S04]  /*30420*/  LDL.LU R8, [R1+0x3268] ;  /* 0x0032680001087983 */ /* 0x001ea80000300800 */
[----:B-1----:R0:W-:Y:S01]  /*30430*/  STL.64 [R1+0xc0], R16 ;  /* 0x0000c01001007387 */ /* 0x0021e20000100a00 */
[----:B------:R-:W-:-:S02]  /*30440*/  IMAD.MOV.U32 R29, RZ, RZ, R19 ;  /* 0x000000ffff1d7224 */ /* 0x000fc400078e0013 */
[----:B---3--:R-:W-:Y:S02]  /*30450*/  IMAD.MOV.U32 R5, RZ, RZ, R26 ;  /* 0x000000ffff057224 */ /* 0x008fe400078e001a */
[----:B------:R-:W-:Y:S02]  /*30460*/  IMAD.MOV.U32 R0, RZ, RZ, R17 ;  /* 0x000000ffff007224 */ /* 0x000fe400078e0011 */
[----:B------:R-:W-:Y:S02]  /*30470*/  IMAD.MOV.U32 R4, RZ, RZ, R24 ;  /* 0x000000ffff047224 */ /* 0x000fe400078e0018 */
[----:B------:R-:W-:Y:S01]  /*30480*/  IMAD.MOV.U32 R28, RZ, RZ, R18 ;  /* 0x000000ffff1c7224 */ /* 0x000fe200078e0012 */
[----:B0-----:R-:W3:Y:S04]  /*30490*/  LDL.LU R16, [R1+0x60] ;  /* 0x0000600001107983 */ /* 0x001ee80000300800 */
[----:B------:R-:W3:Y:S01]  /*304a0*/  LDL.LU R17, [R1+0x64] ;  /* 0x0000640001117983 */ /* 0x000ee20000300800 */
[----:B------:R-:W-:Y:S03]  /*304b0*/  HMMA.16816.F32 R4, R4, R2, R20 ;  /* 0x000000020404723c */ /* 0x000fe60000001814 */
[----:B------:R-:W3:Y:S04]  /*304c0*/  LDL.LU R18, [R1+0x68] ;  /* 0x0000680001127983 */ /* 0x000ee80000300800 */
[----:B------:R-:W3:Y:S04]  /*304d0*/  LDL.LU R19, [R1+0x6c] ;  /* 0x00006c0001137983 */ /* 0x000ee80000300800 */
[----:B------:R-:W-:Y:S04]  /*304e0*/  STL [R1+0x3164], R29 ;  /* 0x0031641d01007387 */ /* 0x000fe80000100800 */
[----:B------:R-:W-:Y:S04]  /*304f0*/  STL [R1+0x3160], R28 ;  /* 0x0031601c01007387 */ /* 0x000fe80000100800 */
[----:B------:R-:W4:Y:S04]  /*30500*/  LDL.LU R22, [R1+0x3264] ;  /* 0x0032640001167983 */ /* 0x000f280000300800 */
[----:B------:R-:W5:Y:S04]  /*30510*/  LDL.LU R20, [R1+0x3260] ;  /* 0x0032600001147983 */ /* 0x000f680000300800 */
[----:B------:R-:W2:Y:S04]  /*30520*/  LDL.LU R9, [R1+0x54] ;  /* 0x0000540001097983 */ /* 0x000ea80000300800 */
[----:B------:R-:W2:Y:S04]  /*30530*/  LDL.LU R11, [R1+0x5c] ;  /* 0x00005c00010b7983 */ /* 0x000ea80000300800 */
[----:B--2---:R-:W-:Y:S04]  /*30540*/  STL.64 [R1+0x3240], R10 ;  /* 0x0032400a01007387 */ /* 0x004fe80000100a00 */
[----:B------:R0:W-:Y:S04]  /*30550*/  STL.64 [R1+0x3238], R8 ;  /* 0x0032380801007387 */ /* 0x0001e80000100a00 */
[----:B0-----:R-:W2:Y:S04]  /*30560*/  LDL.LU R8, [R1+0x30] ;  /* 0x0000300001087983 */ /* 0x001ea80000300800 */
[----:B------:R-:W2:Y:S04]  /*30570*/  LDL.LU R9, [R1+0x34] ;  /* 0x0000340001097983 */ /* 0x000ea80000300800 */
[----:B------:R-:W2:Y:S04]  /*30580*/  LDL.LU R10, [R1+0x38] ;  /* 0x00003800010a7983 */ /* 0x000ea80000300800 */
[----:B------:R-:W2:Y:S01]  /*30590*/  LDL.LU R11, [R1+0x3c] ;  /* 0x00003c00010b7983 */ /* 0x000ea20000300800 */
[----:B------:R-:W-:-:S02]  /*305a0*/  IMAD.MOV.U32 R25, RZ, RZ, R4 ;  /* 0x000000ffff197224 */ /* 0x000fc400078e0004 */
[----:B------:R-:W-:Y:S02]  /*305b0*/  IMAD.MOV.U32 R21, RZ, RZ, R5 ;  /* 0x000000ffff157224 */ /* 0x000fe400078e0005 */
[----:B------:R-:W-:Y:S01]  /*305c0*/  IMAD.MOV.U32 R23, RZ, RZ, R6 ;  /* 0x000000ffff177224 */ /* 0x000fe200078e0006 */
[----:B--2---:R0:W-:Y:S04]  /*305d0*/  STL.64 [R1+0x3250], R10 ;  /* 0x0032500a01007387 */ /* 0x0041e80000100a00 */
[----:B0-----:R-:W2:Y:S04]  /*305e0*/  LDL R10, [R1+0xd4] ;  /* 0x0000d400010a7983 */ /* 0x001ea80000100800 */
[----:B------:R-:W2:Y:S04]  /*305f0*/  LDL R11, [R1+0x114] ;  /* 0x00011400010b7983 */ /* 0x000ea80000100800 */
[----:B------:R0:W-:Y:S01]  /*30600*/  STL.64 [R1+0x3248], R8 ;  /* 0x0032480801007387 */ /* 0x0001e20000100a00 */
[----:B------:R-:W-:-:S02]  /*30610*/  IMAD.MOV.U32 R29, RZ, RZ, R7 ;  /* 0x000000ffff1d7224 */ /* 0x000fc400078e0007 */
[----:B------:R-:W-:Y:S01]  /*30620*/  IMAD.MOV.U32 R4, RZ, RZ, R12 ;  /* 0x000000ffff047224 */ /* 0x000fe200078e000c */
[----:B------:R-:W2:Y:S04]  /*30630*/  LDL R28, [R1+0xc0] ;  /* 0x0000c000011c7983 */ /* 0x000ea80000100800 */
[----:B0-----:R-:W2:Y:S01]  /*30640*/  LDL R9, [R1+0xd0] ;  /* 0x0000d00001097983 */ /* 0x001ea20000100800 */
[----:B------:R-:W-:Y:S02]  /*30650*/  IMAD.MOV.U32 R5, RZ, RZ, R14 ;  /* 0x000000ffff057224 */ /* 0x000fe400078e000e */
[----:B-----5:R-:W-:Y:S02]  /*30660*/  IMAD.MOV.U32 R6, RZ, RZ, R20 ;  /* 0x000000ffff067224 */ /* 0x020fe400078e0014 */
[----:B----4-:R-:W-:-:S07]  /*30670*/  IMAD.MOV.U32 R7, RZ, RZ, R22 ;  /* 0x000000ffff077224 */ /* 0x010fce00078e0016 */
[----:B---3--:R-:W-:Y:S01]  /*30680*/  HMMA.16816.F32 R4, R4, R2, R16 ;  /* 0x000000020404723c */ /* 0x008fe20000001810 */
[----:B------:R-:W-:Y:S04]  /*30690*/  STL [R1+0x321c], R29 ;  /* 0x00321c1d01007387 */ /* 0x000fe80000100800 */
[----:B------:R-:W-:Y:S04]  /*306a0*/  STL [R1+0x3218], R23 ;  /* 0x0032181701007387 */ /* 0x000fe80000100800 */
[----:B------:R-:W-:Y:S04]  /*306b0*/  STL [R1+0x3214], R21 ;  /* 0x0032141501007387 */ /* 0x000fe80000100800 */
[----:B------:R-:W-:Y:S04]  /*306c0*/  STL [R1+0x3210], R25 ;  /* 0x0032101901007387 */ /* 0x000fe80000100800 */
[----:B------:R-:W3:Y:S04]  /*306d0*/  LDL.LU R18, [R1+0x325c] ;  /* 0x00325c0001127983 */ /* 0x000ee80000300800 */
[----:B------:R-:W4:Y:S04]  /*306e0*/  LDL.LU R16, [R1+0x3258] ;  /* 0x0032580001107983 */ /* 0x000f280000300800 */
[----:B------:R-:W-:Y:S01]  /*306f0*/  STL [R1], R4 ;  /* 0x0000000401007387 */ /* 0x000fe20000100800 */
[----:B--2---:R-:W-:-:S02]  /*30700*/  F2FP.F16.E4M3.UNPACK_B R3, R10 ;  /* 0x0000000aff03723e */ /* 0x004fc400020006ff */
[----:B------:R-:W-:Y:S02]  /*30710*/  F2FP.F16.E4M3.UNPACK_B R2, R9 ;  /* 0x00000009ff02723e */ /* 0x000fe400020006ff */
[----:B------:R-:W0:Y:S04]  /*30720*/  LDSM.16.M88.4 R8, [R11+UR7+0xc000] ;  /* 0x00c000070b08783b */ /* 0x000e280008000200 */
[----:B0-----:R-:W-:Y:S04]  /*30730*/  STL.64 [R1+0xe0], R8 ;  /* 0x0000e00801007387 */ /* 0x001fe80000100a00 */
[----:B------:R0:W-:Y:S04]  /*30740*/  STL.64 [R1+0xe8], R10 ;  /* 0x0000e80a01007387 */ /* 0x0001e80000100a00 */
[----:B0-----:R-:W2:Y:S04]  /*30750*/  LDL.LU.64 R10, [R1+0x3250] ;  /* 0x00325000010a7983 */ /* 0x001ea80000300a00 */
[----:B------:R-:W2:Y:S01]  /*30760*/  LDL.LU.64 R8, [R1+0x3248] ;  /* 0x0032480001087983 */ /* 0x000ea20000300a00 */
[----:B------:R-:W-:-:S02]  /*30770*/  IMAD.MOV.U32 R27, RZ, RZ, R5 ;  /* 0x000000ffff1b7224 */ /* 0x000fc400078e0005 */
[----:B------:R-:W-:Y:S02]  /*30780*/  IMAD.MOV.U32 R19, RZ, RZ, R6 ;  /* 0x000000ffff137224 */ /* 0x000fe400078e0006 */
[----:B------:R-:W-:Y:S02]  /*30790*/  IMAD.MOV.U32 R17, RZ, RZ, R7 ;  /* 0x000000ffff117224 */ /* 0x000fe400078e0007 */
[----:B------:R-:W-:Y:S02]  /*307a0*/  IMAD.MOV.U32 R4, RZ, RZ, R24 ;  /* 0x000000ffff047224 */ /* 0x000fe400078e0018 */
[----:B------:R-:W-:Y:S02]  /*307b0*/  IMAD.MOV.U32 R5, RZ, RZ, R26 ;  /* 0x000000ffff057224 */ /* 0x000fe400078e001a */
[----:B----4-:R-:W-:Y:S02]  /*307c0*/  IMAD.MOV.U32 R6, RZ, RZ, R16 ;  /* 0x000000ffff067224 */ /* 0x010fe400078e0010 */
[----:B---3--:R-:W-:-:S07]  /*307d0*/  IMAD.MOV.U32 R7, RZ, RZ, R18 ;  /* 0x000000ffff077224 */ /* 0x008fce00078e0012 */
[----:B--2---:R-:W-:Y:S01]  /*307e0*/  HMMA.16816.F32 R4, R4, R2, R8 ;  /* 0x000000020404723c */ /* 0x004fe20000001808 */
[----:B------:R-:W2:Y:S04]  /*307f0*/  LDL.LU.64 R10, [R1+0x3240] ;  /* 0x00324000010a7983 */ /* 0x000ea80000300a00 */
[----:B------:R-:W2:Y:S04]  /*30800*/  LDL.LU.64 R8, [R1+0x3238] ;  /* 0x0032380001087983 */ /* 0x000ea80000300a00 */
[----:B------:R-:W-:Y:S04]  /*30810*/  STL.64 [R1+0x3228], R14 ;  /* 0x0032280e01007387 */ /* 0x000fe80000100a00 */
[----:B------:R0:W-:Y:S06]  /*30820*/  STL.64 [R1+0x3220], R12 ;  /* 0x0032200c01007387 */ /* 0x0001ec0000100a00 */
[----:B------:R-:W-:-:S02]  /*30830*/  IMAD.MOV.U32 R29, RZ, RZ, R4 ;  /* 0x000000ffff1d7224 */ /* 0x000fc400078e0004 */
[----:B------:R-:W-:Y:S02]  /*30840*/  IMAD.MOV.U32 R4, RZ, RZ, R12 ;  /* 0x000000ffff047224 */ /* 0x000fe400078e000c */
[----:B------:R-:W-:Y:S01]  /*30850*/  IMAD.MOV.U32 R23, RZ, RZ, R5 ;  /* 0x000000ffff177224 */ /* 0x000fe200078e0005 */
[----:B0-----:R-:W3:Y:S01]  /*30860*/  LDL.LU R12, [R1+0x90] ;  /* 0x00009000010c7983 */ /* 0x001ee20000300800 */
[----:B------:R-:W-:-:S03]  /*30870*/  IMAD.MOV.U32 R5, RZ, RZ, R14 ;  /* 0x000000ffff057224 */ /* 0x000fc600078e000e */
[----:B------:R-:W3:Y:S04]  /*30880*/  LDL.LU R13, [R1+0x94] ;  /* 0x00009400010d7983 */ /* 0x000ee80000300800 */
[----:B------:R-:W3:Y:S04]  /*30890*/  LDL.LU R14, [R1+0x98] ;  /* 0x00009800010e7983 */ /* 0x000ee80000300800 */
[----:B------:R-:W3:Y:S01]  /*308a0*/  LDL.LU R15, [R1+0x9c] ;  /* 0x00009c00010f7983 */ /* 0x000ee20000300800 */
[----:B------:R-:W-:Y:S02]  /*308b0*/  IMAD.MOV.U32 R21, RZ, RZ, R6 ;  /* 0x000000ffff157224 */ /* 0x000fe400078e0006 */
[----:B------:R-:W-:-:S02]  /*308c0*/  IMAD.MOV.U32 R25, RZ, RZ, R7 ;  /* 0x000000ffff197224 */ /* 0x000fc400078e0007 */
[----:B------:R-:W-:Y:S02]  /*308d0*/  IMAD.MOV.U32 R6, RZ, RZ, R20 ;  /* 0x000000ffff067224 */ /* 0x000fe400078e0014 */
[----:B------:R-:W-:-:S07]  /*308e0*/  IMAD.MOV.U32 R7, RZ, RZ, R22 ;  /* 0x000000ffff077224 */ /* 0x000fce00078e0016 */
[----:B--2---:R-:W-:Y:S01]  /*308f0*/  HMMA.16816.F32 R8, R4, R2, R8 ;  /* 0x000000020408723c */ /* 0x004fe20000001808 */
[----:B------:R-:W-:Y:S01]  /*30900*/  F2FP.F16.E4M3.UNPACK_B R2, R28 ;  /* 0x0000001cff02723e */ /* 0x000fe200020006ff */
[----:B------:R-:W-:Y:S01]  /*30910*/  IMAD.MOV.U32 R4, RZ, RZ, R24 ;  /* 0x000000ffff047224 */ /* 0x000fe200078e0018 */
[----:B------:R-:W-:Y:S01]  /*30920*/  F2FP.F16.E4M3.UNPACK_B R3, R0 ;  /* 0x00000000ff03723e */ /* 0x000fe200020006ff */
[----:B------:R-:W-:Y:S02]  /*30930*/  IMAD.MOV.U32 R5, RZ, RZ, R26 ;  /* 0x000000ffff057224 */ /* 0x000fe400078e001a */
[----:B------:R-:W-:Y:S02]  /*30940*/  IMAD.MOV.U32 R6, RZ, RZ, R16 ;  /* 0x000000ffff067224 */ /* 0x000fe400078e0010 */
[----:B------:R-:W-:-:S11]  /*30950*/  IMAD.MOV.U32 R7, RZ, RZ, R18 ;  /* 0x000000ffff077224 */ /* 0x000fd600078e0012 */
[----:B------:R0:W-:Y:S04]  /*30960*/  STL.64 [R1+0x3198], R10 ;  /* 0x0031980a01007387 */ /* 0x0001e80000100a00 */
[----:B0-----:R-:W2:Y:S01]  /*30970*/  LDL R10, [R1+0xe0] ;  /* 0x0000e000010a7983 */ /* 0x001ea20000100800 */
[----:B---3--:R-:W-:Y:S03]  /*30980*/  HMMA.16816.F32 R4, R4, R2, R12 ;  /* 0x000000020404723c */ /* 0x008fe6000000180c */
[----:B------:R-:W3:Y:S04]  /*30990*/  LDL R11, [R1+0xe4] ;  /* 0x0000e400010b7983 */ /* 0x000ee80000100800 */
[----:B------:R-:W-:Y:S04]  /*309a0*/  STL.64 [R1+0x3190], R8 ;  /* 0x0031900801007387 */ /* 0x000fe80000100a00 */
[----:B------:R-:W4:Y:S04]  /*309b0*/  LDL.LU R0, [R1+0x3230] ;  /* 0x0032300001007983 */ /* 0x000f280000300800 */
[----:B------:R-:W5:Y:S04]  /*309c0*/  LDL.LU.64 R14, [R1+0x3228] ;  /* 0x00322800010e7983 */ /* 0x000f680000300a00 */
[----:B------:R-:W2:Y:S04]  /*309d0*/  LDL.LU.64 R12, [R1+0x3220] ;  /* 0x00322000010c7983 */ /* 0x000ea80000300a00 */
[----:B------:R0:W-:Y:S04]  /*309e0*/  STL.64 [R1+0x20], R4 ;  /* 0x0000200401007387 */ /* 0x0001e80000100a00 */
[----:B------:R-:W-:Y:S04]  /*309f0*/  STL.64 [R1+0x28], R6 ;  /* 0x0000280601007387 */ /* 0x000fe80000100a00 */
[----:B-----5:R-:W-:Y:S01]  /*30a00*/  STL.64 [R1+0x31e0], R14 ;  /* 0x0031e00e01007387 */ /* 0x020fe20000100a00 */
[----:B0-----:R-:W-:-:S02]  /*30a10*/  IMAD.MOV.U32 R5, RZ, RZ, R14 ;  /* 0x000000ffff057224 */ /* 0x001fc400078e000e */
[----:B--2---:R-:W-:Y:S01]  /*30a20*/  IMAD.MOV.U32 R4, RZ, RZ, R12 ;  /* 0x000000ffff047224 */ /* 0x004fe200078e000c */
[----:B------:R0:W-:Y:S04]  /*30a30*/  STL.64 [R1+0x31d8], R12 ;  /* 0x0031d80c01007387 */ /* 0x0001e80000100a00 */
[----:B0-----:R-:W2:Y:S04]  /*30a40*/  LDL.LU R12, [R1+0x70] ;  /* 0x00007000010c7983 */ /* 0x001ea80000300800 */
[----:B------:R-:W2:Y:S04]  /*30a50*/  LDL.LU R13, [R1+0x74] ;  /* 0x00007400010d7983 */ /* 0x000ea80000300800 */
[----:B------:R-:W2:Y:S01]  /*30a60*/  LDL.LU R14, [R1+0x78] ;  /* 0x00007800010e7983 */ /* 0x000ea20000300800 */
[----:B----4-:R-:W-:-:S02]  /*30a70*/  IMAD.MOV.U32 R15, RZ, RZ, R0 ;  /* 0x000000ffff0f7224 */ /* 0x010fc400078e0000 */
[----:B------:R-:W-:Y:S02]  /*30a80*/  IMAD.MOV.U32 R6, RZ, RZ, R20 ;  /* 0x000000ffff067224 */ /* 0x000fe400078e0014 */
[----:B------:R-:W-:Y:S02]  /*30a90*/  IMAD.MOV.U32 R7, RZ, RZ, R22 ;  /* 0x000000ffff077224 */ /* 0x000fe400078e0016 */
[----:B------:R-:W-:Y:S02]  /*30aa0*/  IMAD.MOV.U32 R8, RZ, RZ, R29 ;  /* 0x000000ffff087224 */ /* 0x000fe400078e001d */
[----:B------:R-:W-:-:S03]  /*30ab0*/  IMAD.MOV.U32 R9, RZ, RZ, R23 ;  /* 0x000000ffff097224 */ /* 0x000fc600078e0017 */
[----:B--2---:R-:W-:Y:S01]  /*30ac0*/  HMMA.16816.F32 R12, R4, R2, R12 ;  /* 0x00000002040c723c */ /* 0x004fe2000000180c */
[----:B------:R-:W-:Y:S01]  /*30ad0*/  F2FP.F16.E4M3.UNPACK_B R2, R10 ;  /* 0x0000000aff02723e */ /* 0x000fe200020006ff */
[----:B------:R-:W-:Y:S01]  /*30ae0*/  IMAD.MOV.U32 R10, RZ, RZ, R21 ;  /* 0x000000ffff0a7224 */ /* 0x000fe200078e0015 */
[----:B---3--:R-:W-:Y:S01]  /*30af0*/  F2FP.F16.E4M3.UNPACK_B R3, R11 ;  /* 0x0000000bff03723e */ /* 0x008fe200020006ff */
[----:B------:R-:W-:-:S15]  /*30b00*/  IMAD.MOV.U32 R11, RZ, RZ, R25 ;  /* 0x000000ffff0b7224 */ /* 0x000fde00078e0019 */
[----:B------:R0:W-:Y:S01]  /*30b10*/  STL.64 [R1+0x50], R12 ;  /* 0x0000500c01007387 */ /* 0x0001e20000100a00 */
[----:B------:R-:W-:Y:S02]  /*30b20*/  IMAD.MOV.U32 R0, RZ, RZ, R14 ;  /* 0x000000ffff007224 */ /* 0x000fe400078e000e */
[----:B------:R-:W-:Y:S01]  /*30b30*/  IMAD.MOV.U32 R28, RZ, RZ, R15 ;  /* 0x000000ffff1c7224 */ /* 0x000fe200078e000f */
[----:B0-----:R-:W2:Y:S04]  /*30b40*/  LDL.LU R12, [R1+0x80] ;  /* 0x00008000010c7983 */ /* 0x001ea80000300800 */
[----:B------:R-:W2:Y:S04]  /*30b50*/  LDL.LU R13, [R1+0x84] ;  /* 0x00008400010d7983 */ /* 0x000ea80000300800 */
[----:B------:R-:W2:Y:S04]  /*30b60*/  LDL.LU R14, [R1+0x88] ;  /* 0x00008800010e7983 */ /* 0x000ea80000300800 */
[----:B------:R-:W2:Y:S04]  /*30b70*/  LDL.LU R15, [R1+0x8c] ;  /* 0x00008c00010f7983 */ /* 0x000ea80000300800 */
[----:B------:R-:W3:Y:S04]  /*30b80*/  LDL.LU R29, [R1+0x321c] ;  /* 0x00321c00011d7983 */ /* 0x000ee80000300800 */
[----:B------:R-:W4:Y:S04]  /*30b90*/  LDL.LU R23, [R1+0x3218] ;  /* 0x0032180001177983 */ /* 0x000f280000300800 */
[----:B------:R-:W5:Y:S04]  /*30ba0*/  LDL.LU R21, [R1+0x3214] ;  /* 0x0032140001157983 */ /* 0x000f680000300800 */
[----:B------:R-:W2:Y:S04]  /*30bb0*/  LDL.LU R25, [R1+0x3210] ;  /* 0x0032100001197983 */ /* 0x000ea80000300800 */
[----:B------:R-:W-:Y:S04]  /*30bc0*/  STL.64 [R1+0x31a8], R10 ;  /* 0x0031a80a01007387 */ /* 0x000fe80000100a00 */
[----:B------:R0:W-:Y:S04]  /*30bd0*/  STL.64 [R1+0x31a0], R8 ;  /* 0x0031a00801007387 */ /* 0x0001e80000100a00 */
[----:B0-----:R-:W2:Y:S01]  /*30be0*/  LDL.LU R8, [R1] ;  /* 0x0000000001087983 */ /* 0x001ea20000300800 */
[----:B------:R-:W-:-:S02]  /*30bf0*/  IMAD.MOV.U32 R10, RZ, RZ, R19 ;  /* 0x000000ffff0a7224 */ /* 0x000fc400078e0013 */
[----:B------:R-:W-:Y:S02]  /*30c00*/  IMAD.MOV.U32 R11, RZ, RZ, R17 ;  /* 0x000000ffff0b7224 */ /* 0x000fe400078e0011 */
[----:B------:R-:W-:Y:S02]  /*30c10*/  IMAD.MOV.U32 R9, RZ, RZ, R27 ;  /* 0x000000ffff097224 */ /* 0x000fe400078e001b */
[----:B------:R-:W3:Y:S04]  /*30c20*/  LDL.LU R27, [R1+0x320c] ;  /* 0x00320c00011b7983 */ /* 0x000ee80000300800 */
[----:B------:R-:W3:Y:S04]  /*30c30*/  LDL.LU R19, [R1+0x3208] ;  /* 0x0032080001137983 */ /* 0x000ee80000300800 */
[----:B------:R-:W3:Y:S04]  /*30c40*/  LDL.LU R17, [R1+0x3204] ;  /* 0x0032040001117983 */ /* 0x000ee80000300800 */
[----:B------:R-:W-:Y:S04]  /*30c50*/  STL.64 [R1+0x31b8], R10 ;  /* 0x0031b80a01007387 */ /* 0x000fe80000100a00 */
[----:B--2---:R0:W-:Y:S02]  /*30c60*/  STL.64 [R1+0x31b0], R8 ;  /* 0x0031b00801007387 */ /* 0x0041e40000100a00 */
[----:B0-----:R-:W-:-:S02]  /*30c70*/  IMAD.MOV.U32 R8, RZ, RZ, R25 ;  /* 0x000000ffff087224 */ /* 0x001fc400078e0019 */
[----:B------:R-:W2:Y:S01]  /*30c80*/  LDL.LU R25, [R1+0x3200] ;  /* 0x0032000001197983 */ /* 0x000ea20000300800 */
[----:B----4-:R-:W-:Y:S02]  /*30c90*/  IMAD.MOV.U32 R10, RZ, RZ, R23 ;  /* 0x000000ffff0a7224 */ /* 0x010fe400078e0017 */
[----:B---3--:R-:W-:Y:S02]  /*30ca0*/  IMAD.MOV.U32 R11, RZ, RZ, R29 ;  /* 0x000000ffff0b7224 */ /* 0x008fe400078e001d */
[----:B-----5:R-:W-:Y:S02]  /*30cb0*/  IMAD.MOV.U32 R9, RZ, RZ, R21 ;  /* 0x000000ffff097224 */ /* 0x020fe400078e0015 */
[----:B------:R-:W3:Y:S01]  /*30cc0*/  LDL.LU R21, [R1+0x31fc] ;  /* 0x0031fc0001157983 */ /* 0x000ee20000300800 */
[----:B------:R-:W-:-:S03]  /*30cd0*/  IMAD.MOV.U32 R4, RZ, RZ, R24 ;  /* 0x000000ffff047224 */ /* 0x000fc600078e0018 */
[----:B------:R-:W4:Y:S01]  /*30ce0*/  LDL.LU R23, [R1+0x31f8] ;  /* 0x0031f80001177983 */ /* 0x000f220000300800 */
[----:B------:R-:W-:Y:S02]  /*30cf0*/  IMAD.MOV.U32 R5, RZ, RZ, R26 ;  /* 0x000000ffff057224 */ /* 0x000fe400078e001a */
[----:B------:R-:W-:Y:S01]  /*30d00*/  IMAD.MOV.U32 R6, RZ, RZ, R16 ;  /* 0x000000ffff067224 */ /* 0x000fe200078e0010 */
[----:B------:R0:W-:Y:S01]  /*30d10*/  STL.64 [R1+0x31d0], R10 ;  /* 0x0031d00a01007387 */ /* 0x0001e20000100a00 */
[----:B------:R-:W-:-:S03]  /*30d20*/  IMAD.MOV.U32 R7, RZ, RZ, R18 ;  /* 0x000000ffff077224 */ /* 0x000fc600078e0012 */
[----:B------:R1:W-:Y:S04]  /*30d30*/  STL.64 [R1+0x31c8], R8 ;  /* 0x0031c80801007387 */ /* 0x0003e80000100a00 */
[----:B------:R-:W-:Y:S01]  /*30d40*/  HMMA.16816.F32 R4, R4, R2, R12 ;  /* 0x000000020404723c */ /* 0x000fe2000000180c */
[----:B0-----:R-:W-:Y:S02]  /*30d50*/  IMAD.MOV.U32 R11, RZ, RZ, R27 ;  /* 0x000000ffff0b7224 */ /* 0x001fe400078e001b */
[----:B-1----:R-:W-:Y:S02]  /*30d60*/  IMAD.MOV.U32 R8, RZ, RZ, R17 ;  /* 0x000000ffff087224 */ /* 0x002fe400078e0011 */
[----:B------:R-:W5:Y:S01]  /*30d70*/  LDL.LU R17, [R1+0x31f4] ;  /* 0x0031f40001117983 */ /* 0x000f620000300800 */
[----:B------:R-:W-:-:S03]  /*30d80*/  IMAD.MOV.U32 R9, RZ, RZ, R19 ;  /* 0x000000ffff097224 */ /* 0x000fc600078e0013 */
[----:B------:R-:W3:Y:S01]  /*30d90*/  LDL.LU R19, [R1+0x31f0] ;  /* 0x0031f00001137983 */ /* 0x000ee20000300800 */
[----:B--2---:R-:W-:-:S03]  /*30da0*/  IMAD.MOV.U32 R10, RZ, RZ, R25 ;  /* 0x000000ffff0a7224 */ /* 0x004fc600078e0019 */
[----:B------:R-:W2:Y:S04]  /*30db0*/  LDL.LU R25, [R1+0x31ec] ;  /* 0x0031ec0001197983 */ /* 0x000ea80000300800 */
[----:B------:R-:W2:Y:S04]  /*30dc0*/  LDL.LU R27, [R1+0x31e8] ;  /* 0x0031e800011b7983 */ /* 0x000ea80000300800 */
[----:B------:R-:W2:Y:S04]  /*30dd0*/  LDL.LU R24, [R1+0xd4] ;  /* 0x0000d40001187983 */ /* 0x000ea80000300800 */
[----:B------:R-:W2:Y:S04]  /*30de0*/  LDL.LU R26, [R1+0xd0] ;  /* 0x0000d000011a7983 */ /* 0x000ea80000300800 */
[----:B------:R-:W2:Y:S04]  /*30df0*/  LDL.LU.64 R14, [R1+0x31e0] ;  /* 0x0031e000010e7983 */ /* 0x000ea80000300a00 */
[----:B------:R-:W3:Y:S01]  /*30e00*/  LDL.LU.64 R12, [R1+0x31d8] ;  /* 0x0031d800010c7983 */ /* 0x000ee20000300a00 */
[----:B------:R-:W-:-:S02]  /*30e10*/  IMAD.MOV.U32 R16, RZ, RZ, R4 ;  /* 0x000000ffff107224 */ /* 0x000fc400078e0004 */
[----:B------:R-:W-:Y:S01]  /*30e20*/  IMAD.MOV.U32 R18, RZ, RZ, R6 ;  /* 0x000000ffff127224 */ /* 0x000fe200078e0006 */
[----:B------:R-:W-:Y:S01]  /*30e30*/  STL [R1+0xb4], R5 ;  /* 0x0000b40501007387 */ /* 0x000fe20000100800 */
[----:B------:R-:W-:-:S03]  /*30e40*/  IMAD.MOV.U32 R6, RZ, RZ, R20 ;  /* 0x000000ffff067224 */ /* 0x000fc600078e0014 */
[----:B------:R0:W-:Y:S02]  /*30e50*/  STL [R1+0xbc], R7 ;  /* 0x0000bc0701007387 */ /* 0x0001e40000100800 */
[----:B0-----:R-:W-:Y:S02]  /*30e60*/  IMAD.MOV.U32 R7, RZ, RZ, R22 ;  /* 0x000000ffff077224 */ /* 0x001fe400078e0016 */
[----:B--2---:R-:W-:Y:S02]  /*30e70*/  IMAD.MOV.U32 R5, RZ, RZ, R14 ;  /* 0x000000ffff057224 */ /* 0x004fe400078e000e */
[----:B---3--:R-:W-:-:S07]  /*30e80*/  IMAD.MOV.U32 R4, RZ, RZ, R12 ;  /* 0x000000ffff047224 */ /* 0x008fce00078e000c */
[----:B------:R-:W-:Y:S01]  /*30e90*/  HMMA.16816.F32 R4, R4, R2, R8 ;  /* 0x000000020404723c */ /* 0x000fe20000001808 */
[----:B------:R-:W2:Y:S04]  /*30ea0*/  LDL.LU.64 R10, [R1+0x31d0] ;  /* 0x0031d000010a7983 */ /* 0x000ea80000300a00 */
[----:B------:R-:W2:Y:S01]  /*30eb0*/  LDL.LU.64 R8, [R1+0x31c8] ;  /* 0x0031c80001087983 */ /* 0x000ea20000300a00 */
[----:B------:R-:W-:Y:S02]  /*30ec0*/  F2FP.F16.E4M3.UNPACK_B R2, R13.H1 ;  /* 0x0000000dff02723e */ /* 0x000fe400030006ff */
[----:B------:R-:W-:Y:S01]  /*30ed0*/  F2FP.F16.E4M3.UNPACK_B R3, R15.H1 ;  /* 0x0000000fff03723e */ /* 0x000fe200030006ff */
[----:B------:R-:W3:Y:S04]  /*30ee0*/  LDL.LU R13, [R1+0x31c4] ;  /* 0x0031c400010d7983 */ /* 0x000ee80000300800 */
[----:B------:R-:W3:Y:S06]  /*30ef0*/  LDL.LU R15, [R1+0x31c0] ;  /* 0x0031c000010f7983 */ /* 0x000eec0000300800 */
[----:B------:R-:W-:-:S02]  /*30f00*/  IMAD.MOV.U32 R22, RZ, RZ, R4 ;  /* 0x000000ffff167224 */ /* 0x000fc400078e0004 */
[----:B------:R-:W-:Y:S02]  /*30f10*/  IMAD.MOV.U32 R20, RZ, RZ, R5 ;  /* 0x000000ffff147224 */ /* 0x000fe400078e0005 */
[----:B------:R-:W-:Y:S02]  /*30f20*/  IMAD.MOV.U32 R14, RZ, RZ, R6 ;  /* 0x000000ffff0e7224 */ /* 0x000fe400078e0006 */
[----:B------:R-:W-:Y:S02]  /*30f30*/  IMAD.MOV.U32 R12, RZ, RZ, R7 ;  /* 0x000000ffff0c7224 */ /* 0x000fe400078e0007 */
[----:B------:R-:W-:Y:S02]  /*30f40*/  IMAD.MOV.U32 R4, RZ, RZ, R25 ;  /* 0x000000ffff047224 */ /* 0x000fe400078e0019 */
[----:B------:R-:W-:Y:S02]  /*30f50*/  IMAD.MOV.U32 R5, RZ, RZ, R27 ;  /* 0x000000ffff057224 */ /* 0x000fe400078e001b */
[----:B-----5:R-:W-:-:S02]  /*30f60*/  IMAD.MOV.U32 R6, RZ, RZ, R17 ;  /* 0x000000ffff067224 */ /* 0x020fc400078e0011 */
[----:B------:R-:W-:-:S07]  /*30f70*/  IMAD.MOV.U32 R7, RZ, RZ, R19 ;  /* 0x000000ffff077224 */ /* 0x000fce00078e0013 */
[----:B--2---:R-:W-:Y:S01]  /*30f80*/  HMMA.16816.F32 R4, R4, R2, R8 ;  /* 0x000000020404723c */ /* 0x004fe20000001808 */
[----:B------:R-:W2:Y:S04]  /*30f90*/  LDL.LU.64 R10, [R1+0x31b8] ;  /* 0x0031b800010a7983 */ /* 0x000ea80000300a00 */
[----:B------:R-:W2:Y:S04]  /*30fa0*/  LDL.LU.64 R8, [R1+0x31b0] ;  /* 0x0031b00001087983 */ /* 0x000ea80000300a00 */
[----:B------:R-:W5:Y:S10]  /*30fb0*/  LDL R29, [R1+0x120] ;  /* 0x00012000011d7983 */ /* 0x000f740000100800 */
[----:B------:R3:W-:Y:S04]  /*30fc0*/  STL.64 [R1+0xa0], R4 ;  /* 0x0000a00401007387 */ /* 0x0007e80000100a00 */
[----:B------:R0:W-:Y:S01]  /*30fd0*/  STL.64 [R1+0xa8], R6 ;  /* 0x0000a80601007387 */ /* 0x0001e20000100a00 */
[----:B---3--:R-:W-:-:S02]  /*30fe0*/  IMAD.MOV.U32 R4, RZ, RZ, R13 ;  /* 0x000000ffff047224 */ /* 0x008fc400078e000d */
[----:B------:R-:W-:Y:S02]  /*30ff0*/  IMAD.MOV.U32 R5, RZ, RZ, R15 ;  /* 0x000000ffff057224 */ /* 0x000fe400078e000f */
[----:B0-----:R-:W-:Y:S02]  /*31000*/  IMAD.MOV.U32 R6, RZ, RZ, R21 ;  /* 0x000000ffff067224 */ /* 0x001fe400078e0015 */
[----:B----4-:R-:W-:-:S07]  /*31010*/  IMAD.MOV.U32 R7, RZ, RZ, R23 ;  /* 0x000000ffff077224 */ /* 0x010fce00078e0017 */
[----:B--2---:R-:W-:Y:S01]  /*31020*/  HMMA.16816.F32 R4, R4, R2, R8 ;  /* 0x000000020404723c */ /* 0x004fe20000001808 */
[----:B------:R-:W2:Y:S04]  /*31030*/  LDL.LU.64 R10, [R1+0x31a8] ;  /* 0x0031a800010a7983 */ /* 0x000ea80000300a00 */
[----:B------:R-:W2:Y:S01]  /*31040*/  LDL.LU.64 R8, [R1+0x31a0] ;  /* 0x0031a00001087983 */ /* 0x000ea20000300a00 */
[----:B------:R-:W-:Y:S02]  /*31050*/  F2FP.F16.E4M3.UNPACK_B R2, R26.H1 ;  /* 0x0000001aff02723e */ /* 0x000fe400030006ff */
[----:B------:R-:W-:-:S11]  /*31060*/  F2FP.F16.E4M3.UNPACK_B R3, R24.H1 ;  /* 0x00000018ff03723e */ /* 0x000fd600030006ff */
        /* <DEDUP_REMOVED lines=8> */
[----:B------:R-:W2:Y:S04]  /*310f0*/  LDL.LU.64 R8, [R1+0x3190] ;  /* 0x0031900001087983 */ /* 0x000ea80000300a00 */
[----:B------:R-:W3:Y:S04]  /*31100*/  LDL.LU R26, [R1+0xe0] ;  /* 0x0000e000011a7983 */ /* 0x000ee80000300800 */
[----:B------:R-:W4:Y:S06]  /*31110*/  LDL.LU R24, [R1+0xe4] ;  /* 0x0000e40001187983 */ /* 0x000f2c0000300800 */
[----:B------:R0:W-:Y:S04]  /*31120*/  STL.64 [R1+0x30], R4 ;  /* 0x0000300401007387 */ /* 0x0001e80000100a00 */
[----:B------:R1:W-:Y:S01]  /*31130*/  STL.64 [R1+0x38], R6 ;  /* 0x0000380601007387 */ /* 0x0003e20000100a00 */
[----:B0-----:R-:W-:-:S02]  /*31140*/  IMAD.MOV.U32 R4, RZ, RZ, R13 ;  /* 0x000000ffff047224 */ /* 0x001fc400078e000d */
[----:B------:R-:W-:Y:S02]  /*31150*/  IMAD.MOV.U32 R5, RZ, RZ, R15 ;  /* 0x000000ffff057224 */ /* 0x000fe400078e000f */
[----:B-1----:R-:W-:Y:S02]  /*31160*/  IMAD.MOV.U32 R6, RZ, RZ, R21 ;  /* 0x000000ffff067224 */ /* 0x002fe400078e0015 */
[----:B------:R-:W-:-:S07]  /*31170*/  IMAD.MOV.U32 R7, RZ, RZ, R23 ;  /* 0x000000ffff077224 */ /* 0x000fce00078e0017 */
[----:B--2---:R-:W-:Y:S01]  /*31180*/  HMMA.16816.F32 R4, R4, R2, R8 ;  /* 0x000000020404723c */ /* 0x004fe20000001808 */
[----:B------:R-:W2:Y:S04]  /*31190*/  LDL.LU R2, [R1+0xc0] ;  /* 0x0000c00001027983 */ /* 0x000ea80000300800 */
[----:B------:R-:W5:-:S14]  /*311a0*/  LDL.LU R3, [R1+0xc4] ;  /* 0x0000c40001037983 */ /* 0x000f5c0000300800 */
[----:B------:R0:W-:Y:S04]  /*311b0*/  STL.64 [R1+0x60], R4 ;  /* 0x0000600401007387 */ /* 0x0001e80000100a00 */
[----:B------:R-:W-:Y:S04]  /*311c0*/  STL.64 [R1+0x68], R6 ;  /* 0x0000680601007387 */ /* 0x000fe80000100a00 */
[----:B------:R-:W5:Y:S04]  /*311d0*/  LDL.LU R8, [R1+0x20] ;  /* 0x0000200001087983 */ /* 0x000f680000300800 */
[----:B------:R-:W5:Y:S04]  /*311e0*/  LDL.LU R9, [R1+0x24] ;  /* 0x0000240001097983 */ /* 0x000f680000300800 */
[----:B------:R-:W5:Y:S04]  /*311f0*/  LDL.LU R10, [R1+0x28] ;  /* 0x00002800010a7983 */ /* 0x000f680000300800 */
[----:B------:R-:W5:Y:S01]  /*31200*/  LDL.LU R11, [R1+0x2c] ;  /* 0x00002c00010b7983 */ /* 0x000f620000300800 */
[----:B0-----:R-:W-:-:S03]  /*31210*/  IMAD.MOV.U32 R4, RZ, RZ, R25 ;  /* 0x000000ffff047224 */ /* 0x001fc600078e0019 */
[----:B---3--:R0:W-:Y:S04]  /*31220*/  STL.64 [R1+0x3180], R26 ;  /* 0x0031801a01007387 */ /* 0x0081e80000100a00 */
[----:B----4-:R1:W-:Y:S01]  /*31230*/  STL.64 [R1+0x3178], R24 ;  /* 0x0031781801007387 */ /* 0x0103e20000100a00 */
[----:B0-----:R-:W-:-:S03]  /*31240*/  IMAD.MOV.U32 R26, RZ, RZ, R0 ;  /* 0x000000ffff1a7224 */ /* 0x001fc600078e0000 */
[----:B-1----:R-:W3:Y:S04]  /*31250*/  LDL.LU R24, [R1+0x50] ;  /* 0x0000500001187983 */ /* 0x002ee80000300800 */
[----:B------:R-:W3:Y:S04]  /*31260*/  LDL.LU R25, [R1+0x54] ;  /* 0x0000540001197983 */ /* 0x000ee80000300800 */
[----:B------:R-:W4:Y:S01]  /*31270*/  LDL.LU R0, [R1+0x3188] ;  /* 0x0031880001007983 */ /* 0x000f220000300800 */
[----:B------:R-:W-:Y:S02]  /*31280*/  IMAD.MOV.U32 R5, RZ, RZ, R27 ;  /* 0x000000ffff057224 */ /* 0x000fe400078e001b */
[----:B------:R-:W-:-:S02]  /*31290*/  IMAD.MOV.U32 R6, RZ, RZ, R17 ;  /* 0x000000ffff067224 */ /* 0x000fc400078e0011 */
[----:B------:R-:W-:Y:S02]  /*312a0*/  IMAD.MOV.U32 R7, RZ, RZ, R19 ;  /* 0x000000ffff077224 */ /* 0x000fe400078e0013 */
[----:B------:R-:W-:Y:S01]  /*312b0*/  IMAD.MOV.U32 R27, RZ, RZ, R28 ;  /* 0x000000ffff1b7224 */ /* 0x000fe200078e001c */
[----:B--2---:R-:W-:Y:S02]  /*312c0*/  F2FP.F16.E4M3.UNPACK_B R2, R2.H1 ;  /* 0x00000002ff02723e */ /* 0x004fe400030006ff */
[----:B-----5:R-:W-:-:S07]  /*312d0*/  F2FP.F16.E4M3.UNPACK_B R3, R3.H1 ;  /* 0x00000003ff03723e */ /* 0x020fce00030006ff */
[----:B------:R-:W-:Y:S01]  /*312e0*/  HMMA.16816.F32 R4, R4, R2, R8 ;  /* 0x000000020404723c */ /* 0x000fe20000001808 */
[----:B------:R-:W0:-:S15]  /*312f0*/  LDSM.16.MT88.4 R8, [R29+UR7+0x11800] ;  /* 0x011800071d08783b */ /* 0x000e1e0008004200 */
[----:B------:R-:W-:-:S03]  /*31300*/  NOP ;  /* 0x0000000000007918 */ /* 0x000fc60000000000 */
[----:B------:R-:W-:Y:S04]  /*31310*/  STL.64 [R1+0x90], R4 ;  /* 0x0000900401007387 */ /* 0x000fe80000100a00 */
[----:B------:R-:W-:Y:S04]  /*31320*/  STL.64 [R1+0x98], R6 ;  /* 0x0000980601007387 */ /* 0x000fe80000100a00 */
[----:B------:R-:W1:Y:S04]  /*31330*/  LDSM.16.MT88.4 R4, [R29+UR7+0x11c00] ;  /* 0x011c00071d04783b */ /* 0x000e680008004200 */
[----:B0-----:R0:W-:Y:S04]  /*31340*/  STL.64 [R1+0x10], R8 ;  /* 0x0000100801007387 */ /* 0x0011e80000100a00 */
[----:B------:R2:W-:Y:S04]  /*31350*/  STL.64 [R1+0x18], R10 ;  /* 0x0000180a01007387 */ /* 0x0005e80000100a00 */
[----:B-1----:R-:W-:Y:S04]  /*31360*/  STL.64 [R1], R4 ;  /* 0x0000000401007387 */ /* 0x002fe80000100a00 */
[----:B------:R-:W-:Y:S04]  /*31370*/  STL.64 [R1+0x8], R6 ;  /* 0x0000080601007387 */ /* 0x000fe80000100a00 */
[----:B----4-:R-:W1:Y:S01]  /*31380*/  LDSM.16.MT88.4 R4, [R0+UR7+0x11800] ;  /* 0x011800070004783b */ /* 0x010e620008004200 */
[----:B0-----:R-:W-:-:S02]  /*31390*/  IMAD.MOV.U32 R8, RZ, RZ, R13 ;  /* 0x000000ffff087224 */ /* 0x001fc400078e000d */
[----:B------:R-:W-:Y:S02]  /*313a0*/  IMAD.MOV.U32 R9, RZ, RZ, R15 ;  /* 0x000000ffff097224 */ /* 0x000fe400078e000f */
[----:B--2---:R-:W-:Y:S02]  /*313b0*/  IMAD.MOV.U32 R10, RZ, RZ, R21 ;  /* 0x000000ffff0a7224 */ /* 0x004fe400078e0015 */
[----:B------:R-:W-:-:S07]  /*313c0*/  IMAD.MOV.U32 R11, RZ, RZ, R23 ;  /* 0x000000ffff0b7224 */ /* 0x000fce00078e0017 */
[----:B---3--:R-:W-:Y:S01]  /*313d0*/  HMMA.16816.F32 R8, R8, R2, R24 ;  /* 0x000000020808723c */ /* 0x008fe20000001818 */
[----:B-1----:R0:W-:Y:S04]  /*313e0*/  STL [R1+0x312c], R5 ;  /* 0x00312c0501007387 */ /* 0x0021e80000100800 */
[----:B0-----:R-:W2:Y:S04]  /*313f0*/  LDL.LU R5, [R1+0x108] ;  /* 0x0001080001057983 */ /* 0x001ea80000300800 */
[----:B------:R0:W-:Y:S04]  /*31400*/  STL [R1+0x3128], R7 ;  /* 0x0031280701007387 */ /* 0x0001e80000100800 */
[----:B0-----:R-:W3:Y:S04]  /*31410*/  LDL.LU R7, [R1+0x10c] ;  /* 0x00010c0001077983 */ /* 0x001ee80000300800 */
[----:B------:R-:W4:Y:S04]  /*31420*/  LDL.LU.64 R26, [R1+0x3180] ;  /* 0x00318000011a7983 */ /* 0x000f280000300a00 */
[----:B------:R-:W5:Y:S01]  /*31430*/  LDL.LU.64 R24, [R1+0x3178] ;  /* 0x0031780001187983 */ /* 0x000f620000300a00 */
[----:B------:R-:W-:-:S02]  /*31440*/  IMAD.MOV.U32 R29, RZ, RZ, R10 ;  /* 0x000000ffff1d7224 */ /* 0x000fc400078e000a */
[----:B------:R-:W-:Y:S01]  /*31450*/  IMAD.MOV.U32 R28, RZ, RZ, R11 ;  /* 0x000000ffff1c7224 */ /* 0x000fe200078e000b */
[----:B------:R-:W-:Y:S04]  /*31460*/  STL.64 [R1+0x50], R8 ;  /* 0x0000500801007387 */ /* 0x000fe80000100a00 */
[----:B------:R-:W0:Y:S04]  /*31470*/  LDSM.16.MT88.4 R8, [R0+UR7+0x11c00] ;  /* 0x011c00070008783b */ /* 0x000e280008004200 */
[----:B0-----:R0:W-:Y:S04]  /*31480*/  STL [R1+0x3134], R9 ;  /* 0x0031340901007387 */ /* 0x0011e80000100800 */
[----:B0-----:R-:W2:Y:S04]  /*31490*/  LDL.LU R9, [R1] ;  /* 0x0000000001097983 */ /* 0x001ea80000300800 */
[----:B------:R0:W-:Y:S04]  /*314a0*/  STL [R1+0x3130], R11 ;  /* 0x0031300b01007387 */ /* 0x0001e80000100800 */
[----:B0-----:R-:W2:Y:S04]  /*314b0*/  LDL.LU R11, [R1+0x8] ;  /* 0x00000800010b7983 */ /* 0x001ea80000300800 */
[----:B------:R-:W-:Y:S01]  /*314c0*/  STL [R1+0x30f0], R0 ;  /* 0x0030f00001007387 */ /* 0x000fe20000100800 */
[----:B----4-:R-:W-:Y:S01]  /*314d0*/  F2FP.F16.E4M3.UNPACK_B R2, R26.H1 ;  /* 0x0000001aff02723e */ /* 0x010fe200030006ff */
[----:B------:R-:W-:-:S02]  /*314e0*/  IMAD.MOV.U32 R26, RZ, RZ, R17 ;  /* 0x000000ffff1a7224 */ /* 0x000fc400078e0011 */
[----:B------:R-:W4:Y:S01]  /*314f0*/  LDL.LU R17, [R1+0xb4] ;  /* 0x0000b40001117983 */ /* 0x000f220000300800 */
[----:B-----5:R-:W-:Y:S01]  /*31500*/  F2FP.F16.E4M3.UNPACK_B R3, R24.H1 ;  /* 0x00000018ff03723e */ /* 0x020fe200030006ff */
[----:B------:R-:W-:Y:S02]  /*31510*/  IMAD.MOV.U32 R24, RZ, RZ, R25 ;  /* 0x000000ffff187224 */ /* 0x000fe400078e0019 */
[----:B------:R-:W-:Y:S02]  /*31520*/  IMAD.MOV.U32 R25, RZ, RZ, R27 ;  /* 0x000000ffff197224 */ /* 0x000fe400078e001b */
[----:B------:R-:W-:Y:S02]  /*31530*/  IMAD.MOV.U32 R27, RZ, RZ, R19 ;  /* 0x000000ffff1b7224 */ /* 0x000fe400078e0013 */
[----:B------:R-:W4:Y:S05]  /*31540*/  LDL.LU R19, [R1+0xbc] ;  /* 0x0000bc0001137983 */ /* 0x000f2a0000300800 */
[----:B----4-:R-:W-:Y:S01]  /*31550*/  HMMA.16816.F32 R16, R24, R2, R16 ;  /* 0x000000021810723c */ /* 0x010fe20000001810 */
[----:B------:R-:W4:Y:S04]  /*31560*/  LDL.LU R24, [R1+0xa0] ;  /* 0x0000a00001187983 */ /* 0x000f280000300800 */
[----:B------:R-:W4:Y:S04]  /*31570*/  LDL.LU R25, [R1+0xa4] ;  /* 0x0000a40001197983 */ /* 0x000f280000300800 */
[----:B------:R-:W4:Y:S04]  /*31580*/  LDL.LU R26, [R1+0xa8] ;  /* 0x0000a800011a7983 */ /* 0x000f280000300800 */
[----:B------:R-:W4:Y:S06]  /*31590*/  LDL.LU R27, [R1+0xac] ;  /* 0x0000ac00011b7983 */ /* 0x000f2c0000300800 */
[----:B------:R0:W-:Y:S04]  /*315a0*/  STL [R1+0x314c], R16 ;  /* 0x00314c1001007387 */ /* 0x0001e80000100800 */
[----:B------:R1:W-:Y:S04]  /*315b0*/  STL [R1+0x3148], R17 ;  /* 0x0031481101007387 */ /* 0x0003e80000100800 */
[----:B------:R5:W-:Y:S04]  /*315c0*/  STL [R1+0x3144], R18 ;  /* 0x0031441201007387 */ /* 0x000be80000100800 */
[----:B------:R2:W-:Y:S01]  /*315d0*/  STL [R1+0x3140], R19 ;  /* 0x0031401301007387 */ /* 0x0005e20000100800 */
[----:B0-----:R-:W-:-:S02]  /*315e0*/  IMAD.MOV.U32 R16, RZ, RZ, R22 ;  /* 0x000000ffff107224 */ /* 0x001fc400078e0016 */
[----:B-1----:R-:W-:Y:S01]  /*315f0*/  IMAD.MOV.U32 R17, RZ, RZ, R20 ;  /* 0x000000ffff117224 */ /* 0x002fe200078e0014 */
[----:B------:R-:W4:Y:S01]  /*31600*/  LDL R0, [R1+0xdc] ;  /* 0x0000dc0001007983 */ /* 0x000f220000100800 */
[----:B-----5:R-:W-:Y:S02]  /*31610*/  IMAD.MOV.U32 R18, RZ, RZ, R14 ;  /* 0x000000ffff127224 */ /* 0x020fe400078e000e */
[----:B--2---:R-:W-:Y:S02]  /*31620*/  IMAD.MOV.U32 R19, RZ, RZ, R12 ;  /* 0x000000ffff137224 */ /* 0x004fe400078e000c */
[----:B------:R-:W-:Y:S02]  /*31630*/  IMAD.MOV.U32 R12, RZ, RZ, R13 ;  /* 0x000000ffff0c7224 */ /* 0x000fe400078e000d */
[----:B------:R-:W-:Y:S02]  /*31640*/  IMAD.MOV.U32 R13, RZ, RZ, R15 ;  /* 0x000000ffff0d7224 */ /* 0x000fe400078e000f */
[----:B------:R-:W-:-:S02]  /*31650*/  IMAD.MOV.U32 R14, RZ, RZ, R21 ;  /* 0x000000ffff0e7224 */ /* 0x000fc400078e0015 */
[----:B------:R-:W-:-:S07]  /*31660*/  IMAD.MOV.U32 R15, RZ, RZ, R23 ;  /* 0x000000ffff0f7224 */ /* 0x000fce00078e0017 */
[----:B------:R-:W-:Y:S01]  /*31670*/  HMMA.16816.F32 R12, R12, R2, R16 ;  /* 0x000000020c0c723c */ /* 0x000fe20000001810 */
[----:B------:R-:W2:Y:S01]  /*31680*/  LDL R16, [R1+0xd8] ;  /* 0x0000d80001107983 */ /* 0x000ea20000100800 */
[----:B------:R-:W-:Y:S02]  /*31690*/  F2FP.F16.E4M3.UNPACK_B R2, R5 ;  /* 0x00000005ff02723e */ /* 0x000fe400020006ff */
[----:B---3--:R-:W-:-:S15]  /*316a0*/  F2FP.F16.E4M3.UNPACK_B R3, R7 ;  /* 0x00000007ff03723e */ /* 0x008fde00020006ff */
[----:B------:R-:W-:Y:S04]  /*316b0*/  STL.64 [R1+0x40], R12 ;  /* 0x0000400c01007387 */ /* 0x000fe80000100a00 */
[----:B------:R-:W-:Y:S04]  /*316c0*/  STL.64 [R1+0x48], R14 ;  /* 0x0000480e01007387 */ /* 0x000fe80000100a00 */
[----:B------:R0:W-:Y:S04]  /*316d0*/  STL [R1+0x3138], R5 ;  /* 0x0031380501007387 */ /* 0x0001e80000100800 */
[----:B0-----:R-:W3:Y:S04]  /*316e0*/  LDL.LU R5, [R1+0x18] ;  /* 0x0000180001057983 */ /* 0x001ee80000300800 */
[----:B------:R0:W-:Y:S04]  /*316f0*/  STL [R1+0x313c], R7 ;  /* 0x00313c0701007387 */ /* 0x0001e80000100800 */
[----:B0-----:R-:W5:Y:S01]  /*31700*/  LDL.LU R7, [R1+0x10] ;  /* 0x0000100001077983 */ /* 0x001f620000300800 */
[----:B------:R-:W-:-:S02]  /*31710*/  IMAD.MOV.U32 R14, RZ, RZ, R9 ;  /* 0x000000ffff0e7224 */ /* 0x000fc400078e0009 */
[----:B------:R-:W-:Y:S02]  /*31720*/  IMAD.MOV.U32 R15, RZ, RZ, R11 ;  /* 0x000000ffff0f7224 */ /* 0x000fe400078e000b */
[----:B---3--:R-:W-:Y:S02]  /*31730*/  IMAD.MOV.U32 R13, RZ, RZ, R5 ;  /* 0x000000ffff0d7224 */ /* 0x008fe400078e0005 */
[----:B-----5:R-:W-:-:S07]  /*31740*/  IMAD.MOV.U32 R12, RZ, RZ, R7 ;  /* 0x000000ffff0c7224 */ /* 0x020fce00078e0007 */
[----:B----4-:R-:W-:Y:S01]  /*31750*/  HMMA.16816.F32 R20, R12, R2, R24 ;  /* 0x000000020c14723c */ /* 0x010fe20000001818 */
[----:B------:R-:W3:Y:S04]  /*31760*/  LDL.LU R24, [R1+0x60] ;  /* 0x0000600001187983 */ /* 0x000ee80000300800 */
[----:B------:R-:W3:Y:S04]  /*31770*/  LDL.LU R25, [R1+0x64] ;  /* 0x0000640001197983 */ /* 0x000ee80000300800 */
[----:B------:R-:W4:Y:S04]  /*31780*/  LDL.LU R26, [R1+0x68] ;  /* 0x00006800011a7983 */ /* 0x000f280000300800 */
[----:B------:R-:W4:Y:S04]  /*31790*/  LDL.LU R27, [R1+0x6c] ;  /* 0x00006c00011b7983 */ /* 0x000f280000300800 */
[----:B----4-:R-:W-:Y:S04]  /*317a0*/  STL.64 [R1+0x3170], R26 ;  /* 0x0031701a01007387 */ /* 0x010fe80000100a00 */
[----:B---3--:R0:W-:Y:S04]  /*317b0*/  STL.64 [R1+0x3168], R24 ;  /* 0x0031681801007387 */ /* 0x0081e80000100a00 */
[----:B0-----:R-:W3:Y:S04]  /*317c0*/  LDL.LU R24, [R1+0x30] ;  /* 0x0000300001187983 */ /* 0x001ee80000300800 */
[----:B------:R-:W3:Y:S04]  /*317d0*/  LDL.LU R25, [R1+0x34] ;  /* 0x0000340001197983 */ /* 0x000ee80000300800 */
[----:B------:R-:W3:Y:S04]  /*317e0*/  LDL.LU R26, [R1+0x38] ;  /* 0x00003800011a7983 */ /* 0x000ee80000300800 */
[----:B------:R-:W3:Y:S04]  /*317f0*/  LDL.LU R27, [R1+0x3c] ;  /* 0x00003c00011b7983 */ /* 0x000ee80000300800 */
[----:B------:R-:W-:Y:S04]  /*31800*/  STL.64 [R1+0x3120], R22 ;  /* 0x0031201601007387 */ /* 0x000fe80000100a00 */
[----:B------:R0:W-:Y:S04]  /*31810*/  STL.64 [R1+0x3118], R20 ;  /* 0x0031181401007387 */ /* 0x0001e80000100a00 */
[----:B0-----:R-:W4:Y:S04]  /*31820*/  LDL.LU R20, [R1+0x70] ;  /* 0x0000700001147983 */ /* 0x001f280000300800 */
[----:B------:R-:W4:Y:S04]  /*31830*/  LDL.LU R21, [R1+0x74] ;  /* 0x0000740001157983 */ /* 0x000f280000300800 */
[----:B------:R-:W4:Y:S04]  /*31840*/  LDL.LU R22, [R1+0x78] ;  /* 0x0000780001167983 */ /* 0x000f280000300800 */
[----:B------:R-:W4:Y:S01]  /*31850*/  LDL.LU R23, [R1+0x7c] ;  /* 0x00007c0001177983 */ /* 0x000f220000300800 */
[----:B------:R-:W-:-:S02]  /*31860*/  IMAD.MOV.U32 R12, RZ, RZ, R4 ;  /* 0x000000ffff0c7224 */ /* 0x000fc400078e0004 */
[----:B------:R-:W-:Y:S02]  /*31870*/  IMAD.MOV.U32 R13, RZ, RZ, R6 ;  /* 0x000000ffff0d7224 */ /* 0x000fe400078e0006 */
[----:B------:R-:W-:Y:S02]  /*31880*/  IMAD.MOV.U32 R14, RZ, RZ, R8 ;  /* 0x000000ffff0e7224 */ /* 0x000fe400078e0008 */
[----:B------:R-:W-:-:S07]  /*31890*/  IMAD.MOV.U32 R15, RZ, RZ, R10 ;  /* 0x000000ffff0f7224 */ /* 0x000fce00078e000a */
[----:B----4-:R-:W-:Y:S01]  /*318a0*/  HMMA.16816.F32 R20, R12, R2, R20 ;  /* 0x000000020c14723c */ /* 0x010fe20000001814 */
[----:B--2---:R-:W-:Y:S01]  /*318b0*/  F2FP.F16.E4M3.UNPACK_B R2, R16 ;  /* 0x00000010ff02723e */ /* 0x004fe200020006ff */
[----:B------:R-:W-:Y:S01]  /*318c0*/  IMAD.MOV.U32 R12, RZ, RZ, R7 ;  /* 0x000000ffff0c7224 */ /* 0x000fe200078e0007 */
[----:B------:R-:W-:Y:S01]  /*318d0*/  F2FP.F16.E4M3.UNPACK_B R3, R0 ;  /* 0x00000000ff03723e */ /* 0x000fe200020006ff */
[----:B------:R-:W-:Y:S02]  /*318e0*/  IMAD.MOV.U32 R13, RZ, RZ, R5 ;  /* 0x000000ffff0d7224 */ /* 0x000fe400078e0005 */
[----:B------:R-:W-:Y:S02]  /*318f0*/  IMAD.MOV.U32 R14, RZ, RZ, R9 ;  /* 0x000000ffff0e7224 */ /* 0x000fe400078e0009 */
[----:B------:R-:W-:-:S07]  /*31900*/  IMAD.MOV.U32 R15, RZ, RZ, R11 ;  /* 0x000000ffff0f7224 */ /* 0x000fce00078e000b */
[----:B---3--:R-:W-:Y:S04]  /*31910*/  HMMA.16816.F32 R12, R12, R2, R24 ;  /* 0x000000020c0c723c */ /* 0x008fe80000001818 */
[----:B------:R-:W-:Y:S01]  /*31920*/  IMAD.MOV.U32 R17, RZ, RZ, R20 ;  /* 0x000000ffff117224 */ /* 0x000fe200078e0014 */
[----:B------:R0:W-:Y:S01]  /*31930*/  STL [R1+0x2c], R23 ;  /* 0x00002c1701007387 */ /* 0x0001e20000100800 */
[----:B------:R-:W-:Y:S02]  /*31940*/  IMAD.MOV.U32 R18, RZ, RZ, R21 ;  /* 0x000000ffff127224 */ /* 0x000fe400078e0015 */
[----:B------:R-:W-:Y:S01]  /*31950*/  IMAD.MOV.U32 R19, RZ, RZ, R22 ;  /* 0x000000ffff137224 */ /* 0x000fe200078e0016 */
[----:B------:R-:W2:Y:S04]  /*31960*/  LDL.LU R20, [R1+0x90] ;  /* 0x0000900001147983 */ /* 0x000ea80000300800 */
[----:B------:R-:W2:Y:S04]  /*31970*/  LDL.LU R21, [R1+0x94] ;  /* 0x0000940001157983 */ /* 0x000ea80000300800 */
[----:B------:R-:W2:Y:S04]  /*31980*/  LDL.LU R22, [R1+0x98] ;  /* 0x0000980001167983 */ /* 0x000ea80000300800 */
[----:B0-----:R-:W2:Y:S04]  /*31990*/  LDL.LU R23, [R1+0x9c] ;  /* 0x00009c0001177983 */ /* 0x001ea80000300800 */
[----:B------:R-:W3:Y:S04]  /*319a0*/  LDL.LU.64 R26, [R1+0x3170] ;  /* 0x00317000011a7983 */ /* 0x000ee80000300a00 */
[----:B------:R-:W3:Y:S01]  /*319b0*/  LDL.LU.64 R24, [R1+0x3168] ;  /* 0x0031680001187983 */ /* 0x000ee20000300a00 */
[----:B------:R-:W-:-:S03]  /*319c0*/  IMAD.MOV.U32 R16, RZ, RZ, R15 ;  /* 0x000000ffff107224 */ /* 0x000fc600078e000f */
[----:B------:R-:W-:Y:S04]  /*319d0*/  STL.64 [R1+0x30], R12 ;  /* 0x0000300c01007387 */ /* 0x000fe80000100a00 */
[----:B------:R-:W-:Y:S04]  /*319e0*/  STL [R1+0x38], R14 ;  /* 0x0000380e01007387 */ /* 0x000fe80000100800 */
[----:B------:R0:W-:Y:S04]  /*319f0*/  STL.64 [R1+0x3158], R18 ;  /* 0x0031581201007387 */ /* 0x0001e80000100a00 */
[----:B------:R1:W-:Y:S01]  /*31a00*/  STL.64 [R1+0x3150], R16 ;  /* 0x0031501001007387 */ /* 0x0003e20000100a00 */
[----:B0-----:R-:W-:-:S02]  /*31a10*/  IMAD.MOV.U32 R18, RZ, RZ, R29 ;  /* 0x000000ffff127224 */ /* 0x001fc400078e001d */
[----:B------:R-:W-:Y:S01]  /*31a20*/  IMAD.MOV.U32 R19, RZ, RZ, R28 ;  /* 0x000000ffff137224 */ /* 0x000fe200078e001c */
[----:B-1----:R-:W4:Y:S04]  /*31a30*/  LDL.LU R16, [R1+0x50] ;  /* 0x0000500001107983 */ /* 0x002f280000300800 */
[----:B------:R-:W4:Y:S04]  /*31a40*/  LDL.LU R17, [R1+0x54] ;  /* 0x0000540001117983 */ /* 0x000f280000300800 */
[----:B------:R-:W5:Y:S04]  /*31a50*/  LDL.LU R29, [R1+0x3164] ;  /* 0x00316400011d7983 */ /* 0x000f680000300800 */
[----:B------:R-:W2:Y:S01]  /*31a60*/  LDL.LU R28, [R1+0x3160] ;  /* 0x00316000011c7983 */ /* 0x000ea20000300800 */
[----:B------:R-:W-:-:S02]  /*31a70*/  IMAD.MOV.U32 R12, RZ, RZ, R4 ;  /* 0x000000ffff0c7224 */ /* 0x000fc400078e0004 */
[----:B------:R-:W-:Y:S01]  /*31a80*/  IMAD.MOV.U32 R13, RZ, RZ, R6 ;  /* 0x000000ffff0d7224 */ /* 0x000fe200078e0006 */
[----:B------:R-:W4:Y:S01]  /*31a90*/  LDL R0, [R1+0x1c] ;  /* 0x00001c0001007983 */ /* 0x000f220000100800 */
[----:B------:R-:W-:Y:S02]  /*31aa0*/  IMAD.MOV.U32 R14, RZ, RZ, R8 ;  /* 0x000000ffff0e7224 */ /* 0x000fe400078e0008 */
[----:B------:R-:W-:-:S07]  /*31ab0*/  IMAD.MOV.U32 R15, RZ, RZ, R10 ;  /* 0x000000ffff0f7224 */ /* 0x000fce00078e000a */
[----:B---3--:R-:W-:-:S15]  /*31ac0*/  HMMA.16816.F32 R24, R12, R2, R24 ;  /* 0x000000020c18723c */ /* 0x008fde0000001818 */
[----:B------:R-:W-:-:S04]  /*31ad0*/  NOP ;  /* 0x0000000000007918 */ /* 0x000fc80000000000 */
[----:B------:R0:W-:Y:S04]  /*31ae0*/  STL.64 [R1+0x3100], R26 ;  /* 0x0031001a01007387 */ /* 0x0001e80000100a00 */
[----:B0-----:R-:W3:Y:S01]  /*31af0*/  LDL R26, [R1+0xe8] ;  /* 0x0000e800011a7983 */ /* 0x001ee20000100800 */
[----:B------:R-:W-:Y:S02]  /*31b00*/  IMAD.MOV.U32 R12, RZ, RZ, R7 ;  /* 0x000000ffff0c7224 */ /* 0x000fe400078e0007 */
[----:B------:R-:W-:Y:S01]  /*31b10*/  IMAD.MOV.U32 R13, RZ, RZ, R5 ;  /* 0x000000ffff0d7224 */ /* 0x000fe200078e0005 */
[----:B------:R-:W3:Y:S01]  /*31b20*/  LDL R27, [R1+0xec] ;  /* 0x0000ec00011b7983 */ /* 0x000ee20000100800 */
[----:B-----5:R-:W-:Y:S01]  /*31b30*/  F2FP.F16.E4M3.UNPACK_B R3, R29 ;  /* 0x0000001dff03723e */ /* 0x020fe200020006ff */
[----:B------:R-:W-:-:S02]  /*31b40*/  IMAD.MOV.U32 R14, RZ, RZ, R9 ;  /* 0x000000ffff0e7224 */ /* 0x000fc400078e0009 */
[----:B------:R-:W-:Y:S01]  /*31b50*/  IMAD.MOV.U32 R15, RZ, RZ, R11 ;  /* 0x000000ffff0f7224 */ /* 0x000fe200078e000b */
[----:B--2---:R-:W-:-:S07]  /*31b60*/  F2FP.F16.E4M3.UNPACK_B R2, R28 ;  /* 0x0000001cff02723e */ /* 0x004fce00020006ff */
[----:B------:R-:W-:Y:S01]  /*31b70*/  HMMA.16816.F32 R12, R12, R2, R20 ;  /* 0x000000020c0c723c */ /* 0x000fe20000001814 */
[----:B------:R-:W-:Y:S04]  /*31b80*/  STL.64 [R1+0x30f8], R24 ;  /* 0x0030f81801007387 */ /* 0x000fe80000100a00 */
[----:B------:R-:W2:-:S14]  /*31b90*/  LDL.LU R20, [R1+0x40] ;  /* 0x0000400001147983 */ /* 0x000e9c0000300800 */
[----:B------:R0:W-:Y:S04]  /*31ba0*/  STL.64 [R1+0x70], R12 ;  /* 0x0000700c01007387 */ /* 0x0001e80000100a00 */
[----:B------:R1:W-:Y:S04]  /*31bb0*/  STL.64 [R1+0x78], R14 ;  /* 0x0000780e01007387 */ /* 0x0003e80000100a00 */
[----:B------:R-:W2:Y:S01]  /*31bc0*/  LDL.LU R21, [R1+0x44] ;  /* 0x0000440001157983 */ /* 0x000ea20000300800 */
[----:B0-----:R-:W-:-:S03]  /*31bd0*/  IMAD.MOV.U32 R12, RZ, RZ, R4 ;  /* 0x000000ffff0c7224 */ /* 0x001fc600078e0004 */
[----:B------:R-:W2:Y:S01]  /*31be0*/  LDL.LU R22, [R1+0x48] ;  /* 0x0000480001167983 */ /* 0x000ea20000300800 */
[----:B------:R-:W-:Y:S02]  /*31bf0*/  IMAD.MOV.U32 R13, RZ, RZ, R6 ;  /* 0x000000ffff0d7224 */ /* 0x000fe400078e0006 */
[----:B-1----:R-:W-:Y:S01]  /*31c00*/  IMAD.MOV.U32 R14, RZ, RZ, R8 ;  /* 0x000000ffff0e7224 */ /* 0x002fe200078e0008 */
[----:B------:R-:W2:Y:S01]  /*31c10*/  LDL.LU R23, [R1+0x4c] ;  /* 0x00004c0001177983 */ /* 0x000ea20000300800 */
[----:B------:R-:W-:-:S07]  /*31c20*/  IMAD.MOV.U32 R15, RZ, RZ, R10 ;  /* 0x000000ffff0f7224 */ /* 0x000fce00078e000a */
[----:B----4-:R-:W-:Y:S01]  /*31c30*/  HMMA.16816.F32 R12, R12, R2, R16 ;  /* 0x000000020c0c723c */ /* 0x010fe20000001810 */
[----:B------:R-:W4:Y:S04]  /*31c40*/  LDL.LU.64 R18, [R1+0x3158] ;  /* 0x0031580001127983 */ /* 0x000f280000300a00 */
[----:B------:R-:W5:-:S14]  /*31c50*/  LDL.LU.64 R16, [R1+0x3150] ;  /* 0x0031500001107983 */ /* 0x000f5c0000300a00 */
[----:B------:R0:W-:Y:S04]  /*31c60*/  STL.64 [R1+0x80], R12 ;  /* 0x0000800c01007387 */ /* 0x0001e80000100a00 */
[----:B------:R-:W-:Y:S04]  /*31c70*/  STL.64 [R1+0x88], R14 ;  /* 0x0000880e01007387 */ /* 0x000fe80000100a00 */
[----:B------:R-:W2:Y:S04]  /*31c80*/  LDL.LU R24, [R1+0x30] ;  /* 0x0000300001187983 */ /* 0x000ea80000300800 */
[----:B------:R-:W2:Y:S01]  /*31c90*/  LDL.LU R25, [R1+0x34] ;  /* 0x0000340001197983 */ /* 0x000ea20000300800 */
[----:B---3--:R-:W-:-:S03]  /*31ca0*/  F2FP.F16.E4M3.UNPACK_B R2, R26 ;  /* 0x0000001aff02723e */ /* 0x008fc600020006ff */
[----:B------:R-:W3:Y:S01]  /*31cb0*/  LDL.LU R26, [R1+0x38] ;  /* 0x00003800011a7983 */ /* 0x000ee20000300800 */
[----:B------:R-:W-:Y:S01]  /*31cc0*/  F2FP.F16.E4M3.UNPACK_B R3, R27 ;  /* 0x0000001bff03723e */ /* 0x000fe200020006ff */
[----:B0-----:R-:W-:Y:S02]  /*31cd0*/  IMAD.MOV.U32 R12, RZ, RZ, R7 ;  /* 0x000000ffff0c7224 */ /* 0x001fe400078e0007 */
[----:B------:R-:W-:Y:S02]  /*31ce0*/  IMAD.MOV.U32 R13, RZ, RZ, R5 ;  /* 0x000000ffff0d7224 */ /* 0x000fe400078e0005 */
[----:B-----5:R-:W-:Y:S02]  /*31cf0*/  IMAD.MOV.U32 R27, RZ, RZ, R16 ;  /* 0x000000ffff1b7224 */ /* 0x020fe400078e0010 */
[----:B------:R-:W5:Y:S04]  /*31d00*/  LDL.LU R16, [R1+0x314c] ;  /* 0x00314c0001107983 */ /* 0x000f680000300800 */
[----:B---3--:R4:W-:Y:S04]  /*31d10*/  STL.64 [R1+0x3110], R26 ;  /* 0x0031101a01007387 */ /* 0x0089e80000100a00 */
[----:B--2---:R0:W-:Y:S01]  /*31d20*/  STL.64 [R1+0x3108], R24 ;  /* 0x0031081801007387 */ /* 0x0041e20000100a00 */
[----:B----4-:R-:W-:-:S02]  /*31d30*/  IMAD.MOV.U32 R26, RZ, RZ, R19 ;  /* 0x000000ffff1a7224 */ /* 0x010fc400078e0013 */
[----:B0-----:R-:W-:Y:S02]  /*31d40*/  IMAD.MOV.U32 R24, RZ, RZ, R17 ;  /* 0x000000ffff187224 */ /* 0x001fe400078e0011 */
[----:B------:R-:W5:Y:S01]  /*31d50*/  LDL.LU R17, [R1+0x3148] ;  /* 0x0031480001117983 */ /* 0x000f620000300800 */
[----:B------:R-:W-:-:S03]  /*31d60*/  IMAD.MOV.U32 R25, RZ, RZ, R18 ;  /* 0x000000ffff197224 */ /* 0x000fc600078e0012 */
[----:B------:R-:W5:Y:S04]  /*31d70*/  LDL.LU R18, [R1+0x3144] ;  /* 0x0031440001127983 */ /* 0x000f680000300800 */
[----:B------:R-:W5:Y:S04]  /*31d80*/  LDL.LU R19, [R1+0x3140] ;  /* 0x0031400001137983 */ /* 0x000f680000300800 */
[----:B------:R-:W2:Y:S04]  /*31d90*/  LDL.LU R27, [R1+0x2c] ;  /* 0x00002c00011b7983 */ /* 0x000ea80000300800 */
[----:B------:R-:W3:Y:S04]  /*31da0*/  LDL.LU R7, [R1+0x313c] ;  /* 0x00313c0001077983 */ /* 0x000ee80000300800 */
[----:B------:R-:W4:Y:S01]  /*31db0*/  LDL.LU R5, [R1+0x3138] ;  /* 0x0031380001057983 */ /* 0x000f220000300800 */
[----:B------:R-:W-:-:S02]  /*31dc0*/  IMAD.MOV.U32 R14, RZ, RZ, R9 ;  /* 0x000000ffff0e7224 */ /* 0x000fc400078e0009 */
[----:B------:R-:W-:Y:S01]  /*31dd0*/  IMAD.MOV.U32 R15, RZ, RZ, R11 ;  /* 0x000000ffff0f7224 */ /* 0x000fe200078e000b */
[----:B------:R-:W2:Y:S04]  /*31de0*/  LDL.LU R9, [R1+0x3134] ;  /* 0x0031340001097983 */ /* 0x000ea80000300800 */
[----:B------:R-:W2:Y:S02]  /*31df0*/  LDL.LU R11, [R1+0x3130] ;  /* 0x00313000010b7983 */ /* 0x000ea40000300800 */
[----:B-----5:R-:W-:Y:S02]  /*31e00*/  HMMA.16816.F32 R12, R12, R2, R16 ;  /* 0x000000020c0c723c */ /* 0x020fe40000001810 */
[----:B------:R-:W5:Y:S04]  /*31e10*/  LDL R18, [R1+0x4] ;  /* 0x0000040001127983 */ /* 0x000f680000100800 */
[----:B------:R-:W2:-:S13]  /*31e20*/  LDL R19, [R1+0xc] ;  /* 0x00000c0001137983 */ /* 0x000e9a0000100800 */
[----:B------:R0:W-:Y:S04]  /*31e30*/  STL.64 [R1+0xb0], R12 ;  /* 0x0000b00c01007387 */ /* 0x0001e80000100a00 */
[----:B------:R1:W-:Y:S01]  /*31e40*/  STL.64 [R1+0xb8], R14 ;  /* 0x0000b80e01007387 */ /* 0x0003e20000100a00 */
[----:B0-----:R-:W-:Y:S02]  /*31e50*/  IMAD.MOV.U32 R12, RZ, RZ, R4 ;  /* 0x000000ffff0c7224 */ /* 0x001fe400078e0004 */
[----:B------:R-:W-:Y:S02]  /*31e60*/  IMAD.MOV.U32 R13, RZ, RZ, R6 ;  /* 0x000000ffff0d7224 */ /* 0x000fe400078e0006 */
[----:B-1----:R-:W-:Y:S02]  /*31e70*/  IMAD.MOV.U32 R14, RZ, RZ, R8 ;  /* 0x000000ffff0e7224 */ /* 0x002fe400078e0008 */
[----:B------:R-:W-:Y:S01]  /*31e80*/  IMAD.MOV.U32 R15, RZ, RZ, R10 ;  /* 0x000000ffff0f7224 */ /* 0x000fe200078e000a */
[----:B------:R-:W2:Y:S01]  /*31e90*/  LDL.LU R8, [R1+0xdc] ;  /* 0x0000dc0001087983 */ /* 0x000ea20000300800 */
[----:B----4-:R-:W-:-:S02]  /*31ea0*/  F2FP.F16.E4M3.UNPACK_B R16, R5.H1 ;  /* 0x00000005ff10723e */ /* 0x010fc400030006ff */
[----:B---3--:R-:W-:Y:S01]  /*31eb0*/  F2FP.F16.E4M3.UNPACK_B R17, R7.H1 ;  /* 0x00000007ff11723e */ /* 0x008fe200030006ff */
[----:B------:R-:W3:Y:S02]  /*31ec0*/  LDL.LU R10, [R1+0xd8] ;  /* 0x0000d800010a7983 */ /* 0x000ee40000300800 */
[----:B------:R-:W-:Y:S02]  /*31ed0*/  HMMA.16816.F32 R12, R12, R2, R20 ;  /* 0x000000020c0c723c */ /* 0x000fe40000001814 */
[----:B------:R-:W4:Y:S04]  /*31ee0*/  LDL.LU R5, [R1+0x312c] ;  /* 0x00312c0001057983 */ /* 0x000f280000300800 */
[----:B------:R-:W3:Y:S04]  /*31ef0*/  LDL.LU R7, [R1+0x3128] ;  /* 0x0031280001077983 */ /* 0x000ee80000300800 */
[----:B------:R-:W3:Y:S04]  /*31f00*/  LDL.LU.64 R22, [R1+0x3120] ;  /* 0x0031200001167983 */ /* 0x000ee80000300a00 */
[----:B------:R-:W3:Y:S05]  /*31f10*/  LDL.LU.64 R20, [R1+0x3118] ;  /* 0x0031180001147983 */ /* 0x000eea0000300a00 */
[----:B------:R0:W-:Y:S04]  /*31f20*/  STL.64 [R1+0x40], R12 ;  /* 0x0000400c01007387 */ /* 0x0001e80000100a00 */
[----:B------:R5:W-:Y:S04]  /*31f30*/  STL.64 [R1+0x48], R14 ;  /* 0x0000480e01007387 */ /* 0x000be80000100a00 */
[----:B------:R-:W3:Y:S04]  /*31f40*/  LDL R6, [R1+0x110] ;  /* 0x0001100001067983 */ /* 0x000ee80000100800 */
[----:B0-----:R-:W3:Y:S01]  /*31f50*/  LDL R12, [R1+0x14] ;  /* 0x00001400010c7983 */ /* 0x001ee20000100800 */
[----:B------:R-:W-:-:S02]  /*31f60*/  IMAD.MOV.U32 R13, RZ, RZ, R0 ;  /* 0x000000ffff0d7224 */ /* 0x000fc400078e0000 */
[----:B-----5:R-:W-:Y:S02]  /*31f70*/  IMAD.MOV.U32 R14, RZ, RZ, R18 ;  /* 0x000000ffff0e7224 */ /* 0x020fe400078e0012 */
[----:B--2---:R-:W-:-:S07]  /*31f80*/  IMAD.MOV.U32 R15, RZ, RZ, R19 ;  /* 0x000000ffff0f7224 */ /* 0x004fce00078e0013 */
[----:B---3--:R-:W-:Y:S01]  /*31f90*/  HMMA.16816.F32 R12, R12, R16, R20 ;  /* 0x000000100c0c723c */ /* 0x008fe20000001814 */
[----:B------:R-:W2:-:S15]  /*31fa0*/  LDL R23, [R1+0x14] ;  /* 0x0000140001177983 */ /* 0x000e9e0000100800 */
[----:B------:R-:W-:-:S03]  /*31fb0*/  NOP ;  /* 0x0000000000007918 */ /* 0x000fc60000000000 */
[----:B------:R4:W-:Y:S04]  /*31fc0*/  STL.64 [R1+0xa0], R12 ;  /* 0x0000a00c01007387 */ /* 0x0009e80000100a00 */
[----:B------:R0:W-:Y:S04]  /*31fd0*/  STL.64 [R1+0xa8], R14 ;  /* 0x0000a80e01007387 */ /* 0x0001e80000100a00 */
[----:B------:R-:W3:Y:S01]  /*31fe0*/  LDL R4, [R1+0x120] ;  /* 0x0001200001047983 */ /* 0x000ee20000100800 */
[----:B----4-:R-:W-:Y:S02]  /*31ff0*/  IMAD.MOV.U32 R12, RZ, RZ, R5 ;  /* 0x000000ffff0c7224 */ /* 0x010fe400078e0005 */
[----:B------:R-:W-:-:S02]  /*32000*/  IMAD.MOV.U32 R13, RZ, RZ, R7 ;  /* 0x000000ffff0d7224 */ /* 0x000fc400078e0007 */
[----:B0-----:R-:W-:Y:S02]  /*32010*/  IMAD.MOV.U32 R14, RZ, RZ, R9 ;  /* 0x000000ffff0e7224 */ /* 0x001fe400078e0009 */
[----:B------:R-:W-:-:S07]  /*32020*/  IMAD.MOV.U32 R15, RZ, RZ, R11 ;  /* 0x000000ffff0f7224 */ /* 0x000fce00078e000b */
[----:B------:R-:W-:Y:S01]  /*32030*/  HMMA.16816.F32 R12, R12, R16, R24 ;  /* 0x000000100c0c723c */ /* 0x000fe20000001818 */
[----:B------:R-:W4:Y:S04]  /*32040*/  LDL.LU.64 R26, [R1+0x3110] ;  /* 0x00311000011a7983 */ /* 0x000f280000300a00 */
[----:B------:R-:W4:Y:S01]  /*32050*/  LDL.LU.64 R24, [R1+0x3108] ;  /* 0x0031080001187983 */ /* 0x000f220000300a00 */
[----:B------:R-:W-:Y:S02]  /*32060*/  F2FP.F16.E4M3.UNPACK_B R2, R10.H1 ;  /* 0x0000000aff02723e */ /* 0x000fe400030006ff */
[----:B------:R-:W-:-:S11]  /*32070*/  F2FP.F16.E4M3.UNPACK_B R3, R8.H1 ;  /* 0x00000008ff03723e */ /* 0x000fd600030006ff */
[----:B------:R0:W-:Y:S04]  /*32080*/  STL.64 [R1+0x60], R12 ;  /* 0x0000600c01007387 */ /* 0x0001e80000100a00 */
[----:B------:R1:W-:Y:S01]  /*32090*/  STL.64 [R1+0x68], R14 ;  /* 0x0000680e01007387 */ /* 0x0003e20000100a00 */
[----:B0-----:R-:W-:Y:S02]  /*320a0*/  IMAD.MOV.U32 R13, RZ, RZ, R0 ;  /* 0x000000ffff0d7224 */ /* 0x001fe400078e0000 */
[----:B-1----:R-:W-:Y:S02]  /*320b0*/  IMAD.MOV.U32 R14, RZ, RZ, R18 ;  /* 0x000000ffff0e7224 */ /* 0x002fe400078e0012 */
[----:B------:R-:W-:Y:S02]  /*320c0*/  IMAD.MOV.U32 R15, RZ, RZ, R19 ;  /* 0x000000ffff0f7224 */ /* 0x000fe400078e0013 */
[----:B--2---:R-:W-:-:S07]  /*320d0*/  IMAD.MOV.U32 R12, RZ, RZ, R23 ;  /* 0x000000ffff0c7224 */ /* 0x004fce00078e0017 */
[----:B----4-:R-:W-:Y:S01]  /*320e0*/  HMMA.16816.F32 R12, R12, R2, R24 ;  /* 0x000000020c0c723c */ /* 0x010fe20000001818 */
[----:B------:R-:W2:Y:S04]  /*320f0*/  LDL.LU.64 R26, [R1+0x3100] ;  /* 0x00310000011a7983 */ /* 0x000ea80000300a00 */
[----:B------:R-:W2:-:S14]  /*32100*/  LDL.LU.64 R24, [R1+0x30f8] ;  /* 0x0030f80001187983 */ /* 0x000e9c0000300a00 */
[----:B------:R0:W-:Y:S04]  /*32110*/  STL.64 [R1+0x30], R12 ;  /* 0x0000300c01007387 */ /* 0x0001e80000100a00 */
[----:B------:R1:W-:Y:S01]  /*32120*/  STL.64 [R1+0x38], R14 ;  /* 0x0000380e01007387 */ /* 0x0003e20000100a00 */
[----:B0-----:R-:W-:Y:S02]  /*32130*/  IMAD.MOV.U32 R12, RZ, RZ, R5 ;  /* 0x000000ffff0c7224 */ /* 0x001fe400078e0005 */
[----:B------:R-:W-:Y:S02]  /*32140*/  IMAD.MOV.U32 R13, RZ, RZ, R7 ;  /* 0x000000ffff0d7224 */ /* 0x000fe400078e0007 */
[----:B-1----:R-:W-:Y:S02]  /*32150*/  IMAD.MOV.U32 R14, RZ, RZ, R9 ;  /* 0x000000ffff0e7224 */ /* 0x002fe400078e0009 */
[----:B------:R-:W-:-:S02]  /*32160*/  IMAD.MOV.U32 R15, RZ, RZ, R11 ;  /* 0x000000ffff0f7224 */ /* 0x000fc400078e000b */
[----:B------:R-:W-:Y:S02]  /*32170*/  IMAD.MOV.U32 R17, RZ, RZ, R0 ;  /* 0x000000ffff117224 */ /* 0x000fe400078e0000 */
[----:B------:R-:W-:Y:S02]  /*32180*/  IMAD.MOV.U32 R16, RZ, RZ, R23 ;  /* 0x000000ffff107224 */ /* 0x000fe400078e0017 */
[----:B---3--:R-:W0:Y:S01]  /*32190*/  LDSM.16.MT88.4 R20, [R4+UR7+0x12000] ;  /* 0x012000070414783b */ /* 0x008e220008004200 */
[----:B--2---:R-:W-:-:S15]  /*321a0*/  HMMA.16816.F32 R12, R12, R2, R24 ;  /* 0x000000020c0c723c */ /* 0x004fde0000001818 */
[----:B------:R-:W-:-:S04]  /*321b0*/  NOP ;  /* 0x0000000000007918 */ /* 0x000fc80000000000 */
[----:B------:R-:W-:Y:S04]  /*321c0*/  STL [R1+0x54], R13 ;  /* 0x0000540d01007387 */ /* 0x000fe80000100800 */
[----:B------:R-:W-:Y:S04]  /*321d0*/  STL [R1+0x5c], R15 ;  /* 0x00005c0f01007387 */ /* 0x000fe80000100800 */
[----:B------:R-:W2:Y:S04]  /*321e0*/  LDL.LU R24, [R1+0x70] ;  /* 0x0000700001187983 */ /* 0x000ea80000300800 */
[----:B------:R-:W2:Y:S04]  /*321f0*/  LDL.LU R25, [R1+0x74] ;  /* 0x0000740001197983 */ /* 0x000ea80000300800 */
[----:B------:R-:W2:Y:S04]  /*32200*/  LDL.LU R26, [R1+0x78] ;  /* 0x00007800011a7983 */ /* 0x000ea80000300800 */
[----:B------:R-:W2:Y:S04]  /*32210*/  LDL.LU R27, [R1+0x7c] ;  /* 0x00007c00011b7983 */ /* 0x000ea80000300800 */
[----:B------:R-:W3:Y:S01]  /*32220*/  LDL.LU R0, [R1+0x30f0] ;  /* 0x0030f00001007983 */ /* 0x000ee20000300800 */
[----:B------:R-:W-:-:S02]  /*32230*/  IMAD.MOV.U32 R8, RZ, RZ, R12 ;  /* 0x000000ffff087224 */ /* 0x000fc400078e000c */
[----:B------:R-:W-:Y:S02]  /*32240*/  IMAD.MOV.U32 R10, RZ, RZ, R14 ;  /* 0x000000ffff0a7224 */ /* 0x000fe400078e000e */
[----:B------:R-:W1:Y:S04]  /*32250*/  LDSM.16.M88.4 R12, [R6+UR7+0x80] ;  /* 0x00008007060c783b */ /* 0x000e680008000200 */
[----:B0-----:R-:W-:Y:S01]  /*32260*/  STL [R1+0x3084], R21 ;  /* 0x0030841501007387 */ /* 0x001fe20000100800 */
[----:B------:R-:W-:Y:S02]  /*32270*/  F2FP.F16.E4M3.UNPACK_B R28, R28.H1 ;  /* 0x0000001cff1c723e */ /* 0x000fe400030006ff */
[----:B------:R-:W-:Y:S01]  /*32280*/  F2FP.F16.E4M3.UNPACK_B R29, R29.H1 ;  /* 0x0000001dff1d723e */ /* 0x000fe200030006ff */
[----:B-1----:R-:W-:Y:S04]  /*32290*/  STL.64 [R1+0x100], R12 ;  /* 0x0001000c01007387 */ /* 0x002fe80000100a00 */
[----:B------:R-:W-:Y:S04]  /*322a0*/  STL.64 [R1+0x108], R14 ;  /* 0x0001080e01007387 */ /* 0x000fe80000100a00 */
[----:B------:R-:W0:Y:S04]  /*322b0*/  LDSM.16.MT88.4 R12, [R4+UR7+0x12400] ;  /* 0x01240007040c783b */ /* 0x000e280008004200 */
[----:B------:R1:W-:Y:S04]  /*322c0*/  STL [R1+0x3080], R23 ;  /* 0x0030801701007387 */ /* 0x0003e80000100800 */
[----:B------:R-:W4:Y:S04]  /*322d0*/  LDL.LU R2, [R1+0xe8] ;  /* 0x0000e80001027983 */ /* 0x000f280000300800 */
[----:B------:R-:W5:Y:S04]  /*322e0*/  LDL.LU R3, [R1+0xec] ;  /* 0x0000ec0001037983 */ /* 0x000f680000300800 */
[----:B0-----:R0:W-:Y:S04]  /*322f0*/  STL [R1+0x303c], R13 ;  /* 0x00303c0d01007387 */ /* 0x0011e80000100800 */
[----:B------:R-:W-:Y:S04]  /*32300*/  STL [R1+0x3038], R15 ;  /* 0x0030380f01007387 */ /* 0x000fe80000100800 */
[----:B------:R-:W-:Y:S04]  /*32310*/  STL [R1+0x30e4], R14 ;  /* 0x0030e40e01007387 */ /* 0x000fe80000100800 */
[----:B------:R0:W-:Y:S04]  /*32320*/  STL [R1+0x30e0], R12 ;  /* 0x0030e00c01007387 */ /* 0x0001e80000100800 */
[----:B-1----:R-:W4:Y:S01]  /*32330*/  LDL R23, [R1+0x110] ;  /* 0x0001100001177983 */ /* 0x002f220000100800 */
[----:B0-----:R-:W-:-:S02]  /*32340*/  IMAD.MOV.U32 R13, RZ, RZ, R7 ;  /* 0x000000ffff0d7224 */ /* 0x001fc400078e0007 */
[----:B------:R-:W-:Y:S01]  /*32350*/  IMAD.MOV.U32 R12, RZ, RZ, R5 ;  /* 0x000000ffff0c7224 */ /* 0x000fe200078e0005 */
[----:B--2---:R-:W-:Y:S01]  /*32360*/  HMMA.16816.F32 R16, R16, R28, R24 ;  /* 0x0000001c1010723c */ /* 0x004fe20000001818 */
[----:B---3--:R-:W-:-:S15]  /*32370*/  LDSM.16.MT88.4 R24, [R0+UR7+0x12400] ;  /* 0x012400070018783b */ /* 0x008fde0008004200 */
[----:B------:R-:W-:-:S03]  /*32380*/  NOP ;  /* 0x0000000000007918 */ /* 0x000fc60000000000 */
[----:B------:R-:W-:Y:S04]  /*32390*/  STL.64 [R1+0x90], R16 ;  /* 0x0000901001007387 */ /* 0x000fe80000100a00 */
[----:B------:R-:W-:Y:S04]  /*323a0*/  STL.64 [R1+0x98], R18 ;  /* 0x0000981201007387 */ /* 0x000fe80000100a00 */
[----:B------:R-:W0:Y:S04]  /*323b0*/  LDSM.16.MT88.4 R16, [R0+UR7+0x12000] ;  /* 0x012000070010783b */ /* 0x000e280008004200 */
[----:B------:R-:W-:Y:S04]  /*323c0*/  STL [R1+0x30ec], R7 ;  /* 0x0030ec0701007387 */ /* 0x000fe80000100800 */
[----:B------:R1:W-:Y:S04]  /*323d0*/  STL [R1+0x30e8], R5 ;  /* 0x0030e80501007387 */ /* 0x0003e80000100800 */
[----:B------:R-:W2:Y:S04]  /*323e0*/  LDL.LU R4, [R1+0xb0] ;  /* 0x0000b00001047983 */ /* 0x000ea80000300800 */
[----:B-1----:R-:W2:Y:S04]  /*323f0*/  LDL.LU R5, [R1+0xb4] ;  /* 0x0000b40001057983 */ /* 0x002ea80000300800 */
[----:B------:R-:W2:Y:S04]  /*32400*/  LDL.LU R6, [R1+0xb8] ;  /* 0x0000b80001067983 */ /* 0x000ea80000300800 */
[----:B------:R-:W2:Y:S04]  /*32410*/  LDL.LU R7, [R1+0xbc] ;  /* 0x0000bc0001077983 */ /* 0x000ea80000300800 */
[----:B0-----:R0:W-:Y:S04]  /*32420*/  STL [R1+0x302c], R17 ;  /* 0x00302c1101007387 */ /* 0x0011e80000100800 */
[----:B0-----:R-:W3:Y:S04]  /*32430*/  LDL.LU R17, [R1+0x100] ;  /* 0x0001000001117983 */ /* 0x001ee80000300800 */
[----:B------:R0:W-:Y:S04]  /*32440*/  STL [R1+0x3028], R19 ;  /* 0x0030281301007387 */ /* 0x0001e80000100800 */
[----:B0-----:R-:W2:Y:S04]  /*32450*/  LDL.LU R19, [R1+0x104] ;  /* 0x0001040001137983 */ /* 0x001ea80000300800 */
[----:B------:R-:W-:Y:S04]  /*32460*/  STL [R1+0x3044], R25 ;  /* 0x0030441901007387 */ /* 0x000fe80000100800 */
        /* <DEDUP_REMOVED lines=8> */
[----:B------:R-:W-:Y:S01]  /*324f0*/  IMAD.MOV.U32 R15, RZ, RZ, R11 ;  /* 0x000000ffff0f7224 */ /* 0x000fe200078e000b */
[----:B------:R-:W-:Y:S06]  /*32500*/  STL [R1+0x2ff4], R0 ;  /* 0x002ff40001007387 */ /* 0x000fec0000100800 */
[----:B--2---:R-:W-:Y:S01]  /*32510*/  HMMA.16816.F32 R12, R12, R28, R24 ;  /* 0x0000001c0c0c723c */ /* 0x004fe20000001818 */
[----:B----4-:R-:W0:-:S15]  /*32520*/  LDSM.16.M88.4 R24, [R23+UR7+0x4080] ;  /* 0x004080071718783b */ /* 0x010e1e0008000200 */
[----:B------:R-:W-:-:S03]  /*32530*/  NOP ;  /* 0x0000000000007918 */ /* 0x000fc60000000000 */
[----:B------:R-:W-:Y:S01]  /*32540*/  IMAD.MOV.U32 R21, RZ, RZ, R15 ;  /* 0x000000ffff157224 */ /* 0x000fe200078e000f */
[----:B------:R1:W-:Y:S04]  /*32550*/  STL.64 [R1+0x70], R12 ;  /* 0x0000700c01007387 */ /* 0x0003e80000100a00 */
[----:B------:R2:W-:Y:S04]  /*32560*/  STL [R1+0x78], R14 ;  /* 0x0000780e01007387 */ /* 0x0005e80000100800 */
[----:B------:R-:W-:Y:S04]  /*32570*/  STL [R1+0x3088], R21 ;  /* 0x0030881501007387 */ /* 0x000fe80000100800 */
[----:B-1----:R-:W4:Y:S04]  /*32580*/  LDL.LU R12, [R1+0x14] ;  /* 0x00001400010c7983 */ /* 0x002f280000300800 */
[----:B------:R-:W4:Y:S04]  /*32590*/  LDL.LU R13, [R1+0x1c] ;  /* 0x00001c00010d7983 */ /* 0x000f280000300800 */
[----:B--2---:R-:W4:Y:S04]  /*325a0*/  LDL.LU R14, [R1+0x4] ;  /* 0x00000400010e7983 */ /* 0x004f280000300800 */
[----:B------:R-:W4:Y:S04]  /*325b0*/  LDL.LU R15, [R1+0xc] ;  /* 0x00000c00010f7983 */ /* 0x000f280000300800 */
[----:B0-----:R0:W-:Y:S04]  /*325c0*/  STL.64 [R1+0xe0], R24 ;  /* 0x0000e01801007387 */ /* 0x0011e80000100a00 */
[----:B------:R1:W-:Y:S04]  /*325d0*/  STL.64 [R1+0xe8], R26 ;  /* 0x0000e81a01007387 */ /* 0x0003e80000100a00 */
[----:B0-----:R-:W2:Y:S04]  /*325e0*/  LDL.LU R24, [R1+0xa0] ;  /* 0x0000a00001187983 */ /* 0x001ea80000300800 */
[----:B------:R-:W2:Y:S04]  /*325f0*/  LDL.LU R25, [R1+0xa4] ;  /* 0x0000a40001197983 */ /* 0x000ea80000300800 */
[----:B-1----:R-:W2:Y:S04]  /*32600*/  LDL.LU R26, [R1+0xa8] ;  /* 0x0000a800011a7983 */ /* 0x002ea80000300800 */
[----:B------:R-:W2:Y:S01]  /*32610*/  LDL.LU R27, [R1+0xac] ;  /* 0x0000ac00011b7983 */ /* 0x000ea20000300800 */
[----:B------:R-:W-:-:S02]  /*32620*/  F2FP.F16.E4M3.UNPACK_B R2, R2.H1 ;  /* 0x00000002ff02723e */ /* 0x000fc400030006ff */
[----:B-----5:R-:W-:-:S07]  /*32630*/  F2FP.F16.E4M3.UNPACK_B R3, R3.H1 ;  /* 0x00000003ff03723e */ /* 0x020fce00030006ff */
[----:B----4-:R-:W-:Y:S01]  /*32640*/  HMMA.16816.F32 R12, R12, R2, R4 ;  /* 0x000000020c0c723c */ /* 0x010fe20000001804 */
[----:B--2---:R-:W-:Y:S04]  /*32650*/  STL.64 [R1+0x30d8], R26 ;  /* 0x0030d81a01007387 */ /* 0x004fe80000100a00 */
[----:B------:R0:W-:-:S14]  /*32660*/  STL.64 [R1+0x30d0], R24 ;  /* 0x0030d01801007387 */ /* 0x0001dc0000100a00 */
[----:B------:R-:W-:Y:S01]  /*32670*/  IMAD.MOV.U32 R21, RZ, RZ, R14 ;  /* 0x000000ffff157224 */ /* 0x000fe200078e000e */
[----:B0-----:R-:W2:Y:S04]  /*32680*/  LDL.LU R24, [R1+0x40] ;  /* 0x0000400001187983 */ /* 0x001ea80000300800 */
[----:B------:R-:W2:Y:S04]  /*32690*/  LDL.LU R25, [R1+0x44] ;  /* 0x0000440001197983 */ /* 0x000ea80000300800 */
[----:B------:R-:W2:Y:S04]  /*326a0*/  LDL.LU R26, [R1+0x48] ;  /* 0x00004800011a7983 */ /* 0x000ea80000300800 */
[----:B------:R-:W2:Y:S04]  /*326b0*/  LDL.LU R27, [R1+0x4c] ;  /* 0x00004c00011b7983 */ /* 0x000ea80000300800 */
[----:B------:R-:W4:Y:S04]  /*326c0*/  LDL.LU R7, [R1+0x30ec] ;  /* 0x0030ec0001077983 */ /* 0x000f280000300800 */
[----:B------:R-:W5:Y:S04]  /*326d0*/  LDL.LU R5, [R1+0x30e8] ;  /* 0x0030e80001057983 */ /* 0x000f680000300800 */
[----:B------:R0:W-:Y:S04]  /*326e0*/  STL.64 [R1+0x80], R12 ;  /* 0x0000800c01007387 */ /* 0x0001e80000100a00 */
[----:B------:R-:W-:Y:S04]  /*326f0*/  STL [R1+0x8c], R15 ;  /* 0x00008c0f01007387 */ /* 0x000fe80000100800 */
[----:B------:R-:W2:Y:S04]  /*32700*/  LDL.LU R14, [R1+0x30e4] ;  /* 0x0030e400010e7983 */ /* 0x000ea80000300800 */
[----:B0-----:R-:W2:Y:S04]  /*32710*/  LDL.LU R12, [R1+0x30e0] ;  /* 0x0030e000010c7983 */ /* 0x001ea80000300800 */
[----:B------:R0:W-:Y:S04]  /*32720*/  STL [R1+0x30b0], R21 ;  /* 0x0030b01501007387 */ /* 0x0001e80000100800 */
[----:B0-----:R-:W2:Y:S01]  /*32730*/  LDL R21, [R1+0x110] ;  /* 0x0001100001157983 */ /* 0x001ea20000100800 */
[----:B------:R-:W-:-:S03]  /*32740*/  IMAD.MOV.U32 R6, RZ, RZ, R9 ;  /* 0x000000ffff067224 */ /* 0x000fc600078e0009 */
[----:B---3--:R-:W-:Y:S01]  /*32750*/  STL [R1+0x3048], R17 ;  /* 0x0030481101007387 */ /* 0x008fe20000100800 */
[----:B-----5:R-:W-:Y:S02]  /*32760*/  IMAD.MOV.U32 R4, RZ, RZ, R5 ;  /* 0x000000ffff047224 */ /* 0x020fe400078e0005 */
[----:B----4-:R-:W-:Y:S02]  /*32770*/  IMAD.MOV.U32 R5, RZ, RZ, R7 ;  /* 0x000000ffff057224 */ /* 0x010fe400078e0007 */
[----:B------:R-:W-:-:S07]  /*32780*/  IMAD.MOV.U32 R7, RZ, RZ, R11 ;  /* 0x000000ffff077224 */ /* 0x000fce00078e000b */
[----:B--2---:R-:W-:Y:S01]  /*32790*/  HMMA.16816.F32 R4, R4, R2, R24 ;  /* 0x000000020404723c */ /* 0x004fe20000001818 */
[----:B------:R-:W0:-:S15]  /*327a0*/  LDSM.16.M88.4 R24, [R21+UR7+0x8080] ;  /* 0x008080071518783b */ /* 0x000e1e0008000200 */
[----:B------:R-:W-:-:S03]  /*327b0*/  NOP ;  /* 0x0000000000007918 */ /* 0x000fc60000000000 */
[----:B------:R-:W-:Y:S04]  /*327c0*/  STL.64 [R1+0x10], R4 ;  /* 0x0000100401007387 */ /* 0x000fe80000100a00 */
[----:B------:R-:W-:Y:S04]  /*327d0*/  STL.64 [R1+0x18], R6 ;  /* 0x0000180601007387 */ /* 0x000fe80000100a00 */
[----:B------:R-:W-:Y:S01]  /*327e0*/  STL [R1+0x304c], R19 ;  /* 0x00304c1301007387 */ /* 0x000fe20000100800 */
[----:B0-----:R-:W-:-:S03]  /*327f0*/  IMAD.MOV.U32 R28, RZ, RZ, R26 ;  /* 0x000000ffff1c7224 */ /* 0x001fc600078e001a */
[----:B------:R0:W-:Y:S01]  /*32800*/  STL.64 [R1+0xd0], R24 ;  /* 0x0000d01801007387 */ /* 0x0001e20000100a00 */
[----:B------:R-:W-:Y:S02]  /*32810*/  IMAD.MOV.U32 R29, RZ, RZ, R27 ;  /* 0x000000ffff1d7224 */ /* 0x000fe400078e001b */
[----:B------:R-:W-:Y:S01]  /*32820*/  IMAD.MOV.U32 R23, RZ, RZ, R24 ;  /* 0x000000ffff177224 */ /* 0x000fe200078e0018 */
[----:B------:R-:W2:Y:S01]  /*32830*/  LDL.LU.64 R26, [R1+0x30d8] ;  /* 0x0030d800011a7983 */ /* 0x000ea20000300a00 */
[----:B------:R-:W-:-:S03]  /*32840*/  IMAD.MOV.U32 R0, RZ, RZ, R25 ;  /* 0x000000ffff007224 */ /* 0x000fc600078e0019 */
[----:B0-----:R-:W2:Y:S01]  /*32850*/  LDL.LU.64 R24, [R1+0x30d0] ;  /* 0x0030d00001187983 */ /* 0x001ea20000300a00 */
[----:B------:R-:W-:Y:S01]  /*32860*/  F2FP.F16.E4M3.UNPACK_B R2, R17 ;  /* 0x00000011ff02723e */ /* 0x000fe200020006ff */
[----:B------:R-:W-:Y:S01]  /*32870*/  IMAD.MOV.U32 R4, RZ, RZ, R20 ;  /* 0x000000ffff047224 */ /* 0x000fe200078e0014 */
[----:B------:R-:W-:Y:S01]  /*32880*/  F2FP.F16.E4M3.UNPACK_B R3, R19 ;  /* 0x00000013ff03723e */ /* 0x000fe200020006ff */
[----:B------:R-:W-:Y:S01]  /*32890*/  STL.64 [R1+0x30c0], R22 ;  /* 0x0030c01601007387 */ /* 0x000fe20000100a00 */
[----:B------:R-:W-:Y:S02]  /*328a0*/  IMAD.MOV.U32 R5, RZ, RZ, R22 ;  /* 0x000000ffff057224 */ /* 0x000fe400078e0016 */
[----:B------:R-:W-:Y:S01]  /*328b0*/  IMAD.MOV.U32 R6, RZ, RZ, R12 ;  /* 0x000000ffff067224 */ /* 0x000fe200078e000c */
[----:B------:R0:W-:Y:S01]  /*328c0*/  STL.64 [R1+0x30b8], R20 ;  /* 0x0030b81401007387 */ /* 0x0001e20000100a00 */
[----:B------:R-:W-:-:S03]  /*328d0*/  IMAD.MOV.U32 R7, RZ, RZ, R14 ;  /* 0x000000ffff077224 */ /* 0x000fc600078e000e */
[----:B0-----:R-:W3:Y:S04]  /*328e0*/  LDL.LU R20, [R1+0x60] ;  /* 0x0000600001147983 */ /* 0x001ee80000300800 */
[----:B------:R-:W3:Y:S04]  /*328f0*/  LDL.LU R21, [R1+0x64] ;  /* 0x0000640001157983 */ /* 0x000ee80000300800 */
[----:B------:R-:W3:Y:S04]  /*32900*/  LDL.LU R22, [R1+0x68] ;  /* 0x0000680001167983 */ /* 0x000ee80000300800 */
[----:B------:R-:W3:Y:S04]  /*32910*/  LDL.LU R23, [R1+0x6c] ;  /* 0x00006c0001177983 */ /* 0x000ee80000300800 */
[----:B------:R0:W-:Y:S04]  /*32920*/  STL [R1+0x2fb4], R29 ;  /* 0x002fb41d01007387 */ /* 0x0001e80000100800 */
[----:B0-----:R-:W4:Y:S04]  /*32930*/  LDL R29, [R1+0xe4] ;  /* 0x0000e400011d7983 */ /* 0x001f280000100800 */
[----:B------:R-:W-:Y:S01]  /*32940*/  STL [R1+0x2fb0], R28 ;  /* 0x002fb01c01007387 */ /* 0x000fe20000100800 */
[----:B--2---:R-:W-:Y:S03]  /*32950*/  HMMA.16816.F32 R4, R4, R2, R24 ;  /* 0x000000020404723c */ /* 0x004fe60000001818 */
[----:B------:R-:W2:Y:S04]  /*32960*/  LDL.LU R26, [R1+0x30cc] ;  /* 0x0030cc00011a7983 */ /* 0x000ea80000300800 */
        /* <DEDUP_REMOVED lines=17> */
[----:B---3--:R-:W-:Y:S01]  /*32a80*/  HMMA.16816.F32 R4, R4, R2, R20 ;  /* 0x000000020404723c */ /* 0x008fe20000001814 */
[----:B--2---:R0:W-:Y:S04]  /*32a90*/  STL.64 [R1+0x30a8], R10 ;  /* 0x0030a80a01007387 */ /* 0x0041e80000100a00 */
[----:B0-----:R-:W2:Y:S04]  /*32aa0*/  LDL R11, [R1+0xe0] ;  /* 0x0000e000010b7983 */ /* 0x001ea80000100800 */
[----:B------:R-:W-:Y:S04]  /*32ab0*/  STL.64 [R1+0x30a0], R8 ;  /* 0x0030a00801007387 */ /* 0x000fe80000100a00 */
[----:B------:R-:W-:Y:S04]  /*32ac0*/  STL [R1+0x305c], R28 ;  /* 0x00305c1c01007387 */ /* 0x000fe80000100800 */
[----:B------:R-:W-:Y:S04]  /*32ad0*/  STL [R1+0x3058], R15 ;  /* 0x0030580f01007387 */ /* 0x000fe80000100800 */
[----:B------:R-:W-:Y:S04]  /*32ae0*/  STL [R1+0x3054], R13 ;  /* 0x0030540d01007387 */ /* 0x000fe80000100800 */
[----:B------:R-:W-:Y:S04]  /*32af0*/  STL [R1+0x3050], R27 ;  /* 0x0030501b01007387 */ /* 0x000fe80000100800 */
[----:B------:R-:W3:Y:S04]  /*32b00*/  LDL.LU.64 R22, [R1+0x30c0] ;  /* 0x0030c00001167983 */ /* 0x000ee80000300a00 */
[----:B------:R-:W5:Y:S01]  /*32b10*/  LDL.LU.64 R20, [R1+0x30b8] ;  /* 0x0030b80001147983 */ /* 0x000f620000300a00 */
[----:B----4-:R-:W-:-:S03]  /*32b20*/  F2FP.F16.E4M3.UNPACK_B R3, R29 ;  /* 0x0000001dff03723e */ /* 0x010fc600020006ff */
[----:B------:R-:W-:Y:S01]  /*32b30*/  STL [R1], R4 ;  /* 0x0000000401007387 */ /* 0x000fe20000100800 */
[----:B--2---:R-:W-:-:S03]  /*32b40*/  F2FP.F16.E4M3.UNPACK_B R2, R11 ;  /* 0x0000000bff02723e */ /* 0x004fc600020006ff */
[----:B-----5:R0:W1:Y:S04]  /*32b50*/  LDSM.16.M88.4 R8, [R21+UR7+0xc080] ;  /* 0x00c080071508783b */ /* 0x0200680008000200 */
[----:B0-----:R-:W2:Y:S04]  /*32b60*/  LDL.LU R21, [R1+0x30b0] ;  /* 0x0030b00001157983 */ /* 0x001ea80000300800 */
[----:B-1----:R-:W-:Y:S01]  /*32b70*/  STL [R1+0xf0], R8 ;  /* 0x0000f00801007387 */ /* 0x002fe20000100800 */
[----:B------:R-:W-:-:S03]  /*32b80*/  IMAD.MOV.U32 R29, RZ, RZ, R9 ;  /* 0x000000ffff1d7224 */ /* 0x000fc600078e0009 */
[----:B------:R0:W-:Y:S04]  /*32b90*/  STL.64 [R1+0xf8], R10 ;  /* 0x0000f80a01007387 */ /* 0x0001e80000100a00 */
[----:B0-----:R-:W4:Y:S04]  /*32ba0*/  LDL.LU.64 R10, [R1+0x30a8] ;  /* 0x0030a800010a7983 */ /* 0x001f280000300a00 */
[----:B------:R-:W4:Y:S01]  /*32bb0*/  LDL.LU.64 R8, [R1+0x30a0] ;  /* 0x0030a00001087983 */ /* 0x000f220000300a00 */
[----:B------:R-:W-:Y:S02]  /*32bc0*/  IMAD.MOV.U32 R19, RZ, RZ, R5 ;  /* 0x000000ffff137224 */ /* 0x000fe400078e0005 */
[----:B------:R-:W-:-:S02]  /*32bd0*/  IMAD.MOV.U32 R17, RZ, RZ, R6 ;  /* 0x000000ffff117224 */ /* 0x000fc400078e0006 */
[----:B------:R-:W-:Y:S02]  /*32be0*/  IMAD.MOV.U32 R25, RZ, RZ, R7 ;  /* 0x000000ffff197224 */ /* 0x000fe400078e0007 */
[----:B------:R-:W-:Y:S02]  /*32bf0*/  IMAD.MOV.U32 R4, RZ, RZ, R20 ;  /* 0x000000ffff047224 */ /* 0x000fe400078e0014 */
[----:B---3--:R-:W-:Y:S02]  /*32c00*/  IMAD.MOV.U32 R5, RZ, RZ, R22 ;  /* 0x000000ffff057224 */ /* 0x008fe400078e0016 */
[----:B------:R-:W-:Y:S02]  /*32c10*/  IMAD.MOV.U32 R6, RZ, RZ, R12 ;  /* 0x000000ffff067224 */ /* 0x000fe400078e000c */
[----:B------:R-:W-:-:S07]  /*32c20*/  IMAD.MOV.U32 R7, RZ, RZ, R14 ;  /* 0x000000ffff077224 */ /* 0x000fce00078e000e */
[----:B----4-:R-:W-:Y:S01]  /*32c30*/  HMMA.16816.F32 R4, R4, R2, R8 ;  /* 0x000000020404723c */ /* 0x010fe20000001808 */
[----:B------:R-:W3:Y:S04]  /*32c40*/  LDL.LU.64 R10, [R1+0x3098] ;  /* 0x00309800010a7983 */ /* 0x000ee80000300a00 */
[----:B------:R-:W3:-:S14]  /*32c50*/  LDL.LU.64 R8, [R1+0x3090] ;  /* 0x0030900001087983 */ /* 0x000edc0000300a00 */
[----:B------:R-:W-:Y:S02]  /*32c60*/  IMAD.MOV.U32 R28, RZ, RZ, R4 ;  /* 0x000000ffff1c7224 */ /* 0x000fe400078e0004 */
[----:B------:R-:W-:Y:S02]  /*32c70*/  IMAD.MOV.U32 R15, RZ, RZ, R5 ;  /* 0x000000ffff0f7224 */ /* 0x000fe400078e0005 */
[----:B------:R-:W-:Y:S02]  /*32c80*/  IMAD.MOV.U32 R13, RZ, RZ, R6 ;  /* 0x000000ffff0d7224 */ /* 0x000fe400078e0006 */
[----:B------:R-:W-:Y:S02]  /*32c90*/  IMAD.MOV.U32 R27, RZ, RZ, R7 ;  /* 0x000000ffff1b7224 */ /* 0x000fe400078e0007 */
[----:B------:R-:W-:Y:S02]  /*32ca0*/  IMAD.MOV.U32 R4, RZ, RZ, R16 ;  /* 0x000000ffff047224 */ /* 0x000fe400078e0010 */
[----:B------:R-:W-:-:S02]  /*32cb0*/  IMAD.MOV.U32 R5, RZ, RZ, R18 ;  /* 0x000000ffff057224 */ /* 0x000fc400078e0012 */
[----:B------:R-:W-:Y:S02]  /*32cc0*/  IMAD.MOV.U32 R6, RZ, RZ, R24 ;  /* 0x000000ffff067224 */ /* 0x000fe400078e0018 */
[----:B------:R-:W-:Y:S01]  /*32cd0*/  IMAD.MOV.U32 R7, RZ, RZ, R26 ;  /* 0x000000ffff077224 */ /* 0x000fe200078e001a */
[----:B------:R-:W-:Y:S04]  /*32ce0*/  STL.64 [R1+0x3078], R18 ;  /* 0x0030781201007387 */ /* 0x000fe80000100a00 */
[----:B------:R0:W-:Y:S04]  /*32cf0*/  STL.64 [R1+0x3070], R16 ;  /* 0x0030701001007387 */ /* 0x0001e80000100a00 */
[----:B0-----:R-:W4:Y:S04]  /*32d00*/  LDL.LU R16, [R1+0x90] ;  /* 0x0000900001107983 */ /* 0x001f280000300800 */
[----:B------:R-:W4:Y:S04]  /*32d10*/  LDL.LU R17, [R1+0x94] ;  /* 0x0000940001117983 */ /* 0x000f280000300800 */
[----:B------:R-:W4:Y:S04]  /*32d20*/  LDL.LU R18, [R1+0x98] ;  /* 0x0000980001127983 */ /* 0x000f280000300800 */
[----:B------:R-:W4:Y:S01]  /*32d30*/  LDL.LU R19, [R1+0x9c] ;  /* 0x00009c0001137983 */ /* 0x000f220000300800 */
[----:B---3--:R-:W-:-:S15]  /*32d40*/  HMMA.16816.F32 R8, R4, R2, R8 ;  /* 0x000000020408723c */ /* 0x008fde0000001808 */
[----:B------:R-:W-:-:S04]  /*32d50*/  NOP ;  /* 0x0000000000007918 */ /* 0x000fc80000000000 */
[----:B------:R2:W-:Y:S04]  /*32d60*/  STL.64 [R1+0x3000], R10 ;  /* 0x0030000a01007387 */ /* 0x0005e80000100a00 */
[----:B------:R0:W-:Y:S01]  /*32d70*/  STL.64 [R1+0x2ff8], R8 ;  /* 0x002ff80801007387 */ /* 0x0001e20000100a00 */
[----:B--2---:R-:W-:-:S03]  /*32d80*/  IMAD.MOV.U32 R10, RZ, RZ, R21 ;  /* 0x000000ffff0a7224 */ /* 0x004fc600078e0015 */
[----:B0-----:R-:W2:Y:S04]  /*32d90*/  LDL.LU R8, [R1+0x80] ;  /* 0x0000800001087983 */ /* 0x001ea80000300800 */
[----:B------:R-:W2:Y:S04]  /*32da0*/  LDL.LU R9, [R1+0x84] ;  /* 0x0000840001097983 */ /* 0x000ea80000300800 */
[----:B------:R-:W3:Y:S04]  /*32db0*/  LDL.LU R21, [R1+0x3088] ;  /* 0x0030880001157983 */ /* 0x000ee80000300800 */
[----:B------:R-:W5:Y:S01]  /*32dc0*/  LDL.LU R11, [R1+0x8c] ;  /* 0x00008c00010b7983 */ /* 0x000f620000300800 */
[----:B------:R-:W-:Y:S01]  /*32dd0*/  F2FP.F16.E4M3.UNPACK_B R2, R23 ;  /* 0x00000017ff02723e */ /* 0x000fe200020006ff */
[----:B------:R-:W-:Y:S01]  /*32de0*/  IMAD.MOV.U32 R4, RZ, RZ, R20 ;  /* 0x000000ffff047224 */ /* 0x000fe200078e0014 */
[----:B------:R-:W-:Y:S01]  /*32df0*/  F2FP.F16.E4M3.UNPACK_B R3, R0 ;  /* 0x00000000ff03723e */ /* 0x000fe200020006ff */
[----:B------:R-:W-:-:S02]  /*32e00*/  IMAD.MOV.U32 R5, RZ, RZ, R22 ;  /* 0x000000ffff057224 */ /* 0x000fc400078e0016 */
[----:B------:R-:W-:Y:S02]  /*32e10*/  IMAD.MOV.U32 R6, RZ, RZ, R12 ;  /* 0x000000ffff067224 */ /* 0x000fe400078e000c */
[----:B------:R-:W-:-:S07]  /*32e20*/  IMAD.MOV.U32 R7, RZ, RZ, R14 ;  /* 0x000000ffff077224 */ /* 0x000fce00078e000e */
[----:B----4-:R-:W-:Y:S01]  /*32e30*/  HMMA.16816.F32 R4, R4, R2, R16 ;  /* 0x000000020404723c */ /* 0x010fe20000001810 */
[----:B-----5:R3:W-:Y:S04]  /*32e40*/  STL.64 [R1+0x3068], R10 ;  /* 0x0030680a01007387 */ /* 0x0207e80000100a00 */
[----:B--2---:R0:W-:Y:S01]  /*32e50*/  STL.64 [R1+0x3060], R8 ;  /* 0x0030600801007387 */ /* 0x0041e20000100a00 */
[----:B---3--:R-:W-:-:S03]  /*32e60*/  IMAD.MOV.U32 R11, RZ, RZ, R21 ;  /* 0x000000ffff0b7224 */ /* 0x008fc600078e0015 */
[----:B0-----:R-:W2:Y:S04]  /*32e70*/  LDL.LU R8, [R1+0x70] ;  /* 0x0000700001087983 */ /* 0x001ea80000300800 */
[----:B------:R-:W2:Y:S04]  /*32e80*/  LDL.LU R9, [R1+0x74] ;  /* 0x0000740001097983 */ /* 0x000ea80000300800 */
[----:B------:R-:W2:Y:S04]  /*32e90*/  LDL.LU R10, [R1+0x78] ;  /* 0x00007800010a7983 */ /* 0x000ea80000300800 */
[----:B------:R-:W3:Y:S04]  /*32ea0*/  LDL.LU R21, [R1+0x3084] ;  /* 0x0030840001157983 */ /* 0x000ee80000300800 */
[----:B------:R-:W4:Y:S04]  /*32eb0*/  LDL.LU R23, [R1+0x3080] ;  /* 0x0030800001177983 */ /* 0x000f280000300800 */
[----:B------:R-:W5:Y:S04]  /*32ec0*/  LDL.LU.64 R18, [R1+0x3078] ;  /* 0x0030780001127983 */ /* 0x000f680000300a00 */
[----:B------:R-:W2:Y:S04]  /*32ed0*/  LDL.LU.64 R16, [R1+0x3070] ;  /* 0x0030700001107983 */ /* 0x000ea80000300a00 */
[----:B------:R-:W-:Y:S04]  /*32ee0*/  STL.64 [R1+0x20], R4 ;  /* 0x0000200401007387 */ /* 0x000fe80000100a00 */
[----:B------:R0:W-:Y:S02]  /*32ef0*/  STL.64 [R1+0x28], R6 ;  /* 0x0000280601007387 */ /* 0x0001e40000100a00 */
[----:B0-----:R-:W-:-:S02]  /*32f00*/  IMAD.MOV.U32 R6, RZ, RZ, R24 ;  /* 0x000000ffff067224 */ /* 0x001fc400078e0018 */
[----:B------:R-:W-:Y:S02]  /*32f10*/  IMAD.MOV.U32 R7, RZ, RZ, R26 ;  /* 0x000000ffff077224 */ /* 0x000fe400078e001a */
[----:B-----5:R-:W-:Y:S02]  /*32f20*/  IMAD.MOV.U32 R5, RZ, RZ, R18 ;  /* 0x000000ffff057224 */ /* 0x020fe400078e0012 */
[----:B--2---:R-:W-:-:S07]  /*32f30*/  IMAD.MOV.U32 R4, RZ, RZ, R16 ;  /* 0x000000ffff047224 */ /* 0x004fce00078e0010 */
[----:B------:R-:W-:Y:S01]  /*32f40*/  HMMA.16816.F32 R4, R4, R2, R8 ;  /* 0x000000020404723c */ /* 0x000fe20000001808 */
[----:B------:R-:W2:Y:S04]  /*32f50*/  LDL.LU.64 R10, [R1+0x3068] ;  /* 0x00306800010a7983 */ /* 0x000ea80000300a00 */
[----:B------:R-:W2:-:S14]  /*32f60*/  LDL.LU.64 R8, [R1+0x3060] ;  /* 0x0030600001087983 */ /* 0x000e9c0000300a00 */
[----:B------:R0:W-:Y:S04]  /*32f70*/  STL.64 [R1+0x50], R4 ;  /* 0x0000500401007387 */ /* 0x0001e80000100a00 */
[----:B------:R1:W-:Y:S04]  /*32f80*/  STL [R1+0x58], R6 ;  /* 0x0000580601007387 */ /* 0x0003e80000100800 */
[----:B------:R-:W5:Y:S01]  /*32f90*/  LDL R3, [R1+0xf0] ;  /* 0x0000f00001037983 */ /* 0x000f620000100800 */
[----:B------:R-:W-:Y:S02]  /*32fa0*/  IMAD.MOV.U32 R0, RZ, RZ, R7 ;  /* 0x000000ffff007224 */ /* 0x000fe400078e0007 */
[----:B------:R-:W-:-:S02]  /*32fb0*/  IMAD.MOV.U32 R7, RZ, RZ, R14 ;  /* 0x000000ffff077224 */ /* 0x000fc400078e000e */
[----:B0-----:R-:W-:Y:S02]  /*32fc0*/  IMAD.MOV.U32 R4, RZ, RZ, R20 ;  /* 0x000000ffff047224 */ /* 0x001fe400078e0014 */
[----:B------:R-:W-:Y:S02]  /*32fd0*/  IMAD.MOV.U32 R5, RZ, RZ, R22 ;  /* 0x000000ffff057224 */ /* 0x000fe400078e0016 */
[----:B-1----:R-:W-:Y:S01]  /*32fe0*/  IMAD.MOV.U32 R6, RZ, RZ, R12 ;  /* 0x000000ffff067224 */ /* 0x002fe200078e000c */
[----:B------:R-:W-:Y:S04]  /*32ff0*/  STL [R1+0x2ff0], R29 ;  /* 0x002ff01d01007387 */ /* 0x000fe80000100800 */
[----:B----4-:R-:W-:Y:S04]  /*33000*/  STL [R1+0x3034], R23 ;  /* 0x0030341701007387 */ /* 0x010fe80000100800 */
[----:B---3--:R0:W-:Y:S04]  /*33010*/  STL [R1+0x3030], R21 ;  /* 0x0030301501007387 */ /* 0x0081e80000100800 */
[----:B------:R-:W3:Y:S04]  /*33020*/  LDL.LU R20, [R1+0x10] ;  /* 0x0000100001147983 */ /* 0x000ee80000300800 */
[----:B0-----:R-:W3:Y:S04]  /*33030*/  LDL.LU R21, [R1+0x14] ;  /* 0x0000140001157983 */ /* 0x001ee80000300800 */
[----:B------:R-:W3:Y:S04]  /*33040*/  LDL.LU R22, [R1+0x18] ;  /* 0x0000180001167983 */ /* 0x000ee80000300800 */
[----:B------:R-:W3:Y:S01]  /*33050*/  LDL.LU R23, [R1+0x1c] ;  /* 0x00001c0001177983 */ /* 0x000ee20000300800 */
[----:B-----5:R-:W-:-:S02]  /*33060*/  F2FP.F16.E4M3.UNPACK_B R2, R3 ;  /* 0x00000003ff02723e */ /* 0x020fc400020006ff */
[----:B------:R-:W-:-:S07]  /*33070*/  F2FP.F16.E4M3.UNPACK_B R3, R29 ;  /* 0x0000001dff03723e */ /* 0x000fce00020006ff */
[----:B--2---:R-:W-:Y:S01]  /*33080*/  HMMA.16816.F32 R4, R4, R2, R8 ;  /* 0x000000020404723c */ /* 0x004fe20000001808 */
[----:B------:R-:W-:Y:S02]  /*33090*/  IMAD.MOV.U32 R8, RZ, RZ, R28 ;  /* 0x000000ffff087224 */ /* 0x000fe400078e001c */
[----:B------:R-:W2:Y:S01]  /*330a0*/  LDL.LU R28, [R1+0x305c] ;  /* 0x00305c00011c7983 */ /* 0x000ea20000300800 */
[----:B------:R-:W-:Y:S02]  /*330b0*/  IMAD.MOV.U32 R10, RZ, RZ, R13 ;  /* 0x000000ffff0a7224 */ /* 0x000fe400078e000d */
[----:B------:R-:W-:Y:S02]  /*330c0*/  IMAD.MOV.U32 R11, RZ, RZ, R27 ;  /* 0x000000ffff0b7224 */ /* 0x000fe400078e001b */
[----:B------:R-:W-:-:S11]  /*330d0*/  IMAD.MOV.U32 R9, RZ, RZ, R15 ;  /* 0x000000ffff097224 */ /* 0x000fd600078e000f */
[----:B------:R-:W-:Y:S04]  /*330e0*/  STL.64 [R1+0xc0], R4 ;  /* 0x0000c00401007387 */ /* 0x000fe80000100a00 */
[----:B------:R-:W-:Y:S04]  /*330f0*/  STL.64 [R1+0xc8], R6 ;  /* 0x0000c80601007387 */ /* 0x000fe80000100a00 */
        /* <DEDUP_REMOVED lines=9> */
[----:B------:R-:W5:Y:S01]  /*33190*/  LDL.LU R19, [R1+0x304c] ;  /* 0x00304c0001137983 */ /* 0x000f620000300800 */
[----:B------:R-:W-:-:S03]  /*331a0*/  IMAD.MOV.U32 R4, RZ, RZ, R16 ;  /* 0x000000ffff047224 */ /* 0x000fc600078e0010 */
[----:B------:R-:W5:Y:S01]  /*331b0*/  LDL.LU R17, [R1+0x3048] ;  /* 0x0030480001117983 */ /* 0x000f620000300800 */
[----:B------:R-:W-:Y:S02]  /*331c0*/  IMAD.MOV.U32 R5, RZ, RZ, R18 ;  /* 0x000000ffff057224 */ /* 0x000fe400078e0012 */
[----:B------:R-:W-:Y:S01]  /*331d0*/  IMAD.MOV.U32 R6, RZ, RZ, R24 ;  /* 0x000000ffff067224 */ /* 0x000fe200078e0018 */
[----:B------:R-:W5:Y:S01]  /*331e0*/  LDL.LU R25, [R1+0x3044] ;  /* 0x0030440001197983 */ /* 0x000f620000300800 */
[----:B------:R-:W-:-:S03]  /*331f0*/  IMAD.MOV.U32 R7, RZ, RZ, R26 ;  /* 0x000000ffff077224 */ /* 0x000fc600078e001a */
[----:B------:R4:W-:Y:S04]  /*33200*/  STL.64 [R1+0x3020], R10 ;  /* 0x0030200a01007387 */ /* 0x0009e80000100a00 */
[----:B---3--:R-:W-:Y:S01]  /*33210*/  HMMA.16816.F32 R4, R4, R2, R20 ;  /* 0x000000020404723c */ /* 0x008fe20000001814 */
[----:B----4-:R-:W-:Y:S01]  /*33220*/  IMAD.MOV.U32 R10, RZ, RZ, R15 ;  /* 0x000000ffff0a7224 */ /* 0x010fe200078e000f */
[----:B--2---:R0:W-:Y:S02]  /*33230*/  STL.64 [R1+0x3018], R8 ;  /* 0x0030180801007387 */ /* 0x0041e40000100a00 */
[----:B0-----:R-:W-:Y:S02]  /*33240*/  IMAD.MOV.U32 R8, RZ, RZ, R27 ;  /* 0x000000ffff087224 */ /* 0x001fe400078e001b */
[----:B------:R-:W2:Y:S01]  /*33250*/  LDL.LU R27, [R1+0x3040] ;  /* 0x00304000011b7983 */ /* 0x000ea20000300800 */
[----:B-----5:R-:W-:-:S03]  /*33260*/  IMAD.MOV.U32 R9, RZ, RZ, R13 ;  /* 0x000000ffff097224 */ /* 0x020fc600078e000d */
[----:B------:R-:W3:Y:S04]  /*33270*/  LDL.LU R13, [R1+0x303c] ;  /* 0x00303c00010d7983 */ /* 0x000ee80000300800 */
[----:B------:R-:W4:Y:S04]  /*33280*/  LDL.LU R15, [R1+0x3038] ;  /* 0x00303800010f7983 */ /* 0x000f280000300800 */
[----:B------:R-:W5:Y:S04]  /*33290*/  LDL.LU R16, [R1+0xe4] ;  /* 0x0000e40001107983 */ /* 0x000f680000300800 */
[----:B------:R-:W2:Y:S04]  /*332a0*/  LDL.LU R24, [R1+0xe0] ;  /* 0x0000e00001187983 */ /* 0x000ea80000300800 */
[----:B------:R-:W2:Y:S04]  /*332b0*/  LDL.LU R23, [R1+0x3034] ;  /* 0x0030340001177983 */ /* 0x000ea80000300800 */
[----:B------:R-:W5:Y:S01]  /*332c0*/  LDL.LU R21, [R1+0x3030] ;  /* 0x0030300001157983 */ /* 0x000f620000300800 */
[----:B------:R-:W-:Y:S01]  /*332d0*/  IMAD.MOV.U32 R11, RZ, RZ, R28 ;  /* 0x000000ffff0b7224 */ /* 0x000fe200078e001c */
[----:B------:R-:W-:Y:S01]  /*332e0*/  F2FP.F16.E4M3.UNPACK_B R2, R17.H1 ;  /* 0x00000011ff02723e */ /* 0x000fe200030006ff */
[----:B------:R-:W-:Y:S01]  /*332f0*/  IMAD.MOV.U32 R29, RZ, RZ, R6 ;  /* 0x000000ffff1d7224 */ /* 0x000fe200078e0006 */
[----:B------:R2:W-:Y:S01]  /*33300*/  STL.64 [R1+0x90], R4 ;  /* 0x0000900401007387 */ /* 0x0005e20000100a00 */
[----:B------:R-:W-:Y:S01]  /*33310*/  IMAD.MOV.U32 R28, RZ, RZ, R7 ;  /* 0x000000ffff1c7224 */ /* 0x000fe200078e0007 */
[----:B------:R-:W-:-:S02]  /*33320*/  F2FP.F16.E4M3.UNPACK_B R3, R19.H1 ;  /* 0x00000013ff03723e */ /* 0x000fc400030006ff */
[----:B------:R-:W5:Y:S04]  /*33330*/  LDL.LU R17, [R1+0x302c] ;  /* 0x00302c0001117983 */ /* 0x000f680000300800 */
[----:B------:R-:W5:Y:S04]  /*33340*/  LDL.LU R19, [R1+0x3028] ;  /* 0x0030280001137983 */ /* 0x000f680000300800 */
[----:B------:R-:W5:Y:S04]  /*33350*/  LDL.LU R22, [R1+0xd0] ;  /* 0x0000d00001167983 */ /* 0x000f680000300800 */
[----:B------:R-:W5:Y:S01]  /*33360*/  LDL.LU R20, [R1+0xd4] ;  /* 0x0000d40001147983 */ /* 0x000f620000300800 */
[----:B---3--:R-:W-:-:S02]  /*33370*/  IMAD.MOV.U32 R6, RZ, RZ, R13 ;  /* 0x000000ffff067224 */ /* 0x008fc400078e000d */
[----:B----4-:R-:W-:Y:S02]  /*33380*/  IMAD.MOV.U32 R7, RZ, RZ, R15 ;  /* 0x000000ffff077224 */ /* 0x010fe400078e000f */
[----:B--2---:R-:W-:Y:S02]  /*33390*/  IMAD.MOV.U32 R5, RZ, RZ, R23 ;  /* 0x000000ffff057224 */ /* 0x004fe400078e0017 */
[----:B-----5:R-:W-:-:S07]  /*333a0*/  IMAD.MOV.U32 R4, RZ, RZ, R21 ;  /* 0x000000ffff047224 */ /* 0x020fce00078e0015 */
[----:B------:R-:W-:Y:S01]  /*333b0*/  HMMA.16816.F32 R4, R4, R2, R8 ;  /* 0x000000020404723c */ /* 0x000fe20000001808 */
[----:B------:R-:W2:Y:S04]  /*333c0*/  LDL.LU.64 R10, [R1+0x3020] ;  /* 0x00302000010a7983 */ /* 0x000ea80000300a00 */
[----:B------:R-:W2:-:S14]  /*333d0*/  LDL.LU.64 R8, [R1+0x3018] ;  /* 0x0030180001087983 */ /* 0x000e9c0000300a00 */
[----:B------:R-:W-:Y:S01]  /*333e0*/  IMAD.MOV.U32 R14, RZ, RZ, R6 ;  /* 0x000000ffff0e7224 */ /* 0x000fe200078e0006 */
[----:B------:R0:W-:Y:S01]  /*333f0*/  STL.64 [R1+0xb0], R4 ;  /* 0x0000b00401007387 */ /* 0x0001e20000100a00 */
[----:B------:R-:W-:Y:S02]  /*33400*/  IMAD.MOV.U32 R12, RZ, RZ, R7 ;  /* 0x000000ffff0c7224 */ /* 0x000fe400078e0007 */
[----:B------:R-:W-:Y:S01]  /*33410*/  IMAD.MOV.U32 R6, RZ, RZ, R25 ;  /* 0x000000ffff067224 */ /* 0x000fe200078e0019 */
[----:B------:R-:W3:Y:S01]  /*33420*/  LDL R18, [R1+0x120] ;  /* 0x0001200001127983 */ /* 0x000ee20000100800 */
[----:B------:R-:W-:Y:S02]  /*33430*/  IMAD.MOV.U32 R7, RZ, RZ, R27 ;  /* 0x000000ffff077224 */ /* 0x000fe400078e001b */
[----:B0-----:R-:W-:Y:S02]  /*33440*/  IMAD.MOV.U32 R4, RZ, RZ, R17 ;  /* 0x000000ffff047224 */ /* 0x001fe400078e0011 */
[----:B------:R-:W-:-:S07]  /*33450*/  IMAD.MOV.U32 R5, RZ, RZ, R19 ;  /* 0x000000ffff057224 */ /* 0x000fce00078e0013 */
        /* <DEDUP_REMOVED lines=14> */
[----:B------:R-:W4:Y:S10]  /*33540*/  LDL.LU R16, [R1+0x108] ;  /* 0x0001080001107983 */ /* 0x000f340000300800 */
[----:B------:R0:W-:Y:S04]  /*33550*/  STL.64 [R1+0x30], R4 ;  /* 0x0000300401007387 */ /* 0x0001e80000100a00 */
[----:B------:R1:W-:Y:S01]  /*33560*/  STL.64 [R1+0x38], R6 ;  /* 0x0000380601007387 */ /* 0x0003e20000100a00 */
[----:B0-----:R-:W-:-:S02]  /*33570*/  IMAD.MOV.U32 R4, RZ, RZ, R17 ;  /* 0x000000ffff047224 */ /* 0x001fc400078e0011 */
[----:B------:R-:W-:Y:S02]  /*33580*/  IMAD.MOV.U32 R5, RZ, RZ, R19 ;  /* 0x000000ffff057224 */ /* 0x000fe400078e0013 */
[----:B-1----:R-:W-:Y:S02]  /*33590*/  IMAD.MOV.U32 R6, RZ, RZ, R25 ;  /* 0x000000ffff067224 */ /* 0x002fe400078e0019 */
[----:B------:R-:W-:-:S07]  /*335a0*/  IMAD.MOV.U32 R7, RZ, RZ, R27 ;  /* 0x000000ffff077224 */ /* 0x000fce00078e001b */
[----:B--2---:R-:W-:-:S15]  /*335b0*/  HMMA.16816.F32 R8, R4, R2, R8 ;  /* 0x000000020408723c */ /* 0x004fde0000001808 */
[----:B------:R-:W-:-:S04]  /*335c0*/  NOP ;  /* 0x0000000000007918 */ /* 0x000fc80000000000 */
[----:B------:R0:W-:Y:S01]  /*335d0*/  STL [R1+0x74], R9 ;  /* 0x0000740901007387 */ /* 0x0001e20000100800 */
[----:B------:R-:W-:-:S03]  /*335e0*/  IMAD.MOV.U32 R24, RZ, RZ, R8 ;  /* 0x000000ffff187224 */ /* 0x000fc600078e0008 */
[----:B------:R1:W-:Y:S01]  /*335f0*/  STL [R1+0x7c], R11 ;  /* 0x00007c0b01007387 */ /* 0x0003e20000100800 */
[----:B------:R-:W-:-:S03]  /*33600*/  IMAD.MOV.U32 R26, RZ, RZ, R10 ;  /* 0x000000ffff1a7224 */ /* 0x000fc600078e000a */
[----:B------:R-:W2:Y:S04]  /*33610*/  LDL.LU R8, [R1+0x20] ;  /* 0x0000200001087983 */ /* 0x000ea80000300800 */
[----:B0-----:R-:W2:Y:S04]  /*33620*/  LDL.LU R9, [R1+0x24] ;  /* 0x0000240001097983 */ /* 0x001ea80000300800 */
[----:B------:R-:W2:Y:S04]  /*33630*/  LDL.LU R10, [R1+0x28] ;  /* 0x00002800010a7983 */ /* 0x000ea80000300800 */
[----:B-1----:R-:W2:Y:S01]  /*33640*/  LDL.LU R11, [R1+0x2c] ;  /* 0x00002c00010b7983 */ /* 0x002ea20000300800 */
[----:B------:R-:W-:Y:S01]  /*33650*/  F2FP.F16.E4M3.UNPACK_B R3, R20.H1 ;  /* 0x00000014ff03723e */ /* 0x000fe200030006ff */
[----:B------:R-:W-:-:S02]  /*33660*/  IMAD.MOV.U32 R4, RZ, RZ, R21 ;  /* 0x000000ffff047224 */ /* 0x000fc400078e0015 */
[----:B------:R0:W-:Y:S01]  /*33670*/  STL [R1+0x2fec], R23 ;  /* 0x002fec1701007387 */ /* 0x0001e20000100800 */
[----:B------:R-:W-:Y:S01]  /*33680*/  F2FP.F16.E4M3.UNPACK_B R2, R22.H1 ;  /* 0x00000016ff02723e */ /* 0x000fe200030006ff */
[----:B------:R-:W-:Y:S02]  /*33690*/  IMAD.MOV.U32 R5, RZ, RZ, R23 ;  /* 0x000000ffff057224 */ /* 0x000fe400078e0017 */
[----:B------:R1:W-:Y:S04]  /*336a0*/  STL [R1+0x2fe8], R21 ;  /* 0x002fe81501007387 */ /* 0x0003e80000100800 */
[----:B------:R-:W5:Y:S01]  /*336b0*/  LDL.LU R20, [R1+0x50] ;  /* 0x0000500001147983 */ /* 0x000f620000300800 */
[----:B0-----:R-:W-:-:S03]  /*336c0*/  IMAD.MOV.U32 R23, RZ, RZ, R0 ;  /* 0x000000ffff177224 */ /* 0x001fc600078e0000 */
[----:B-1----:R-:W5:Y:S04]  /*336d0*/  LDL.LU R21, [R1+0x54] ;  /* 0x0000540001157983 */ /* 0x002f680000300800 */
[----:B------:R-:W5:Y:S04]  /*336e0*/  LDL.LU R22, [R1+0x58] ;  /* 0x0000580001167983 */ /* 0x000f680000300800 */
[----:B------:R-:W4:Y:S01]  /*336f0*/  LDL.LU R0, [R1+0x2ff4] ;  /* 0x002ff40001007983 */ /* 0x000f220000300800 */
[----:B------:R-:W-:Y:S02]  /*33700*/  IMAD.MOV.U32 R6, RZ, RZ, R13 ;  /* 0x000000ffff067224 */ /* 0x000fe400078e000d */
[----:B------:R-:W-:-:S07]  /*33710*/  IMAD.MOV.U32 R7, RZ, RZ, R15 ;  /* 0x000000ffff077224 */ /* 0x000fce00078e000f */
[----:B--2---:R-:W-:Y:S01]  /*33720*/  HMMA.16816.F32 R4, R4, R2, R8 ;  /* 0x000000020404723c */ /* 0x004fe20000001808 */
[----:B---3--:R-:W-:-:S15]  /*33730*/  LDSM.16.MT88.4 R8, [R18+UR7+0x12800] ;  /* 0x012800071208783b */ /* 0x008fde0008004200 */
[----:B------:R-:W-:-:S03]  /*33740*/  NOP ;  /* 0x0000000000007918 */ /* 0x000fc60000000000 */
[----:B------:R-:W-:Y:S04]  /*33750*/  STL.64 [R1+0xa0], R4 ;  /* 0x0000a00401007387 */ /* 0x000fe80000100a00 */
[----:B------:R-:W-:Y:S04]  /*33760*/  STL.64 [R1+0xa8], R6 ;  /* 0x0000a80601007387 */ /* 0x000fe80000100a00 */
[----:B------:R-:W0:Y:S04]  /*33770*/  LDSM.16.MT88.4 R4, [R18+UR7+0x12c00] ;  /* 0x012c00071204783b */ /* 0x000e280008004200 */
[----:B0-----:R-:W-:Y:S01]  /*33780*/  STL.64 [R1], R4 ;  /* 0x0000000401007387 */ /* 0x001fe20000100a00 */
[----:B------:R-:W-:-:S03]  /*33790*/  IMAD.MOV.U32 R18, RZ, RZ, R5 ;  /* 0x000000ffff127224 */ /* 0x000fc600078e0005 */
[----:B------:R0:W-:Y:S04]  /*337a0*/  STL.64 [R1+0x10], R8 ;  /* 0x0000100801007387 */ /* 0x0001e80000100a00 */
[----:B------:R-:W-:Y:S04]  /*337b0*/  STL.64 [R1+0x18], R10 ;  /* 0x0000180a01007387 */ /* 0x000fe80000100a00 */
[----:B------:R-:W-:Y:S04]  /*337c0*/  STL.64 [R1+0x8], R6 ;  /* 0x0000080601007387 */ /* 0x000fe80000100a00 */
[----:B----4-:R-:W1:Y:S01]  /*337d0*/  LDSM.16.MT88.4 R4, [R0+UR7+0x12800] ;  /* 0x012800070004783b */ /* 0x010e620008004200 */
[----:B0-----:R-:W-:-:S03]  /*337e0*/  IMAD.MOV.U32 R8, RZ, RZ, R17 ;  /* 0x000000ffff087224 */ /* 0x001fc600078e0011 */
[----:B------:R-:W-:Y:S01]  /*337f0*/  STL.64 [R1+0x2fe0], R18 ;  /* 0x002fe01201007387 */ /* 0x000fe20000100a00 */
[----:B------:R-:W-:-:S03]  /*33800*/  IMAD.MOV.U32 R9, RZ, RZ, R19 ;  /* 0x000000ffff097224 */ /* 0x000fc600078e0013 */
[----:B------:R0:W-:Y:S04]  /*33810*/  STL.64 [R1+0x2fd8], R16 ;  /* 0x002fd81001007387 */ /* 0x0001e80000100a00 */
[----:B0-----:R-:W2:Y:S04]  /*33820*/  LDL.LU R16, [R1+0xc0] ;  /* 0x0000c00001107983 */ /* 0x001ea80000300800 */
[----:B------:R-:W2:Y:S04]  /*33830*/  LDL.LU R17, [R1+0xc4] ;  /* 0x0000c40001117983 */ /* 0x000ea80000300800 */
[----:B------:R-:W2:Y:S04]  /*33840*/  LDL.LU R18, [R1+0xc8] ;  /* 0x0000c80001127983 */ /* 0x000ea80000300800 */
[----:B------:R-:W2:Y:S04]  /*33850*/  LDL.LU R19, [R1+0xcc] ;  /* 0x0000cc0001137983 */ /* 0x000ea80000300800 */
[----:B-1----:R0:W-:Y:S04]  /*33860*/  STL [R1+0x2f94], R5 ;  /* 0x002f940501007387 */ /* 0x0021e80000100800 */
[----:B0-----:R-:W3:Y:S04]  /*33870*/  LDL.LU R5, [R1] ;  /* 0x0000000001057983 */ /* 0x001ee80000300800 */
[----:B------:R0:W-:Y:S04]  /*33880*/  STL [R1+0x2f90], R7 ;  /* 0x002f900701007387 */ /* 0x0001e80000100800 */
[----:B0-----:R-:W4:Y:S01]  /*33890*/  LDL.LU R7, [R1+0x8] ;  /* 0x0000080001077983 */ /* 0x001f220000300800 */
[----:B------:R-:W-:-:S02]  /*338a0*/  IMAD.MOV.U32 R10, RZ, RZ, R25 ;  /* 0x000000ffff0a7224 */ /* 0x000fc400078e0019 */
[----:B------:R-:W-:-:S07]  /*338b0*/  IMAD.MOV.U32 R11, RZ, RZ, R27 ;  /* 0x000000ffff0b7224 */ /* 0x000fce00078e001b */
[----:B-----5:R-:W-:Y:S01]  /*338c0*/  HMMA.16816.F32 R8, R8, R2, R20 ;  /* 0x000000020808723c */ /* 0x020fe20000001814 */
[----:B----4-:R0:W-:Y:S04]  /*338d0*/  STL.64 [R1+0x2fd0], R6 ;  /* 0x002fd00601007387 */ /* 0x0101e80000100a00 */
[----:B---3--:R1:W-:Y:S01]  /*338e0*/  STL.64 [R1+0x2fc8], R4 ;  /* 0x002fc80401007387 */ /* 0x0083e20000100a00 */
[----:B0-----:R-:W-:-:S03]  /*338f0*/  IMAD.MOV.U32 R6, RZ, RZ, R29 ;  /* 0x000000ffff067224 */ /* 0x001fc600078e001d */
[----:B-1----:R-:W3:Y:S04]  /*33900*/  LDL.LU R4, [R1+0x90] ;  /* 0x0000900001047983 */ /* 0x002ee80000300800 */
[----:B------:R-:W3:Y:S04]  /*33910*/  LDL.LU R5, [R1+0x94] ;  /* 0x0000940001057983 */ /* 0x000ee80000300800 */
[----:B------:R-:W4:Y:S04]  /*33920*/  LDL.LU R29, [R1+0x2ff0] ;  /* 0x002ff000011d7983 */ /* 0x000f280000300800 */
[----:B------:R-:W5:Y:S04]  /*33930*/  LDL.LU R23, [R1+0x2fec] ;  /* 0x002fec0001177983 */ /* 0x000f680000300800 */
[----:B------:R-:W2:Y:S04]  /*33940*/  LDL.LU R21, [R1+0x2fe8] ;  /* 0x002fe80001157983 */ /* 0x000ea80000300800 */
[----:B------:R-:W-:Y:S04]  /*33950*/  STL [R1+0x64], R9 ;  /* 0x0000640901007387 */ /* 0x000fe80000100800 */
[----:B------:R-:W-:Y:S04]  /*33960*/  STL.64 [R1+0x68], R10 ;  /* 0x0000680a01007387 */ /* 0x000fe80000100a00 */
[----:B------:R-:W3:Y:S01]  /*33970*/  LDL.LU R3, [R1+0xf0] ;  /* 0x0000f00001037983 */ /* 0x000ee20000300800 */
[----:B------:R-:W-:-:S02]  /*33980*/  IMAD.MOV.U32 R7, RZ, RZ, R28 ;  /* 0x000000ffff077224 */ /* 0x000fc400078e001c */
[----:B------:R-:W-:Y:S02]  /*33990*/  IMAD.MOV.U32 R28, RZ, RZ, R8 ;  /* 0x000000ffff1c7224 */ /* 0x000fe400078e0008 */
[----:B------:R-:W0:Y:S01]  /*339a0*/  LDSM.16.MT88.4 R8, [R0+UR7+0x12c00] ;  /* 0x012c00070008783b */ /* 0x000e220008004200 */
[----:B------:R-:W-:-:S03]  /*339b0*/  IMAD.MOV.U32 R22, RZ, RZ, R13 ;  /* 0x000000ffff167224 */ /* 0x000fc600078e000d */
[----:B0-----:R0:W-:Y:S04]  /*339c0*/  STL [R1+0x2f9c], R9 ;  /* 0x002f9c0901007387 */ /* 0x0011e80000100800 */
[----:B0-----:R-:W4:Y:S04]  /*339d0*/  LDL.LU R9, [R1+0x10] ;  /* 0x0000100001097983 */ /* 0x001f280000300800 */
[----:B------:R0:W-:Y:S04]  /*339e0*/  STL [R1+0x2f98], R11 ;  /* 0x002f980b01007387 */ /* 0x0001e80000100800 */
[----:B0-----:R-:W4:Y:S04]  /*339f0*/  LDL.LU R11, [R1+0x18] ;  /* 0x00001800010b7983 */ /* 0x001f280000300800 */
[----:B------:R-:W-:Y:S01]  /*33a00*/  STL [R1+0x2f48], R0 ;  /* 0x002f480001007387 */ /* 0x000fe20000100800 */
[----:B--2---:R-:W-:-:S02]  /*33a10*/  IMAD.MOV.U32 R20, RZ, RZ, R21 ;  /* 0x000000ffff147224 */ /* 0x004fc400078e0015 */
[----:B-----5:R-:W-:Y:S02]  /*33a20*/  IMAD.MOV.U32 R21, RZ, RZ, R23 ;  /* 0x000000ffff157224 */ /* 0x020fe400078e0017 */
[----:B------:R-:W-:Y:S01]  /*33a30*/  IMAD.MOV.U32 R23, RZ, RZ, R15 ;  /* 0x000000ffff177224 */ /* 0x000fe200078e000f */
[----:B---3--:R-:W-:Y:S02]  /*33a40*/  F2FP.F16.E4M3.UNPACK_B R2, R3.H1 ;  /* 0x00000003ff02723e */ /* 0x008fe400030006ff */
[----:B----4-:R-:W-:-:S07]  /*33a50*/  F2FP.F16.E4M3.UNPACK_B R3, R29.H1 ;  /* 0x0000001dff03723e */ /* 0x010fce00030006ff */
[----:B------:R-:W-:Y:S01]  /*33a60*/  HMMA.16816.F32 R20, R20, R2, R16 ;  /* 0x000000021414723c */ /* 0x000fe20000001810 */
[----:B------:R-:W2:Y:S04]  /*33a70*/  LDL.LU.64 R18, [R1+0x2fe0] ;  /* 0x002fe00001127983 */ /* 0x000ea80000300a00 */
[----:B------:R-:W3:Y:S01]  /*33a80*/  LDL.LU.64 R16, [R1+0x2fd8] ;  /* 0x002fd80001107983 */ /* 0x000ee20000300a00 */
[----:B------:R-:W-:-:S13]  /*33a90*/  IMAD.MOV.U32 R15, RZ, RZ, R27 ;  /* 0x000000ffff0f7224 */ /* 0x000fda00078e001b */
[----:B------:R0:W-:Y:S01]  /*33aa0*/  STL.64 [R1+0x50], R20 ;  /* 0x0000501401007387 */ /* 0x0001e20000100a00 */
[----:B------:R-:W-:Y:S02]  /*33ab0*/  IMAD.MOV.U32 R29, RZ, RZ, R23 ;  /* 0x000000ffff1d7224 */ /* 0x000fe400078e0017 */
[----:B------:R-:W-:Y:S01]  /*33ac0*/  IMAD.MOV.U32 R23, RZ, RZ, R12 ;  /* 0x000000ffff177224 */ /* 0x000fe200078e000c */
[----:B------:R1:W-:Y:S04]  /*33ad0*/  STL [R1+0x58], R22 ;  /* 0x0000581601007387 */ /* 0x0003e80000100800 */
[----:B0-----:R-:W4:Y:S01]  /*33ae0*/  LDL.LU R20, [R1+0xb0] ;  /* 0x0000b00001147983 */ /* 0x001f220000300800 */
[----:B-1----:R-:W-:Y:S02]  /*33af0*/  IMAD.MOV.U32 R22, RZ, RZ, R14 ;  /* 0x000000ffff167224 */ /* 0x002fe400078e000e */
[----:B------:R-:W-:Y:S01]  /*33b00*/  IMAD.MOV.U32 R14, RZ, RZ, R25 ;  /* 0x000000ffff0e7224 */ /* 0x000fe200078e0019 */
[----:B------:R-:W4:Y:S04]  /*33b10*/  LDL.LU R21, [R1+0xb4] ;  /* 0x0000b40001157983 */ /* 0x000f280000300800 */
[----:B------:R-:W5:Y:S01]  /*33b20*/  LDL R0, [R1+0xec] ;  /* 0x0000ec0001007983 */ /* 0x000f620000100800 */
[----:B--2---:R-:W-:-:S02]  /*33b30*/  IMAD.MOV.U32 R13, RZ, RZ, R19 ;  /* 0x000000ffff0d7224 */ /* 0x004fc400078e0013 */
[----:B---3--:R-:W-:Y:S02]  /*33b40*/  IMAD.MOV.U32 R12, RZ, RZ, R17 ;  /* 0x000000ffff0c7224 */ /* 0x008fe400078e0011 */
[----:B------:R-:W2:Y:S04]  /*33b50*/  LDL.LU R17, [R1+0x10c] ;  /* 0x00010c0001117983 */ /* 0x000ea80000300800 */
[----:B------:R-:W3:Y:S01]  /*33b60*/  LDL R19, [R1+0xe8] ;  /* 0x0000e80001137983 */ /* 0x000ee20000100800 */
[----:B------:R-:W-:Y:S03]  /*33b70*/  HMMA.16816.F32 R12, R12, R2, R4 ;  /* 0x000000020c0c723c */ /* 0x000fe60000001804 */
[----:B------:R-:W3:Y:S04]  /*33b80*/  LDL.LU.64 R6, [R1+0x2fd0] ;  /* 0x002fd00001067983 */ /* 0x000ee80000300a00 */
[----:B------:R-:W4:Y:S04]  /*33b90*/  LDL.LU.64 R4, [R1+0x2fc8] ;  /* 0x002fc80001047983 */ /* 0x000f280000300a00 */
[----:B------:R-:W5:Y:S08]  /*33ba0*/  LDL.LU R25, [R1+0x74] ;  /* 0x0000740001197983 */ /* 0x000f700000300800 */
[----:B------:R0:W-:Y:S04]  /*33bb0*/  STL.64 [R1+0x40], R12 ;  /* 0x0000400c01007387 */ /* 0x0001e80000100a00 */
[----:B------:R3:W-:Y:S04]  /*33bc0*/  STL.64 [R1+0x48], R14 ;  /* 0x0000480e01007387 */ /* 0x0007e80000100a00 */
[----:B------:R-:W5:Y:S01]  /*33bd0*/  LDL.LU R27, [R1+0x7c] ;  /* 0x00007c00011b7983 */ /* 0x000f620000300800 */
[----:B------:R-:W-:Y:S01]  /*33be0*/  F2FP.F16.E4M3.UNPACK_B R2, R16 ;  /* 0x00000010ff02723e */ /* 0x000fe200020006ff */
[----:B0-----:R-:W-:-:S02]  /*33bf0*/  IMAD.MOV.U32 R12, RZ, RZ, R9 ;  /* 0x000000ffff0c7224 */ /* 0x001fc400078e0009 */
[----:B------:R-:W-:Y:S01]  /*33c00*/  IMAD.MOV.U32 R13, RZ, RZ, R11 ;  /* 0x000000ffff0d7224 */ /* 0x000fe200078e000b */
[----:B--2---:R-:W-:Y:S01]  /*33c10*/  F2FP.F16.E4M3.UNPACK_B R3, R17 ;  /* 0x00000011ff03723e */ /* 0x004fe200020006ff */
[----:B---3--:R-:W-:Y:S02]  /*33c20*/  IMAD.MOV.U32 R15, RZ, RZ, R7 ;  /* 0x000000ffff0f7224 */ /* 0x008fe400078e0007 */
[----:B----4-:R-:W-:-:S07]  /*33c30*/  IMAD.MOV.U32 R14, RZ, RZ, R5 ;  /* 0x000000ffff0e7224 */ /* 0x010fce00078e0005 */
[----:B------:R-:W-:Y:S01]  /*33c40*/  HMMA.16816.F32 R20, R12, R2, R20 ;  /* 0x000000020c14723c */ /* 0x000fe20000001814 */
[----:B-----5:R-:W-:Y:S04]  /*33c50*/  STL.64 [R1+0x2fc0], R26 ;  /* 0x002fc01a01007387 */ /* 0x020fe80000100a00 */
[----:B------:R0:W-:Y:S04]  /*33c60*/  STL.64 [R1+0x2fb8], R24 ;  /* 0x002fb81801007387 */ /* 0x0001e80000100a00 */
[----:B0-----:R-:W2:Y:S04]  /*33c70*/  LDL.LU R24, [R1+0x30] ;  /* 0x0000300001187983 */ /* 0x001ea80000300800 */
[----:B------:R-:W2:Y:S04]  /*33c80*/  LDL.LU R25, [R1+0x34] ;  /* 0x0000340001197983 */ /* 0x000ea80000300800 */
[----:B------:R-:W2:Y:S04]  /*33c90*/  LDL.LU R26, [R1+0x38] ;  /* 0x00003800011a7983 */ /* 0x000ea80000300800 */
[----:B------:R-:W2:Y:S04]  /*33ca0*/  LDL.LU R27, [R1+0x3c] ;  /* 0x00003c00011b7983 */ /* 0x000ea80000300800 */
[----:B------:R-:W-:Y:S04]  /*33cb0*/  STL.64 [R1+0x2f78], R22 ;  /* 0x002f781601007387 */ /* 0x000fe80000100a00 */
[----:B------:R0:W-:Y:S04]  /*33cc0*/  STL.64 [R1+0x2f70], R20 ;  /* 0x002f701401007387 */ /* 0x0001e80000100a00 */
[----:B0-----:R-:W3:Y:S04]  /*33cd0*/  LDL.LU R20, [R1+0x80] ;  /* 0x0000800001147983 */ /* 0x001ee80000300800 */
[----:B------:R-:W3:Y:S04]  /*33ce0*/  LDL.LU R21, [R1+0x84] ;  /* 0x0000840001157983 */ /* 0x000ee80000300800 */
[----:B------:R-:W3:Y:S04]  /*33cf0*/  LDL.LU R22, [R1+0x88] ;  /* 0x0000880001167983 */ /* 0x000ee80000300800 */
[----:B------:R-:W3:Y:S01]  /*33d00*/  LDL.LU R23, [R1+0x8c] ;  /* 0x00008c0001177983 */ /* 0x000ee20000300800 */
[----:B------:R-:W-:-:S02]  /*33d10*/  IMAD.MOV.U32 R12, RZ, RZ, R4 ;  /* 0x000000ffff0c7224 */ /* 0x000fc400078e0004 */
[----:B------:R-:W-:Y:S02]  /*33d20*/  IMAD.MOV.U32 R13, RZ, RZ, R6 ;  /* 0x000000ffff0d7224 */ /* 0x000fe400078e0006 */
[----:B------:R-:W-:Y:S02]  /*33d30*/  IMAD.MOV.U32 R14, RZ, RZ, R8 ;  /* 0x000000ffff0e7224 */ /* 0x000fe400078e0008 */
[----:B------:R-:W-:-:S07]  /*33d40*/  IMAD.MOV.U32 R15, RZ, RZ, R10 ;  /* 0x000000ffff0f7224 */ /* 0x000fce00078e000a */
[----:B---3--:R-:W-:Y:S01]  /*33d50*/  HMMA.16816.F32 R12, R12, R2, R20 ;  /* 0x000000020c0c723c */ /* 0x008fe20000001814 */
[----:B------:R-:W-:Y:S02]  /*33d60*/  F2FP.F16.E4M3.UNPACK_B R2, R19 ;  /* 0x00000013ff02723e */ /* 0x000fe400020006ff */
[----:B------:R-:W-:-:S15]  /*33d70*/  F2FP.F16.E4M3.UNPACK_B R3, R0 ;  /* 0x00000000ff03723e */ /* 0x000fde00020006ff */
[----:B------:R-:W-:Y:S01]  /*33d80*/  NOP ;  /* 0x0000000000007918 */ /* 0x000fe20000000000 */
        /* <DEDUP_REMOVED lines=8> */
[----:B------:R-:W-:-:S03]  /*33e10*/  IMAD.MOV.U32 R15, RZ, RZ, R7 ;  /* 0x000000ffff0f7224 */ /* 0x000fc600078e0007 */
[----:B------:R-:W3:Y:S04]  /*33e20*/  LDL.LU R23, [R1+0xac] ;  /* 0x0000ac0001177983 */ /* 0x000ee80000300800 */
[----:B--2---:R-:W-:Y:S01]  /*33e30*/  HMMA.16816.F32 R12, R12, R2, R24 ;  /* 0x000000020c0c723c */ /* 0x004fe20000001818 */
[----:B------:R-:W2:Y:S04]  /*33e40*/  LDL.LU.64 R26, [R1+0x2fc0] ;  /* 0x002fc000011a7983 */ /* 0x000ea80000300a00 */
[----:B------:R-:W2:Y:S04]  /*33e50*/  LDL.LU.64 R24, [R1+0x2fb8] ;  /* 0x002fb80001187983 */ /* 0x000ea80000300a00 */
[----:B------:R-:W4:Y:S04]  /*33e60*/  LDL R19, [R1+0xc] ;  /* 0x00000c0001137983 */ /* 0x000f280000100800 */
[----:B------:R-:W5:Y:S06]  /*33e70*/  LDL R0, [R1+0x1c] ;  /* 0x00001c0001007983 */ /* 0x000f6c0000100800 */
[----:B------:R-:W-:Y:S04]  /*33e80*/  STL.64 [R1+0x30], R12 ;  /* 0x0000300c01007387 */ /* 0x000fe80000100a00 */
[----:B------:R-:W-:Y:S04]  /*33e90*/  STL.64 [R1+0x38], R14 ;  /* 0x0000380e01007387 */ /* 0x000fe80000100a00 */
[----:B----4-:R-:W-:Y:S04]  /*33ea0*/  STL.64 [R1+0x2f88], R18 ;  /* 0x002f881201007387 */ /* 0x010fe80000100a00 */
[----:B------:R0:W-:Y:S04]  /*33eb0*/  STL.64 [R1+0x2f80], R16 ;  /* 0x002f801001007387 */ /* 0x0001e80000100a00 */
[----:B0-----:R-:W4:Y:S04]  /*33ec0*/  LDL.LU R16, [R1+0x50] ;  /* 0x0000500001107983 */ /* 0x001f280000300800 */
[----:B------:R-:W4:Y:S04]  /*33ed0*/  LDL.LU R17, [R1+0x54] ;  /* 0x0000540001117983 */ /* 0x000f280000300800 */
[----:B------:R-:W3:Y:S01]  /*33ee0*/  LDL.LU R18, [R1+0x58] ;  /* 0x0000580001127983 */ /* 0x000ee20000300800 */
[----:B------:R-:W-:-:S03]  /*33ef0*/  IMAD.MOV.U32 R19, RZ, RZ, R29 ;  /* 0x000000ffff137224 */ /* 0x000fc600078e001d */
[----:B------:R-:W4:Y:S01]  /*33f00*/  LDL.LU R29, [R1+0x2fb4] ;  /* 0x002fb400011d7983 */ /* 0x000f220000300800 */
[----:B------:R-:W-:Y:S02]  /*33f10*/  IMAD.MOV.U32 R12, RZ, RZ, R4 ;  /* 0x000000ffff0c7224 */ /* 0x000fe400078e0004 */
[----:B------:R-:W-:Y:S02]  /*33f20*/  IMAD.MOV.U32 R13, RZ, RZ, R6 ;  /* 0x000000ffff0d7224 */ /* 0x000fe400078e0006 */
[----:B------:R-:W-:Y:S02]  /*33f30*/  IMAD.MOV.U32 R14, RZ, RZ, R8 ;  /* 0x000000ffff0e7224 */ /* 0x000fe400078e0008 */
[----:B------:R-:W-:-:S07]  /*33f40*/  IMAD.MOV.U32 R15, RZ, RZ, R10 ;  /* 0x000000ffff0f7224 */ /* 0x000fce00078e000a */
[----:B--2---:R-:W-:Y:S01]  /*33f50*/  HMMA.16816.F32 R24, R12, R2, R24 ;  /* 0x000000020c18723c */ /* 0x004fe20000001818 */
[----:B---3--:R-:W-:Y:S04]  /*33f60*/  STL.64 [R1+0x2fa8], R18 ;  /* 0x002fa81201007387 */ /* 0x008fe80000100a00 */
[----:B----4-:R0:W-:Y:S02]  /*33f70*/  STL.64 [R1+0x2fa0], R16 ;  /* 0x002fa01001007387 */ /* 0x0101e40000100a00 */
[----:B0-----:R-:W-:Y:S02]  /*33f80*/  IMAD.MOV.U32 R16, RZ, RZ, R28 ;  /* 0x000000ffff107224 */ /* 0x001fe400078e001c */
[----:B------:R-:W2:Y:S04]  /*33f90*/  LDL.LU R28, [R1+0x2fb0] ;  /* 0x002fb000011c7983 */ /* 0x000ea80000300800 */
[----:B------:R-:W3:Y:S04]  /*33fa0*/  LDL.LU R17, [R1+0x64] ;  /* 0x0000640001117983 */ /* 0x000ee80000300800 */
[----:B------:R-:W3:Y:S04]  /*33fb0*/  LDL.LU R18, [R1+0x68] ;  /* 0x0000680001127983 */ /* 0x000ee80000300800 */
[----:B------:R-:W3:Y:S04]  /*33fc0*/  LDL.LU R19, [R1+0x6c] ;  /* 0x00006c0001137983 */ /* 0x000ee80000300800 */
[----:B------:R0:W-:Y:S04]  /*33fd0*/  STL.64 [R1+0x2f58], R26 ;  /* 0x002f581a01007387 */ /* 0x0001e80000100a00 */
[----:B0-----:R-:W4:Y:S04]  /*33fe0*/  LDL R26, [R1+0xf8] ;  /* 0x0000f800011a7983 */ /* 0x001f280000100800 */
[----:B------:R-:W3:Y:S01]  /*33ff0*/  LDL R27, [R1+0xfc] ;  /* 0x0000fc00011b7983 */ /* 0x000ee20000100800 */
[----:B------:R-:W-:Y:S01]  /*34000*/  F2FP.F16.E4M3.UNPACK_B R3, R29 ;  /* 0x0000001dff03723e */ /* 0x000fe200020006ff */
[----:B------:R-:W-:-:S02]  /*34010*/  IMAD.MOV.U32 R12, RZ, RZ, R9 ;  /* 0x000000ffff0c7224 */ /* 0x000fc400078e0009 */
[----:B------:R-:W-:Y:S02]  /*34020*/  IMAD.MOV.U32 R13, RZ, RZ, R11 ;  /* 0x000000ffff0d7224 */ /* 0x000fe400078e000b */
[----:B------:R-:W-:Y:S02]  /*34030*/  IMAD.MOV.U32 R14, RZ, RZ, R5 ;  /* 0x000000ffff0e7224 */ /* 0x000fe400078e0005 */
[----:B------:R-:W-:Y:S01]  /*34040*/  IMAD.MOV.U32 R15, RZ, RZ, R7 ;  /* 0x000000ffff0f7224 */ /* 0x000fe200078e0007 */
[----:B------:R-:W-:Y:S01]  /*34050*/  STL.64 [R1+0x2f50], R24 ;  /* 0x002f501801007387 */ /* 0x000fe20000100a00 */
[----:B--2---:R-:W-:-:S07]  /*34060*/  F2FP.F16.E4M3.UNPACK_B R2, R28 ;  /* 0x0000001cff02723e */ /* 0x004fce00020006ff */
[----:B------:R-:W-:Y:S01]  /*34070*/  HMMA.16816.F32 R12, R12, R2, R20 ;  /* 0x000000020c0c723c */ /* 0x000fe20000001814 */
[----:B------:R-:W2:-:S15]  /*34080*/  LDL.LU R20, [R1+0x40] ;  /* 0x0000400001147983 */ /* 0x000e9e0000300800 */
[----:B------:R-:W-:-:S03]  /*34090*/  NOP ;  /* 0x0000000000007918 */ /* 0x000fc60000000000 */
        /* <DEDUP_REMOVED lines=9> */
[----:B---3--:R-:W-:Y:S01]  /*34130*/  HMMA.16816.F32 R12, R12, R2, R16 ;  /* 0x000000020c0c723c */ /* 0x008fe20000001810 */
[----:B------:R-:W3:Y:S04]  /*34140*/  LDL.LU.64 R18, [R1+0x2fa8] ;  /* 0x002fa80001127983 */ /* 0x000ee80000300a00 */
[----:B------:R-:W3:Y:S01]  /*34150*/  LDL.LU.64 R16, [R1+0x2fa0] ;  /* 0x002fa00001107983 */ /* 0x000ee20000300a00 */
[----:B----4-:R-:W-:Y:S02]  /*34160*/  F2FP.F16.E4M3.UNPACK_B R2, R26 ;  /* 0x0000001aff02723e */ /* 0x010fe400020006ff */
[----:B------:R-:W-:-:S11]  /*34170*/  F2FP.F16.E4M3.UNPACK_B R3, R27 ;  /* 0x0000001bff03723e */ /* 0x000fd600020006ff */
[----:B------:R0:W-:Y:S04]  /*34180*/  STL.64 [R1+0x80], R12 ;  /* 0x0000800c01007387 */ /* 0x0001e80000100a00 */
[----:B------:R1:W-:Y:S04]  /*34190*/  STL.64 [R1+0x88], R14 ;  /* 0x0000880e01007387 */ /* 0x0003e80000100a00 */
[----:B------:R-:W4:Y:S04]  /*341a0*/  LDL.LU R24, [R1+0x30] ;  /* 0x0000300001187983 */ /* 0x000f280000300800 */
[----:B------:R-:W4:Y:S04]  /*341b0*/  LDL.LU R25, [R1+0x34] ;  /* 0x0000340001197983 */ /* 0x000f280000300800 */
[----:B------:R-:W2:Y:S04]  /*341c0*/  LDL.LU R26, [R1+0x38] ;  /* 0x00003800011a7983 */ /* 0x000ea80000300800 */
[----:B------:R-:W2:Y:S01]  /*341d0*/  LDL.LU R27, [R1+0x3c] ;  /* 0x00003c00011b7983 */ /* 0x000ea20000300800 */
[----:B0-----:R-:W-:-:S02]  /*341e0*/  IMAD.MOV.U32 R12, RZ, RZ, R9 ;  /* 0x000000ffff0c7224 */ /* 0x001fc400078e0009 */
[----:B------:R-:W-:Y:S02]  /*341f0*/  IMAD.MOV.U32 R13, RZ, RZ, R11 ;  /* 0x000000ffff0d7224 */ /* 0x000fe400078e000b */
[----:B-1----:R-:W-:Y:S02]  /*34200*/  IMAD.MOV.U32 R14, RZ, RZ, R5 ;  /* 0x000000ffff0e7224 */ /* 0x002fe400078e0005 */
[----:B------:R-:W-:-:S07]  /*34210*/  IMAD.MOV.U32 R15, RZ, RZ, R7 ;  /* 0x000000ffff0f7224 */ /* 0x000fce00078e0007 */
[----:B---3--:R-:W-:Y:S01]  /*34220*/  HMMA.16816.F32 R12, R12, R2, R16 ;  /* 0x000000020c0c723c */ /* 0x008fe20000001810 */
[----:B--2---:R-:W-:Y:S04]  /*34230*/  STL.64 [R1+0x2f68], R26 ;  /* 0x002f681a01007387 */ /* 0x004fe80000100a00 */
[----:B----4-:R0:W-:Y:S04]  /*34240*/  STL.64 [R1+0x2f60], R24 ;  /* 0x002f601801007387 */ /* 0x0101e80000100a00 */
[----:B0-----:R-:W2:Y:S04]  /*34250*/  LDL.LU R24, [R1+0x20] ;  /* 0x0000200001187983 */ /* 0x001ea80000300800 */
[----:B------:R-:W2:Y:S04]  /*34260*/  LDL.LU R25, [R1+0x24] ;  /* 0x0000240001197983 */ /* 0x000ea80000300800 */
[----:B------:R-:W2:Y:S04]  /*34270*/  LDL.LU R26, [R1+0x28] ;  /* 0x00002800011a7983 */ /* 0x000ea80000300800 */
[----:B------:R-:W2:Y:S04]  /*34280*/  LDL.LU R27, [R1+0x2c] ;  /* 0x00002c00011b7983 */ /* 0x000ea80000300800 */
[----:B------:R-:W3:Y:S04]  /*34290*/  LDL.LU R9, [R1+0x2f9c] ;  /* 0x002f9c0001097983 */ /* 0x000ee80000300800 */
[----:B------:R-:W4:Y:S04]  /*342a0*/  LDL.LU R11, [R1+0x2f98] ;  /* 0x002f9800010b7983 */ /* 0x000f280000300800 */
[----:B------:R-:W2:Y:S04]  /*342b0*/  LDL.LU R5, [R1+0x2f94] ;  /* 0x002f940001057983 */ /* 0x000ea80000300800 */
[----:B------:R-:W2:Y:S04]  /*342c0*/  LDL.LU R7, [R1+0x2f90] ;  /* 0x002f900001077983 */ /* 0x000ea80000300800 */
[----:B------:R-:W2:Y:S04]  /*342d0*/  LDL.LU.64 R18, [R1+0x2f88] ;  /* 0x002f880001127983 */ /* 0x000ea80000300a00 */
[----:B------:R-:W3:Y:S04]  /*342e0*/  LDL.LU.64 R16, [R1+0x2f80] ;  /* 0x002f800001107983 */ /* 0x000ee80000300a00 */
[----:B------:R0:W-:Y:S04]  /*342f0*/  STL.64 [R1+0xb0], R12 ;  /* 0x0000b00c01007387 */ /* 0x0001e80000100a00 */
[----:B------:R1:W-:Y:S01]  /*34300*/  STL.64 [R1+0xb8], R14 ;  /* 0x0000b80e01007387 */ /* 0x0003e20000100a00 */
[----:B0-----:R-:W-:-:S02]  /*34310*/  IMAD.MOV.U32 R12, RZ, RZ, R4 ;  /* 0x000000ffff0c7224 */ /* 0x001fc400078e0004 */
[----:B------:R-:W-:Y:S02]  /*34320*/  IMAD.MOV.U32 R13, RZ, RZ, R6 ;  /* 0x000000ffff0d7224 */ /* 0x000fe400078e0006 */
[----:B-1----:R-:W-:Y:S02]  /*34330*/  IMAD.MOV.U32 R14, RZ, RZ, R8 ;  /* 0x000000ffff0e7224 */ /* 0x002fe400078e0008 */
[----:B------:R-:W-:Y:S01]  /*34340*/  IMAD.MOV.U32 R15, RZ, RZ, R10 ;  /* 0x000000ffff0f7224 */ /* 0x000fe200078e000a */
[----:B------:R-:W4:Y:S04]  /*34350*/  LDL.LU R8, [R1+0xec] ;  /* 0x0000ec0001087983 */ /* 0x000f280000300800 */
[----:B------:R-:W4:Y:S02]  /*34360*/  LDL.LU R10, [R1+0xe8] ;  /* 0x0000e800010a7983 */ /* 0x000f240000300800 */
[----:B------:R-:W-:Y:S02]  /*34370*/  HMMA.16816.F32 R12, R12, R2, R20 ;  /* 0x000000020c0c723c */ /* 0x000fe40000001814 */
[----:B------:R-:W4:Y:S04]  /*34380*/  LDL.LU.64 R22, [R1+0x2f78] ;  /* 0x002f780001167983 */ /* 0x000f280000300a00 */
[----:B------:R-:W4:-:S13]  /*34390*/  LDL.LU.64 R20, [R1+0x2f70] ;  /* 0x002f700001147983 */ /* 0x000f1a0000300a00 */
[----:B------:R0:W-:Y:S04]  /*343a0*/  STL.64 [R1+0x40], R12 ;  /* 0x0000400c01007387 */ /* 0x0001e80000100a00 */
[----:B------:R2:W-:Y:S04]  /*343b0*/  STL.64 [R1+0x48], R14 ;  /* 0x0000480e01007387 */ /* 0x0005e80000100a00 */
[----:B------:R-:W4:Y:S04]  /*343c0*/  LDL R6, [R1+0x114] ;  /* 0x0001140001067983 */ /* 0x000f280000100800 */
[----:B0-----:R-:W4:Y:S01]  /*343d0*/  LDL R12, [R1+0x14] ;  /* 0x00001400010c7983 */ /* 0x001f220000100800 */
[----:B-----5:R-:W-:-:S02]  /*343e0*/  IMAD.MOV.U32 R13, RZ, RZ, R0 ;  /* 0x000000ffff0d7224 */ /* 0x020fc400078e0000 */
[----:B--2---:R-:W-:Y:S02]  /*343f0*/  IMAD.MOV.U32 R14, RZ, RZ, R18 ;  /* 0x000000ffff0e7224 */ /* 0x004fe400078e0012 */
[----:B------:R-:W-:Y:S01]  /*34400*/  IMAD.MOV.U32 R15, RZ, RZ, R19 ;  /* 0x000000ffff0f7224 */ /* 0x000fe200078e0013 */
[----:B---3--:R-:W-:Y:S02]  /*34410*/  F2FP.F16.E4M3.UNPACK_B R16, R16.H1 ;  /* 0x00000010ff10723e */ /* 0x008fe400030006ff */
[----:B------:R-:W-:-:S07]  /*34420*/  F2FP.F16.E4M3.UNPACK_B R17, R17.H1 ;  /* 0x00000011ff11723e */ /* 0x000fce00030006ff */
[----:B----4-:R-:W-:Y:S01]  /*34430*/  HMMA.16816.F32 R12, R12, R16, R20 ;  /* 0x000000100c0c723c */ /* 0x010fe20000001814 */
[----:B------:R-:W2:-:S15]  /*34440*/  LDL R23, [R1+0x14] ;  /* 0x0000140001177983 */ /* 0x000e9e0000100800 */
[----:B------:R-:W-:-:S03]  /*34450*/  NOP ;  /* 0x0000000000007918 */ /* 0x000fc60000000000 */
[----:B------:R0:W-:Y:S04]  /*34460*/  STL.64 [R1+0xa0], R12 ;  /* 0x0000a00c01007387 */ /* 0x0001e80000100a00 */
[----:B------:R1:W-:Y:S04]  /*34470*/  STL.64 [R1+0xa8], R14 ;  /* 0x0000a80e01007387 */ /* 0x0003e80000100a00 */
[----:B------:R-:W3:Y:S01]  /*34480*/  LDL R4, [R1+0x120] ;  /* 0x0001200001047983 */ /* 0x000ee20000100800 */
[----:B0-----:R-:W-:Y:S02]  /*34490*/  IMAD.MOV.U32 R12, RZ, RZ, R5 ;  /* 0x000000ffff0c7224 */ /* 0x001fe400078e0005 */
[----:B------:R-:W-:-:S02]  /*344a0*/  IMAD.MOV.U32 R13, RZ, RZ, R7 ;  /* 0x000000ffff0d7224 */ /* 0x000fc400078e0007 */
[----:B-1----:R-:W-:Y:S02]  /*344b0*/  IMAD.MOV.U32 R14, RZ, RZ, R9 ;  /* 0x000000ffff0e7224 */ /* 0x002fe400078e0009 */
        /* <DEDUP_REMOVED lines=1307> */
[----:B------:R-:W-:Y:S01]  /*39670*/  IMAD.MOV.U32 R5, RZ, RZ, R22 ;  /* 0x000000ffff057224 */ /* 0x000fe200078e0016 */
[----:B------:R-:W-:Y:S01]  /*39680*/  STL.64 [R1+0x2bc8], R22 ;  /* 0x002bc81601007387 */ /* 0x000fe20000100a00 */
[----:B------:R-:W-:Y:S02]  /*39690*/  IMAD.MOV.U32 R6, RZ, RZ, R12 ;  /* 0x000000ffff067224 */ /* 0x000fe400078e000c */
[----:B------:R-:W-:Y:S01]  /*396a0*/  IMAD.MOV.U32 R7, RZ, RZ, R14 ;  /* 0x000000ffff077224 */ /* 0x000fe200078e000e */
[----:B------:R0:W-:Y:S04]  /*396b0*/  STL.64 [R1+0x2bc0], R20 ;  /* 0x002bc01401007387 */ /* 0x0001e80000100a00 */
[----:B0-----:R-:W3:Y:S04]  /*396c0*/  LDL.LU R20, [R1+0x60] ;  /* 0x0000600001147983 */ /* 0x001ee80000300800 */
[----:B------:R-:W3:Y:S04]  /*396d0*/  LDL.LU R21, [R1+0x64] ;  /* 0x0000640001157983 */ /* 0x000ee80000300800 */
[----:B------:R-:W3:Y:S04]  /*396e0*/  LDL.LU R22, [R1+0x68] ;  /* 0x0000680001167983 */ /* 0x000ee80000300800 */
[----:B------:R-:W3:Y:S04]  /*396f0*/  LDL.LU R23, [R1+0x6c] ;  /* 0x00006c0001177983 */ /* 0x000ee80000300800 */
[----:B------:R-:W-:Y:S04]  /*39700*/  STL [R1+0x2abc], R28 ;  /* 0x002abc1c01007387 */ /* 0x000fe80000100800 */
[----:B------:R-:W-:Y:S01]  /*39710*/  STL [R1+0x2ab8], R29 ;  /* 0x002ab81d01007387 */ /* 0x000fe20000100800 */
[----:B--2---:R-:W-:Y:S03]  /*39720*/  HMMA.16816.F32 R4, R4, R2, R24 ;  /* 0x000000020404723c */ /* 0x004fe60000001818 */
[----:B------:R-:W2:Y:S04]  /*39730*/  LDL.LU R26, [R1+0x2bd4] ;  /* 0x002bd400011a7983 */ /* 0x000ea80000300800 */
[----:B------:R-:W4:Y:S04]  /*39740*/  LDL.LU R24, [R1+0x2bd0] ;  /* 0x002bd00001187983 */ /* 0x000f280000300800 */
[----:B------:R-:W5:Y:S04]  /*39750*/  LDL.LU R9, [R1+0x54] ;  /* 0x0000540001097983 */ /* 0x000f680000300800 */
[----:B------:R-:W2:Y:S04]  /*39760*/  LDL.LU R11, [R1+0x5c] ;  /* 0x00005c00010b7983 */ /* 0x000ea80000300800 */
[----:B--2---:R-:W-:Y:S04]  /*39770*/  STL.64 [R1+0x2ba0], R10 ;  /* 0x002ba00a01007387 */ /* 0x004fe80000100a00 */
[----:B-----5:R0:W-:Y:S04]  /*39780*/  STL.64 [R1+0x2b98], R8 ;  /* 0x002b980801007387 */ /* 0x0201e80000100a00 */
[----:B0-----:R-:W2:Y:S04]  /*39790*/  LDL.LU R8, [R1+0x30] ;  /* 0x0000300001087983 */ /* 0x001ea80000300800 */
[----:B------:R-:W2:Y:S04]  /*397a0*/  LDL.LU R9, [R1+0x34] ;  /* 0x0000340001097983 */ /* 0x000ea80000300800 */
[----:B------:R-:W5:Y:S04]  /*397b0*/  LDL.LU R10, [R1+0x38] ;  /* 0x00003800010a7983 */ /* 0x000f680000300800 */
[----:B------:R-:W5:Y:S01]  /*397c0*/  LDL.LU R11, [R1+0x3c] ;  /* 0x00003c00010b7983 */ /* 0x000f620000300800 */
[----:B------:R-:W-:-:S02]  /*397d0*/  IMAD.MOV.U32 R13, RZ, RZ, R4 ;  /* 0x000000ffff0d7224 */ /* 0x000fc400078e0004 */
[----:B------:R-:W-:Y:S02]  /*397e0*/  IMAD.MOV.U32 R15, RZ, RZ, R5 ;  /* 0x000000ffff0f7224 */ /* 0x000fe400078e0005 */
[----:B------:R-:W-:Y:S02]  /*397f0*/  IMAD.MOV.U32 R29, RZ, RZ, R6 ;  /* 0x000000ffff1d7224 */ /* 0x000fe400078e0006 */
[----:B------:R-:W-:Y:S02]  /*39800*/  IMAD.MOV.U32 R28, RZ, RZ, R7 ;  /* 0x000000ffff1c7224 */ /* 0x000fe400078e0007 */
[----:B------:R-:W-:Y:S02]  /*39810*/  IMAD.MOV.U32 R4, RZ, RZ, R16 ;  /* 0x000000ffff047224 */ /* 0x000fe400078e0010 */
[----:B------:R-:W-:Y:S02]  /*39820*/  IMAD.MOV.U32 R5, RZ, RZ, R18 ;  /* 0x000000ffff057224 */ /* 0x000fe400078e0012 */
[----:B----4-:R-:W-:-:S02]  /*39830*/  IMAD.MOV.U32 R6, RZ, RZ, R24 ;  /* 0x000000ffff067224 */ /* 0x010fc400078e0018 */
[----:B------:R-:W-:-:S07]  /*39840*/  IMAD.MOV.U32 R7, RZ, RZ, R26 ;  /* 0x000000ffff077224 */ /* 0x000fce00078e001a */
[----:B---3--:R-:W-:Y:S01]  /*39850*/  HMMA.16816.F32 R4, R4, R2, R20 ;  /* 0x000000020404723c */ /* 0x008fe20000001814 */
[----:B-----5:R0:W-:Y:S04]  /*39860*/  STL.64 [R1+0x2bb0], R10 ;  /* 0x002bb00a01007387 */ /* 0x0201e80000100a00 */
[----:B0-----:R-:W3:Y:S04]  /*39870*/  LDL R10, [R1+0xe0] ;  /* 0x0000e000010a7983 */ /* 0x001ee80000100800 */
[----:B------:R-:W4:Y:S04]  /*39880*/  LDL R11, [R1+0xe4] ;  /* 0x0000e400010b7983 */ /* 0x000f280000100800 */
[----:B--2---:R-:W-:Y:S04]  /*39890*/  STL.64 [R1+0x2ba8], R8 ;  /* 0x002ba80801007387 */ /* 0x004fe80000100a00 */
[----:B------:R-:W-:Y:S04]  /*398a0*/  STL [R1+0x2b64], R28 ;  /* 0x002b641c01007387 */ /* 0x000fe80000100800 */
[----:B------:R-:W-:Y:S04]  /*398b0*/  STL [R1+0x2b60], R29 ;  /* 0x002b601d01007387 */ /* 0x000fe80000100800 */
[----:B------:R-:W-:Y:S04]  /*398c0*/  STL [R1+0x2b5c], R15 ;  /* 0x002b5c0f01007387 */ /* 0x000fe80000100800 */
[----:B------:R-:W-:Y:S04]  /*398d0*/  STL [R1+0x2b58], R13 ;  /* 0x002b580d01007387 */ /* 0x000fe80000100800 */
[----:B------:R-:W2:Y:S04]  /*398e0*/  LDL.LU.64 R22, [R1+0x2bc8] ;  /* 0x002bc80001167983 */ /* 0x000ea80000300a00 */
[----:B------:R-:W5:Y:S01]  /*398f0*/  LDL.LU.64 R20, [R1+0x2bc0] ;  /* 0x002bc00001147983 */ /* 0x000f620000300a00 */
[----:B---3--:R-:W-:-:S02]  /*39900*/  F2FP.F16.E4M3.UNPACK_B R2, R10 ;  /* 0x0000000aff02723e */ /* 0x008fc400020006ff */
[----:B----4-:R-:W-:Y:S02]  /*39910*/  F2FP.F16.E4M3.UNPACK_B R3, R11 ;  /* 0x0000000bff03723e */ /* 0x010fe400020006ff */
[----:B-----5:R0:W1:Y:S04]  /*39920*/  LDSM.16.M88.4 R8, [R21+UR7+0xc100] ;  /* 0x00c100071508783b */ /* 0x0200680008000200 */
[----:B0-----:R-:W3:Y:S04]  /*39930*/  LDL.LU R21, [R1+0x2bb8] ;  /* 0x002bb80001157983 */ /* 0x001ee80000300800 */
[----:B-1----:R-:W-:Y:S04]  /*39940*/  STL.64 [R1+0xf0], R8 ;  /* 0x0000f00801007387 */ /* 0x002fe80000100a00 */
[----:B------:R0:W-:Y:S04]  /*39950*/  STL.64 [R1+0xf8], R10 ;  /* 0x0000f80a01007387 */ /* 0x0001e80000100a00 */
[----:B0-----:R-:W4:Y:S04]  /*39960*/  LDL.LU.64 R10, [R1+0x2bb0] ;  /* 0x002bb000010a7983 */ /* 0x001f280000300a00 */
[----:B------:R-:W4:Y:S01]  /*39970*/  LDL.LU.64 R8, [R1+0x2ba8] ;  /* 0x002ba80001087983 */ /* 0x000f220000300a00 */
[----:B------:R-:W-:-:S02]  /*39980*/  IMAD.MOV.U32 R19, RZ, RZ, R4 ;  /* 0x000000ffff137224 */ /* 0x000fc400078e0004 */
[----:B------:R-:W-:Y:S02]  /*39990*/  IMAD.MOV.U32 R17, RZ, RZ, R5 ;  /* 0x000000ffff117224 */ /* 0x000fe400078e0005 */
[----:B------:R-:W-:Y:S02]  /*399a0*/  IMAD.MOV.U32 R25, RZ, RZ, R6 ;  /* 0x000000ffff197224 */ /* 0x000fe400078e0006 */
[----:B------:R-:W-:Y:S02]  /*399b0*/  IMAD.MOV.U32 R27, RZ, RZ, R7 ;  /* 0x000000ffff1b7224 */ /* 0x000fe400078e0007 */
[----:B------:R-:W-:Y:S02]  /*399c0*/  IMAD.MOV.U32 R4, RZ, RZ, R20 ;  /* 0x000000ffff047224 */ /* 0x000fe400078e0014 */
[----:B--2---:R-:W-:Y:S02]  /*399d0*/  IMAD.MOV.U32 R5, RZ, RZ, R22 ;  /* 0x000000ffff057224 */ /* 0x004fe400078e0016 */
[----:B------:R-:W-:-:S02]  /*399e0*/  IMAD.MOV.U32 R6, RZ, RZ, R12 ;  /* 0x000000ffff067224 */ /* 0x000fc400078e000c */
[----:B------:R-:W-:-:S07]  /*399f0*/  IMAD.MOV.U32 R7, RZ, RZ, R14 ;  /* 0x000000ffff077224 */ /* 0x000fce00078e000e */
[----:B----4-:R-:W-:Y:S01]  /*39a00*/  HMMA.16816.F32 R4, R4, R2, R8 ;  /* 0x000000020404723c */ /* 0x010fe20000001808 */
[----:B------:R-:W2:Y:S04]  /*39a10*/  LDL.LU.64 R10, [R1+0x2ba0] ;  /* 0x002ba000010a7983 */ /* 0x000ea80000300a00 */
[----:B------:R-:W2:-:S14]  /*39a20*/  LDL.LU.64 R8, [R1+0x2b98] ;  /* 0x002b980001087983 */ /* 0x000e9c0000300a00 */
        /* <DEDUP_REMOVED lines=14> */
[----:B--2---:R-:W-:-:S15]  /*39b10*/  HMMA.16816.F32 R8, R4, R2, R8 ;  /* 0x000000020408723c */ /* 0x004fde0000001808 */
[----:B------:R-:W-:-:S04]  /*39b20*/  NOP ;  /* 0x0000000000007918 */ /* 0x000fc80000000000 */
[----:B------:R3:W-:Y:S04]  /*39b30*/  STL.64 [R1+0x2b08], R10 ;  /* 0x002b080a01007387 */ /* 0x0007e80000100a00 */
[----:B------:R0:W-:Y:S01]  /*39b40*/  STL.64 [R1+0x2b00], R8 ;  /* 0x002b000801007387 */ /* 0x0001e20000100a00 */
[----:B---3--:R-:W-:-:S03]  /*39b50*/  IMAD.MOV.U32 R10, RZ, RZ, R21 ;  /* 0x000000ffff0a7224 */ /* 0x008fc600078e0015 */
        /* <DEDUP_REMOVED lines=32> */
[----:B------:R-:W5:Y:S04]  /*39d60*/  LDL R2, [R1+0xf0] ;  /* 0x0000f00001027983 */ /* 0x000f680000100800 */
[----:B------:R-:W2:Y:S01]  /*39d70*/  LDL R3, [R1+0xf4] ;  /* 0x0000f40001037983 */ /* 0x000ea20000100800 */
[----:B------:R-:W-:-:S02]  /*39d80*/  IMAD.MOV.U32 R0, RZ, RZ, R7 ;  /* 0x000000ffff007224 */ /* 0x000fc400078e0007 */
[----:B0-----:R-:W-:Y:S02]  /*39d90*/  IMAD.MOV.U32 R4, RZ, RZ, R20 ;  /* 0x000000ffff047224 */ /* 0x001fe400078e0014 */
[----:B------:R-:W-:Y:S02]  /*39da0*/  IMAD.MOV.U32 R5, RZ, RZ, R22 ;  /* 0x000000ffff057224 */ /* 0x000fe400078e0016 */
[----:B-1----:R-:W-:Y:S02]  /*39db0*/  IMAD.MOV.U32 R6, RZ, RZ, R12 ;  /* 0x000000ffff067224 */ /* 0x002fe400078e000c */
[----:B------:R-:W-:Y:S01]  /*39dc0*/  IMAD.MOV.U32 R7, RZ, RZ, R14 ;  /* 0x000000ffff077224 */ /* 0x000fe200078e000e */
[----:B----4-:R-:W-:Y:S04]  /*39dd0*/  STL [R1+0x2b3c], R23 ;  /* 0x002b3c1701007387 */ /* 0x010fe80000100800 */
[----:B---3--:R0:W-:Y:S04]  /*39de0*/  STL [R1+0x2b38], R21 ;  /* 0x002b381501007387 */ /* 0x0081e80000100800 */
[----:B------:R-:W3:Y:S04]  /*39df0*/  LDL.LU R20, [R1+0x10] ;  /* 0x0000100001147983 */ /* 0x000ee80000300800 */
[----:B0-----:R-:W3:Y:S04]  /*39e00*/  LDL.LU R21, [R1+0x14] ;  /* 0x0000140001157983 */ /* 0x001ee80000300800 */
[----:B------:R-:W3:Y:S04]  /*39e10*/  LDL.LU R22, [R1+0x18] ;  /* 0x0000180001167983 */ /* 0x000ee80000300800 */
[----:B------:R-:W3:Y:S01]  /*39e20*/  LDL.LU R23, [R1+0x1c] ;  /* 0x00001c0001177983 */ /* 0x000ee20000300800 */
[----:B-----5:R-:W-:-:S02]  /*39e30*/  F2FP.F16.E4M3.UNPACK_B R2, R2 ;  /* 0x00000002ff02723e */ /* 0x020fc400020006ff */
[----:B--2---:R-:W-:-:S07]  /*39e40*/  F2FP.F16.E4M3.UNPACK_B R3, R3 ;  /* 0x00000003ff03723e */ /* 0x004fce00020006ff */
[----:B------:R-:W-:Y:S01]  /*39e50*/  HMMA.16816.F32 R4, R4, R2, R8 ;  /* 0x000000020404723c */ /* 0x000fe20000001808 */
[----:B------:R-:W-:Y:S02]  /*39e60*/  IMAD.MOV.U32 R8, RZ, RZ, R28 ;  /* 0x000000ffff087224 */ /* 0x000fe400078e001c */
[----:B------:R-:W2:Y:S01]  /*39e70*/  LDL.LU R28, [R1+0x2b64] ;  /* 0x002b6400011c7983 */ /* 0x000ea20000300800 */
[----:B------:R-:W-:Y:S02]  /*39e80*/  IMAD.MOV.U32 R9, RZ, RZ, R29 ;  /* 0x000000ffff097224 */ /* 0x000fe400078e001d */
[----:B------:R-:W-:Y:S02]  /*39e90*/  IMAD.MOV.U32 R10, RZ, RZ, R15 ;  /* 0x000000ffff0a7224 */ /* 0x000fe400078e000f */
[----:B------:R-:W-:-:S11]  /*39ea0*/  IMAD.MOV.U32 R11, RZ, RZ, R13 ;  /* 0x000000ffff0b7224 */ /* 0x000fd600078e000d */
[----:B------:R0:W-:Y:S04]  /*39eb0*/  STL.64 [R1+0xc0], R4 ;  /* 0x0000c00401007387 */ /* 0x0001e80000100a00 */
[----:B------:R-:W-:Y:S04]  /*39ec0*/  STL.64 [R1+0xc8], R6 ;  /* 0x0000c80601007387 */ /* 0x000fe80000100a00 */
[----:B------:R-:W4:Y:S04]  /*39ed0*/  LDL.LU R29, [R1+0x2b60] ;  /* 0x002b6000011d7983 */ /* 0x000f280000300800 */
[----:B------:R-:W5:Y:S04]  /*39ee0*/  LDL.LU R15, [R1+0x2b5c] ;  /* 0x002b5c00010f7983 */ /* 0x000f680000300800 */
[----:B------:R-:W2:Y:S04]  /*39ef0*/  LDL.LU R13, [R1+0x2b58] ;  /* 0x002b5800010d7983 */ /* 0x000ea80000300800 */
[----:B------:R1:W-:Y:S04]  /*39f00*/  STL.64 [R1+0x2b18], R10 ;  /* 0x002b180a01007387 */ /* 0x0003e80000100a00 */
[----:B------:R3:W-:Y:S01]  /*39f10*/  STL.64 [R1+0x2b10], R8 ;  /* 0x002b100801007387 */ /* 0x0007e20000100a00 */
[----:B0-----:R-:W-:-:S02]  /*39f20*/  IMAD.MOV.U32 R4, RZ, RZ, R16 ;  /* 0x000000ffff047224 */ /* 0x001fc400078e0010 */
[----:B------:R-:W-:Y:S02]  /*39f30*/  IMAD.MOV.U32 R5, RZ, RZ, R18 ;  /* 0x000000ffff057224 */ /* 0x000fe400078e0012 */
[----:B-1----:R-:W-:Y:S02]  /*39f40*/  IMAD.MOV.U32 R10, RZ, RZ, R25 ;  /* 0x000000ffff0a7224 */ /* 0x002fe400078e0019 */
[----:B---3--:R-:W-:Y:S02]  /*39f50*/  IMAD.MOV.U32 R8, RZ, RZ, R19 ;  /* 0x000000ffff087224 */ /* 0x008fe400078e0013 */
[----:B------:R-:W-:Y:S01]  /*39f60*/  IMAD.MOV.U32 R11, RZ, RZ, R27 ;  /* 0x000000ffff0b7224 */ /* 0x000fe200078e001b */
[----:B------:R-:W3:Y:S01]  /*39f70*/  LDL.LU R19, [R1+0x2b54] ;  /* 0x002b540001137983 */ /* 0x000ee20000300800 */
[----:B------:R-:W-:-:S03]  /*39f80*/  IMAD.MOV.U32 R9, RZ, RZ, R17 ;  /* 0x000000ffff097224 */ /* 0x000fc600078e0011 */
[----:B------:R-:W3:Y:S04]  /*39f90*/  LDL.LU R17, [R1+0x2b50] ;  /* 0x002b500001117983 */ /* 0x000ee80000300800 */
[----:B------:R-:W3:Y:S04]  /*39fa0*/  LDL.LU R25, [R1+0x2b4c] ;  /* 0x002b4c0001197983 */ /* 0x000ee80000300800 */
[----:B------:R-:W3:Y:S01]  /*39fb0*/  LDL.LU R27, [R1+0x2b48] ;  /* 0x002b4800011b7983 */ /* 0x000ee20000300800 */
[----:B------:R-:W-:Y:S02]  /*39fc0*/  IMAD.MOV.U32 R6, RZ, RZ, R24 ;  /* 0x000000ffff067224 */ /* 0x000fe400078e0018 */
[----:B------:R-:W-:Y:S01]  /*39fd0*/  IMAD.MOV.U32 R7, RZ, RZ, R26 ;  /* 0x000000ffff077224 */ /* 0x000fe200078e001a */
[----:B------:R-:W-:Y:S04]  /*39fe0*/  STL.64 [R1+0x2b28], R10 ;  /* 0x002b280a01007387 */ /* 0x000fe80000100a00 */
[----:B------:R5:W-:Y:S02]  /*39ff0*/  STL.64 [R1+0x2b20], R8 ;  /* 0x002b200801007387 */ /* 0x000be40000100a00 */
[----:B------:R-:W-:Y:S01]  /*3a000*/  HMMA.16816.F32 R4, R4, R2, R20 ;  /* 0x000000020404723c */ /* 0x000fe20000001814 */
[----:B-----5:R-:W-:-:S02]  /*3a010*/  IMAD.MOV.U32 R9, RZ, RZ, R15 ;  /* 0x000000ffff097224 */ /* 0x020fc400078e000f */
[----:B--2---:R-:W-:Y:S02]  /*3a020*/  IMAD.MOV.U32 R8, RZ, RZ, R13 ;  /* 0x000000ffff087224 */ /* 0x004fe400078e000d */
[----:B------:R-:W2:Y:S04]  /*3a030*/  LDL.LU R13, [R1+0x2b44] ;  /* 0x002b4400010d7983 */ /* 0x000ea80000300800 */
[----:B------:R-:W5:Y:S04]  /*3a040*/  LDL.LU R15, [R1+0x2b40] ;  /* 0x002b4000010f7983 */ /* 0x000f680000300800 */
[----:B------:R-:W5:Y:S04]  /*3a050*/  LDL.LU R16, [R1+0xe4] ;  /* 0x0000e40001107983 */ /* 0x000f680000300800 */
[----:B------:R-:W5:Y:S04]  /*3a060*/  LDL.LU R24, [R1+0xe0] ;  /* 0x0000e00001187983 */ /* 0x000f680000300800 */
[----:B------:R-:W5:Y:S04]  /*3a070*/  LDL.LU R23, [R1+0x2b3c] ;  /* 0x002b3c0001177983 */ /* 0x000f680000300800 */
[----:B------:R-:W5:Y:S01]  /*3a080*/  LDL.LU R21, [R1+0x2b38] ;  /* 0x002b380001157983 */ /* 0x000f620000300800 */
[----:B----4-:R-:W-:-:S02]  /*3a090*/  IMAD.MOV.U32 R10, RZ, RZ, R29 ;  /* 0x000000ffff0a7224 */ /* 0x010fc400078e001d */
[----:B------:R-:W-:Y:S02]  /*3a0a0*/  IMAD.MOV.U32 R11, RZ, RZ, R28 ;  /* 0x000000ffff0b7224 */ /* 0x000fe400078e001c */
[----:B------:R-:W-:Y:S01]  /*3a0b0*/  IMAD.MOV.U32 R29, RZ, RZ, R6 ;  /* 0x000000ffff1d7224 */ /* 0x000fe200078e0006 */
[----:B------:R0:W-:Y:S01]  /*3a0c0*/  STL.64 [R1+0x90], R4 ;  /* 0x0000900401007387 */ /* 0x0001e20000100a00 */
[----:B------:R-:W-:Y:S01]  /*3a0d0*/  IMAD.MOV.U32 R28, RZ, RZ, R7 ;  /* 0x000000ffff1c7224 */ /* 0x000fe200078e0007 */
[----:B---3--:R-:W-:Y:S02]  /*3a0e0*/  F2FP.F16.E4M3.UNPACK_B R3, R19.H1 ;  /* 0x00000013ff03723e */ /* 0x008fe400030006ff */
[----:B------:R-:W-:Y:S02]  /*3a0f0*/  F2FP.F16.E4M3.UNPACK_B R2, R17.H1 ;  /* 0x00000011ff02723e */ /* 0x000fe400030006ff */
[----:B------:R-:W3:Y:S04]  /*3a100*/  LDL.LU R17, [R1+0x2b34] ;  /* 0x002b340001117983 */ /* 0x000ee80000300800 */
[----:B------:R-:W4:Y:S04]  /*3a110*/  LDL.LU R19, [R1+0x2b30] ;  /* 0x002b300001137983 */ /* 0x000f280000300800 */
[----:B------:R-:W3:Y:S04]  /*3a120*/  LDL.LU R22, [R1+0xd0] ;  /* 0x0000d00001167983 */ /* 0x000ee80000300800 */
[----:B------:R-:W3:Y:S01]  /*3a130*/  LDL.LU R20, [R1+0xd4] ;  /* 0x0000d40001147983 */ /* 0x000ee20000300800 */
[----:B--2---:R-:W-:-:S02]  /*3a140*/  IMAD.MOV.U32 R6, RZ, RZ, R13 ;  /* 0x000000ffff067224 */ /* 0x004fc400078e000d */
[----:B-----5:R-:W-:Y:S02]  /*3a150*/  IMAD.MOV.U32 R7, RZ, RZ, R15 ;  /* 0x000000ffff077224 */ /* 0x020fe400078e000f */
[----:B0-----:R-:W-:Y:S02]  /*3a160*/  IMAD.MOV.U32 R5, RZ, RZ, R23 ;  /* 0x000000ffff057224 */ /* 0x001fe400078e0017 */
[----:B------:R-:W-:-:S07]  /*3a170*/  IMAD.MOV.U32 R4, RZ, RZ, R21 ;  /* 0x000000ffff047224 */ /* 0x000fce00078e0015 */
[----:B------:R-:W-:Y:S01]  /*3a180*/  HMMA.16816.F32 R4, R4, R2, R8 ;  /* 0x000000020404723c */ /* 0x000fe20000001808 */
[----:B------:R-:W2:Y:S04]  /*3a190*/  LDL.LU.64 R10, [R1+0x2b28] ;  /* 0x002b2800010a7983 */ /* 0x000ea80000300a00 */
[----:B------:R-:W2:-:S14]  /*3a1a0*/  LDL.LU.64 R8, [R1+0x2b20] ;  /* 0x002b200001087983 */ /* 0x000e9c0000300a00 */
[----:B------:R-:W-:Y:S01]  /*3a1b0*/  IMAD.MOV.U32 R14, RZ, RZ, R6 ;  /* 0x000000ffff0e7224 */ /* 0x000fe200078e0006 */
[----:B------:R3:W-:Y:S01]  /*3a1c0*/  STL.64 [R1+0xb0], R4 ;  /* 0x0000b00401007387 */ /* 0x0007e20000100a00 */
[----:B------:R-:W-:Y:S02]  /*3a1d0*/  IMAD.MOV.U32 R12, RZ, RZ, R7 ;  /* 0x000000ffff0c7224 */ /* 0x000fe400078e0007 */
[----:B------:R-:W-:Y:S02]  /*3a1e0*/  IMAD.MOV.U32 R6, RZ, RZ, R25 ;  /* 0x000000ffff067224 */ /* 0x000fe400078e0019 */
[----:B------:R-:W-:Y:S01]  /*3a1f0*/  IMAD.MOV.U32 R7, RZ, RZ, R27 ;  /* 0x000000ffff077224 */ /* 0x000fe200078e001b */
[----:B------:R-:W5:Y:S01]  /*3a200*/  LDL R18, [R1+0x120] ;  /* 0x0001200001127983 */ /* 0x000f620000100800 */
[----:B---3--:R-:W-:Y:S02]  /*3a210*/  IMAD.MOV.U32 R4, RZ, RZ, R17 ;  /* 0x000000ffff047224 */ /* 0x008fe400078e0011 */
        /* <DEDUP_REMOVED lines=21> */
[----:B--2---:R-:W-:-:S15]  /*3a370*/  HMMA.16816.F32 R8, R4, R2, R8 ;  /* 0x000000020408723c */ /* 0x004fde0000001808 */
[----:B------:R-:W-:-:S04]  /*3a380*/  NOP ;  /* 0x0000000000007918 */ /* 0x000fc80000000000 */
[----:B------:R0:W-:Y:S01]  /*3a390*/  STL [R1+0x64], R9 ;  /* 0x0000640901007387 */ /* 0x0001e20000100800 */
[----:B------:R-:W-:-:S03]  /*3a3a0*/  IMAD.MOV.U32 R24, RZ, RZ, R8 ;  /* 0x000000ffff187224 */ /* 0x000fc600078e0008 */
[----:B------:R1:W-:Y:S04]  /*3a3b0*/  STL [R1+0x6c], R11 ;  /* 0x00006c0b01007387 */ /* 0x0003e80000100800 */
[----:B------:R-:W2:Y:S01]  /*3a3c0*/  LDL.LU R8, [R1+0x20] ;  /* 0x0000200001087983 */ /* 0x000ea20000300800 */
[----:B------:R-:W-:-:S03]  /*3a3d0*/  IMAD.MOV.U32 R26, RZ, RZ, R10 ;  /* 0x000000ffff1a7224 */ /* 0x000fc600078e000a */
[----:B0-----:R-:W2:Y:S04]  /*3a3e0*/  LDL.LU R9, [R1+0x24] ;  /* 0x0000240001097983 */ /* 0x001ea80000300800 */
[----:B------:R-:W2:Y:S04]  /*3a3f0*/  LDL.LU R10, [R1+0x28] ;  /* 0x00002800010a7983 */ /* 0x000ea80000300800 */
[----:B-1----:R-:W2:Y:S04]  /*3a400*/  LDL.LU R11, [R1+0x2c] ;  /* 0x00002c00010b7983 */ /* 0x002ea80000300800 */
[----:B------:R-:W-:Y:S04]  /*3a410*/  STL [R1+0x2ad8], R24 ;  /* 0x002ad81801007387 */ /* 0x000fe80000100800 */
[----:B------:R-:W3:Y:S04]  /*3a420*/  LDL.LU R16, [R1+0x108] ;  /* 0x0001080001107983 */ /* 0x000ee80000300800 */
[----:B------:R0:W-:Y:S01]  /*3a430*/  STL [R1+0x2af8], R23 ;  /* 0x002af81701007387 */ /* 0x0001e20000100800 */
[----:B------:R-:W-:-:S03]  /*3a440*/  F2FP.F16.E4M3.UNPACK_B R3, R20.H1 ;  /* 0x00000014ff03723e */ /* 0x000fc600030006ff */
[----:B------:R1:W-:Y:S01]  /*3a450*/  STL [R1+0x2af4], R21 ;  /* 0x002af41501007387 */ /* 0x0003e20000100800 */
[----:B------:R-:W-:-:S03]  /*3a460*/  IMAD.MOV.U32 R4, RZ, RZ, R21 ;  /* 0x000000ffff047224 */ /* 0x000fc600078e0015 */
[----:B------:R-:W4:Y:S01]  /*3a470*/  LDL.LU R20, [R1+0x50] ;  /* 0x0000500001147983 */ /* 0x000f220000300800 */
[----:B------:R-:W-:Y:S01]  /*3a480*/  F2FP.F16.E4M3.UNPACK_B R2, R22.H1 ;  /* 0x00000016ff02723e */ /* 0x000fe200030006ff */
[----:B------:R-:W-:Y:S02]  /*3a490*/  IMAD.MOV.U32 R5, RZ, RZ, R23 ;  /* 0x000000ffff057224 */ /* 0x000fe400078e0017 */
[----:B0-----:R-:W-:Y:S01]  /*3a4a0*/  IMAD.MOV.U32 R23, RZ, RZ, R0 ;  /* 0x000000ffff177224 */ /* 0x001fe200078e0000 */
[----:B-1----:R-:W4:Y:S04]  /*3a4b0*/  LDL.LU R21, [R1+0x54] ;  /* 0x0000540001157983 */ /* 0x002f280000300800 */
[----:B------:R-:W4:Y:S04]  /*3a4c0*/  LDL.LU R22, [R1+0x58] ;  /* 0x0000580001167983 */ /* 0x000f280000300800 */
[----:B------:R-:W3:Y:S01]  /*3a4d0*/  LDL.LU R0, [R1+0x2afc] ;  /* 0x002afc0001007983 */ /* 0x000ee20000300800 */
[----:B------:R-:W-:-:S02]  /*3a4e0*/  IMAD.MOV.U32 R6, RZ, RZ, R13 ;  /* 0x000000ffff067224 */ /* 0x000fc400078e000d */
[----:B------:R-:W-:-:S07]  /*3a4f0*/  IMAD.MOV.U32 R7, RZ, RZ, R15 ;  /* 0x000000ffff077224 */ /* 0x000fce00078e000f */
[----:B--2---:R-:W-:Y:S01]  /*3a500*/  HMMA.16816.F32 R4, R4, R2, R8 ;  /* 0x000000020404723c */ /* 0x004fe20000001808 */
[----:B-----5:R-:W0:Y:S04]  /*3a510*/  LDSM.16.MT88.4 R8, [R18+UR7+0x15800] ;  /* 0x015800071208783b */ /* 0x020e280008004200 */
[----:B0-----:R0:W-:-:S14]  /*3a520*/  STL.64 [R1+0x10], R8 ;  /* 0x0000100801007387 */ /* 0x0011dc0000100a00 */
[----:B------:R-:W-:Y:S04]  /*3a530*/  STL.64 [R1+0xa0], R4 ;  /* 0x0000a00401007387 */ /* 0x000fe80000100a00 */
[----:B------:R-:W-:Y:S04]  /*3a540*/  STL.64 [R1+0xa8], R6 ;  /* 0x0000a80601007387 */ /* 0x000fe80000100a00 */
[----:B------:R-:W1:Y:S04]  /*3a550*/  LDSM.16.MT88.4 R4, [R18+UR7+0x15c00] ;  /* 0x015c00071204783b */ /* 0x000e680008004200 */
[----:B------:R2:W-:Y:S01]  /*3a560*/  STL.64 [R1+0x18], R10 ;  /* 0x0000180a01007387 */ /* 0x0005e20000100a00 */
[----:B------:R-:W-:-:S02]  /*3a570*/  IMAD.MOV.U32 R24, RZ, RZ, R8 ;  /* 0x000000ffff187224 */ /* 0x000fc400078e0008 */
[----:B0-----:R-:W-:Y:S02]  /*3a580*/  IMAD.MOV.U32 R8, RZ, RZ, R17 ;  /* 0x000000ffff087224 */ /* 0x001fe400078e0011 */
[----:B------:R-:W-:Y:S02]  /*3a590*/  IMAD.MOV.U32 R9, RZ, RZ, R19 ;  /* 0x000000ffff097224 */ /* 0x000fe400078e0013 */
[----:B--2---:R-:W-:Y:S02]  /*3a5a0*/  IMAD.MOV.U32 R10, RZ, RZ, R25 ;  /* 0x000000ffff0a7224 */ /* 0x004fe400078e0019 */
[----:B------:R-:W-:Y:S01]  /*3a5b0*/  IMAD.MOV.U32 R11, RZ, RZ, R27 ;  /* 0x000000ffff0b7224 */ /* 0x000fe200078e001b */
[----:B-1----:R-:W-:Y:S04]  /*3a5c0*/  STL.64 [R1], R4 ;  /* 0x0000000401007387 */ /* 0x002fe80000100a00 */
[----:B------:R-:W-:Y:S04]  /*3a5d0*/  STL.64 [R1+0x8], R6 ;  /* 0x0000080601007387 */ /* 0x000fe80000100a00 */
[----:B---3--:R-:W0:Y:S01]  /*3a5e0*/  LDSM.16.MT88.4 R4, [R0+UR7+0x15800] ;  /* 0x015800070004783b */ /* 0x008e220008004200 */
[----:B----4-:R-:W-:Y:S03]  /*3a5f0*/  HMMA.16816.F32 R8, R8, R2, R20 ;  /* 0x000000020808723c */ /* 0x010fe60000001814 */
[----:B------:R-:W-:Y:S04]  /*3a600*/  STL [R1+0x2af0], R19 ;  /* 0x002af01301007387 */ /* 0x000fe80000100800 */
[----:B------:R1:W-:Y:S04]  /*3a610*/  STL.64 [R1+0x2ae8], R16 ;  /* 0x002ae81001007387 */ /* 0x0003e80000100a00 */
[----:B-1----:R-:W2:Y:S04]  /*3a620*/  LDL.LU R16, [R1+0xc0] ;  /* 0x0000c00001107983 */ /* 0x002ea80000300800 */
[----:B------:R-:W2:Y:S04]  /*3a630*/  LDL.LU R17, [R1+0xc4] ;  /* 0x0000c40001117983 */ /* 0x000ea80000300800 */
[----:B------:R-:W2:Y:S04]  /*3a640*/  LDL.LU R18, [R1+0xc8] ;  /* 0x0000c80001127983 */ /* 0x000ea80000300800 */
[----:B------:R-:W2:Y:S04]  /*3a650*/  LDL.LU R19, [R1+0xcc] ;  /* 0x0000cc0001137983 */ /* 0x000ea80000300800 */
[----:B0-----:R-:W-:Y:S04]  /*3a660*/  STL [R1+0x2a80], R5 ;  /* 0x002a800501007387 */ /* 0x001fe80000100800 */
[----:B------:R-:W-:Y:S04]  /*3a670*/  STL [R1+0x2a6c], R7 ;  /* 0x002a6c0701007387 */ /* 0x000fe80000100800 */
[----:B------:R-:W-:Y:S04]  /*3a680*/  STL [R1+0x2ae0], R6 ;  /* 0x002ae00601007387 */ /* 0x000fe80000100800 */
[----:B------:R0:W-:Y:S04]  /*3a690*/  STL [R1+0x2adc], R4 ;  /* 0x002adc0401007387 */ /* 0x0001e80000100800 */
[----:B0-----:R-:W3:Y:S04]  /*3a6a0*/  LDL.LU R4, [R1+0x90] ;  /* 0x0000900001047983 */ /* 0x001ee80000300800 */
[----:B------:R-:W3:Y:S04]  /*3a6b0*/  LDL.LU R5, [R1+0x94] ;  /* 0x0000940001057983 */ /* 0x000ee80000300800 */
[----:B------:R-:W4:Y:S04]  /*3a6c0*/  LDL.LU R23, [R1+0x2af8] ;  /* 0x002af80001177983 */ /* 0x000f280000300800 */
[----:B------:R-:W5:Y:S04]  /*3a6d0*/  LDL.LU R21, [R1+0x2af4] ;  /* 0x002af40001157983 */ /* 0x000f680000300800 */
[----:B------:R-:W-:Y:S04]  /*3a6e0*/  STL.64 [R1+0x70], R8 ;  /* 0x0000700801007387 */ /* 0x000fe80000100a00 */
[----:B------:R-:W2:Y:S04]  /*3a6f0*/  LDL.LU R2, [R1+0xf0] ;  /* 0x0000f00001027983 */ /* 0x000ea80000300800 */
[----:B------:R-:W3:Y:S01]  /*3a700*/  LDL.LU R3, [R1+0xf4] ;  /* 0x0000f40001037983 */ /* 0x000ee20000300800 */
[----:B------:R-:W-:-:S02]  /*3a710*/  IMAD.MOV.U32 R6, RZ, RZ, R29 ;  /* 0x000000ffff067224 */ /* 0x000fc400078e001d */
[----:B------:R-:W-:Y:S02]  /*3a720*/  IMAD.MOV.U32 R7, RZ, RZ, R28 ;  /* 0x000000ffff077224 */ /* 0x000fe400078e001c */
[----:B------:R-:W-:Y:S02]  /*3a730*/  IMAD.MOV.U32 R28, RZ, RZ, R10 ;  /* 0x000000ffff1c7224 */ /* 0x000fe400078e000a */
[----:B------:R-:W-:Y:S02]  /*3a740*/  IMAD.MOV.U32 R29, RZ, RZ, R11 ;  /* 0x000000ffff1d7224 */ /* 0x000fe400078e000b */
[----:B------:R-:W0:Y:S01]  /*3a750*/  LDSM.16.MT88.4 R8, [R0+UR7+0x15c00] ;  /* 0x015c00070008783b */ /* 0x000e220008004200 */
[----:B------:R-:W-:-:S03]  /*3a760*/  IMAD.MOV.U32 R22, RZ, RZ, R13 ;  /* 0x000000ffff167224 */ /* 0x000fc600078e000d */
[----:B------:R-:W-:Y:S04]  /*3a770*/  STL [R1+0x2ac4], R28 ;  /* 0x002ac41c01007387 */ /* 0x000fe80000100800 */
[----:B------:R-:W-:Y:S04]  /*3a780*/  STL [R1+0x2ac0], R29 ;  /* 0x002ac01d01007387 */ /* 0x000fe80000100800 */
[----:B0-----:R-:W-:Y:S04]  /*3a790*/  STL [R1+0x2a84], R9 ;  /* 0x002a840901007387 */ /* 0x001fe80000100800 */
[----:B------:R-:W-:Y:S04]  /*3a7a0*/  STL [R1+0x2a68], R11 ;  /* 0x002a680b01007387 */ /* 0x000fe80000100800 */
[----:B------:R0:W-:Y:S04]  /*3a7b0*/  STL [R1+0x2a48], R0 ;  /* 0x002a480001007387 */ /* 0x0001e80000100800 */
[----:B0-----:R-:W3:Y:S01]  /*3a7c0*/  LDL R0, [R1+0x8] ;  /* 0x0000080001007983 */ /* 0x001ee20000100800 */
[----:B-----5:R-:W-:-:S02]  /*3a7d0*/  IMAD.MOV.U32 R20, RZ, RZ, R21 ;  /* 0x000000ffff147224 */ /* 0x020fc400078e0015 */
[----:B----4-:R-:W-:Y:S02]  /*3a7e0*/  IMAD.MOV.U32 R21, RZ, RZ, R23 ;  /* 0x000000ffff157224 */ /* 0x010fe400078e0017 */
[----:B------:R-:W-:Y:S01]  /*3a7f0*/  IMAD.MOV.U32 R23, RZ, RZ, R15 ;  /* 0x000000ffff177224 */ /* 0x000fe200078e000f */
[----:B--2---:R-:W-:Y:S02]  /*3a800*/  F2FP.F16.E4M3.UNPACK_B R2, R2.H1 ;  /* 0x00000002ff02723e */ /* 0x004fe400030006ff */
[----:B---3--:R-:W-:-:S07]  /*3a810*/  F2FP.F16.E4M3.UNPACK_B R3, R3.H1 ;  /* 0x00000003ff03723e */ /* 0x008fce00030006ff */
[----:B------:R-:W-:Y:S01]  /*3a820*/  HMMA.16816.F32 R20, R20, R2, R16 ;  /* 0x000000021414723c */ /* 0x000fe20000001810 */
[----:B------:R-:W2:Y:S04]  /*3a830*/  LDL.LU R19, [R1+0x2af0] ;  /* 0x002af00001137983 */ /* 0x000ea80000300800 */
[----:B------:R-:W3:-:S14]  /*3a840*/  LDL.LU.64 R16, [R1+0x2ae8] ;  /* 0x002ae80001107983 */ /* 0x000edc0000300a00 */
[----:B------:R0:W-:Y:S04]  /*3a850*/  STL.64 [R1+0x50], R20 ;  /* 0x0000501401007387 */ /* 0x0001e80000100a00 */
[----:B------:R1:W-:Y:S01]  /*3a860*/  STL [R1+0x58], R22 ;  /* 0x0000581601007387 */ /* 0x0003e20000100800 */
[----:B------:R-:W-:Y:S02]  /*3a870*/  IMAD.MOV.U32 R18, RZ, RZ, R23 ;  /* 0x000000ffff127224 */ /* 0x000fe400078e0017 */
[----:B------:R-:W-:Y:S01]  /*3a880*/  IMAD.MOV.U32 R23, RZ, RZ, R12 ;  /* 0x000000ffff177224 */ /* 0x000fe200078e000c */
[----:B0-----:R-:W4:Y:S04]  /*3a890*/  LDL.LU R20, [R1+0xb0] ;  /* 0x0000b00001147983 */ /* 0x001f280000300800 */
[----:B------:R-:W4:Y:S01]  /*3a8a0*/  LDL.LU R21, [R1+0xb4] ;  /* 0x0000b40001157983 */ /* 0x000f220000300800 */
[----:B---3--:R-:W-:-:S03]  /*3a8b0*/  IMAD.MOV.U32 R12, RZ, RZ, R17 ;  /* 0x000000ffff0c7224 */ /* 0x008fc600078e0011 */
[----:B------:R-:W3:Y:S01]  /*3a8c0*/  LDL.LU R17, [R1+0x10c] ;  /* 0x00010c0001117983 */ /* 0x000ee20000300800 */
[----:B-1----:R-:W-:Y:S02]  /*3a8d0*/  IMAD.MOV.U32 R22, RZ, RZ, R14 ;  /* 0x000000ffff167224 */ /* 0x002fe400078e000e */
[----:B--2---:R-:W-:Y:S02]  /*3a8e0*/  IMAD.MOV.U32 R13, RZ, RZ, R19 ;  /* 0x000000ffff0d7224 */ /* 0x004fe400078e0013 */
[----:B------:R-:W-:Y:S02]  /*3a8f0*/  IMAD.MOV.U32 R14, RZ, RZ, R25 ;  /* 0x000000ffff0e7224 */ /* 0x000fe400078e0019 */
[----:B------:R-:W-:-:S07]  /*3a900*/  IMAD.MOV.U32 R15, RZ, RZ, R27 ;  /* 0x000000ffff0f7224 */ /* 0x000fce00078e001b */
[----:B------:R-:W-:Y:S01]  /*3a910*/  HMMA.16816.F32 R12, R12, R2, R4 ;  /* 0x000000020c0c723c */ /* 0x000fe20000001804 */
[----:B------:R-:W2:Y:S04]  /*3a920*/  LDL.LU R6, [R1+0x2ae0] ;  /* 0x002ae00001067983 */ /* 0x000ea80000300800 */
[----:B------:R-:W5:Y:S01]  /*3a930*/  LDL.LU R4, [R1+0x2adc] ;  /* 0x002adc0001047983 */ /* 0x000f620000300800 */
[----:B------:R-:W-:-:S13]  /*3a940*/  F2FP.F16.E4M3.UNPACK_B R2, R16 ;  /* 0x00000010ff02723e */ /* 0x000fda00020006ff */
[----:B------:R-:W-:Y:S04]  /*3a950*/  STL [R1+0x48], R14 ;  /* 0x0000480e01007387 */ /* 0x000fe80000100800 */
[----:B------:R-:W2:Y:S04]  /*3a960*/  LDL R11, [R1+0xe8] ;  /* 0x0000e800010b7983 */ /* 0x000ea80000100800 */
[----:B------:R-:W2:Y:S04]  /*3a970*/  LDL R7, [R1+0xec] ;  /* 0x0000ec0001077983 */ /* 0x000ea80000100800 */
[----:B------:R0:W-:Y:S04]  /*3a980*/  STL [R1+0x2a88], R16 ;  /* 0x002a881001007387 */ /* 0x0001e80000100800 */
[----:B0-----:R-:W2:Y:S01]  /*3a990*/  LDL R16, [R1] ;  /* 0x0000000001107983 */ /* 0x001ea20000100800 */
[----:B---3--:R-:W-:-:S03]  /*3a9a0*/  F2FP.F16.E4M3.UNPACK_B R3, R17 ;  /* 0x00000011ff03723e */ /* 0x008fc600020006ff */
[----:B------:R0:W-:Y:S04]  /*3a9b0*/  STL [R1+0x2a8c], R17 ;  /* 0x002a8c1101007387 */ /* 0x0001e80000100800 */
[----:B0-----:R-:W3:Y:S01]  /*3a9c0*/  LDL.LU R17, [R1+0x18] ;  /* 0x0000180001117983 */ /* 0x001ee20000300800 */
[----:B------:R-:W-:Y:S02]  /*3a9d0*/  IMAD.MOV.U32 R19, RZ, RZ, R15 ;  /* 0x000000ffff137224 */ /* 0x000fe400078e000f */
[----:B------:R-:W-:Y:S02]  /*3a9e0*/  IMAD.MOV.U32 R28, RZ, RZ, R12 ;  /* 0x000000ffff1c7224 */ /* 0x000fe400078e000c */
[----:B------:R-:W-:Y:S02]  /*3a9f0*/  IMAD.MOV.U32 R12, RZ, RZ, R24 ;  /* 0x000000ffff0c7224 */ /* 0x000fe400078e0018 */
[----:B------:R-:W4:Y:S04]  /*3aa00*/  LDL.LU R24, [R1+0x2ad8] ;  /* 0x002ad80001187983 */ /* 0x000f280000300800 */
[----:B------:R-:W-:Y:S01]  /*3aa10*/  STL.64 [R1+0x2ad0], R18 ;  /* 0x002ad01201007387 */ /* 0x000fe20000100a00 */
[----:B------:R-:W-:-:S02]  /*3aa20*/  IMAD.MOV.U32 R29, RZ, RZ, R13 ;  /* 0x000000ffff1d7224 */ /* 0x000fc400078e000d */
[----:B--2---:R-:W-:Y:S01]  /*3aa30*/  IMAD.MOV.U32 R14, RZ, RZ, R16 ;  /* 0x000000ffff0e7224 */ /* 0x004fe200078e0010 */
[----:B---3--:R0:W-:Y:S01]  /*3aa40*/  STL.64 [R1+0x2ac8], R16 ;  /* 0x002ac81001007387 */ /* 0x0081e20000100a00 */
[----:B------:R-:W-:-:S03]  /*3aa50*/  IMAD.MOV.U32 R13, RZ, RZ, R17 ;  /* 0x000000ffff0d7224 */ /* 0x000fc600078e0011 */
[----:B0-----:R-:W2:Y:S04]  /*3aa60*/  LDL.LU R16, [R1+0x80] ;  /* 0x0000800001107983 */ /* 0x001ea80000300800 */
[----:B------:R-:W2:Y:S04]  /*3aa70*/  LDL.LU R17, [R1+0x84] ;  /* 0x0000840001117983 */ /* 0x000ea80000300800 */
[----:B------:R-:W2:Y:S04]  /*3aa80*/  LDL.LU R18, [R1+0x88] ;  /* 0x0000880001127983 */ /* 0x000ea80000300800 */
[----:B------:R-:W2:Y:S01]  /*3aa90*/  LDL.LU R19, [R1+0x8c] ;  /* 0x00008c0001137983 */ /* 0x000ea20000300800 */
[----:B------:R-:W-:-:S03]  /*3aaa0*/  IMAD.MOV.U32 R15, RZ, RZ, R0 ;  /* 0x000000ffff0f7224 */ /* 0x000fc600078e0000 */
[----:B------:R-:W3:Y:S04]  /*3aab0*/  LDL.LU R25, [R1+0x64] ;  /* 0x0000640001197983 */ /* 0x000ee80000300800 */
[----:B------:R-:W3:Y:S01]  /*3aac0*/  LDL.LU R27, [R1+0x6c] ;  /* 0x00006c00011b7983 */ /* 0x000ee20000300800 */
[----:B----4-:R-:W-:Y:S01]  /*3aad0*/  HMMA.16816.F32 R20, R12, R2, R20 ;  /* 0x000000020c14723c */ /* 0x010fe20000001814 */
[----:B-----5:R-:W-:Y:S02]  /*3aae0*/  IMAD.MOV.U32 R12, RZ, RZ, R4 ;  /* 0x000000ffff0c7224 */ /* 0x020fe400078e0004 */
[----:B------:R-:W-:Y:S02]  /*3aaf0*/  IMAD.MOV.U32 R13, RZ, RZ, R6 ;  /* 0x000000ffff0d7224 */ /* 0x000fe400078e0006 */
[----:B------:R-:W-:-:S02]  /*3ab00*/  IMAD.MOV.U32 R14, RZ, RZ, R8 ;  /* 0x000000ffff0e7224 */ /* 0x000fc400078e0008 */
[----:B------:R-:W-:-:S12]  /*3ab10*/  IMAD.MOV.U32 R15, RZ, RZ, R10 ;  /* 0x000000ffff0f7224 */ /* 0x000fd800078e000a */
        /* <DEDUP_REMOVED lines=8> */
[----:B------:R-:W5:-:S12]  /*3aba0*/  LDL.LU.64 R16, [R1+0x2ac8] ;  /* 0x002ac80001107983 */ /* 0x000f580000300a00 */
[----:B------:R-:W-:Y:S01]  /*3abb0*/  IMAD.MOV.U32 R9, RZ, RZ, R14 ;  /* 0x000000ffff097224 */ /* 0x000fe200078e000e */
[----:B------:R-:W-:Y:S04]  /*3abc0*/  STL.64 [R1+0x20], R12 ;  /* 0x0000200c01007387 */ /* 0x000fe80000100a00 */
[----:B------:R0:W-:Y:S04]  /*3abd0*/  STL [R1+0x2a90], R9 ;  /* 0x002a900901007387 */ /* 0x0001e80000100800 */
[----:B0-----:R-:W2:Y:S01]  /*3abe0*/  LDL R9, [R1+0x10] ;  /* 0x0000100001097983 */ /* 0x001ea20000100800 */
[----:B------:R-:W-:Y:S01]  /*3abf0*/  IMAD.MOV.U32 R5, RZ, RZ, R15 ;  /* 0x000000ffff057224 */ /* 0x000fe200078e000f */
[----:B------:R-:W-:-:S02]  /*3ac00*/  F2FP.F16.E4M3.UNPACK_B R2, R11 ;  /* 0x0000000bff02723e */ /* 0x000fc400020006ff */
[----:B------:R-:W-:Y:S01]  /*3ac10*/  F2FP.F16.E4M3.UNPACK_B R3, R7 ;  /* 0x00000007ff03723e */ /* 0x000fe200020006ff */
[----:B------:R-:W-:Y:S02]  /*3ac20*/  IMAD.MOV.U32 R15, RZ, RZ, R0 ;  /* 0x000000ffff0f7224 */ /* 0x000fe400078e0000 */
[----:B-----5:R-:W-:Y:S02]  /*3ac30*/  IMAD.MOV.U32 R13, RZ, RZ, R17 ;  /* 0x000000ffff0d7224 */ /* 0x020fe400078e0011 */
[----:B------:R-:W-:Y:S02]  /*3ac40*/  IMAD.MOV.U32 R14, RZ, RZ, R16 ;  /* 0x000000ffff0e7224 */ /* 0x000fe400078e0010 */
[----:B--2---:R-:W-:-:S07]  /*3ac50*/  IMAD.MOV.U32 R12, RZ, RZ, R9 ;  /* 0x000000ffff0c7224 */ /* 0x004fce00078e0009 */
[----:B----4-:R-:W-:Y:S01]  /*3ac60*/  HMMA.16816.F32 R20, R12, R2, R20 ;  /* 0x000000020c14723c */ /* 0x010fe20000001814 */
[----:B------:R-:W-:Y:S02]  /*3ac70*/  IMAD.MOV.U32 R12, RZ, RZ, R4 ;  /* 0x000000ffff0c7224 */ /* 0x000fe400078e0004 */
[----:B------:R-:W-:-:S15]  /*3ac80*/  IMAD.MOV.U32 R13, RZ, RZ, R6 ;  /* 0x000000ffff0d7224 */ /* 0x000fde00078e0006 */
[----:B------:R-:W-:Y:S01]  /*3ac90*/  NOP ;  /* 0x0000000000007918 */ /* 0x000fe20000000000 */
[----:B------:R-:W-:Y:S01]  /*3aca0*/  IMAD.MOV.U32 R7, RZ, RZ, R20 ;  /* 0x000000ffff077224 */ /* 0x000fe200078e0014 */
[----:B------:R-:W-:Y:S04]  /*3acb0*/  STL.64 [R1+0x38], R22 ;  /* 0x0000381601007387 */ /* 0x000fe80000100a00 */
[----:B------:R-:W-:Y:S04]  /*3acc0*/  STL.64 [R1+0x2ab0], R6 ;  /* 0x002ab00601007387 */ /* 0x000fe80000100a00 */
[----:B------:R0:W-:Y:S01]  /*3acd0*/  STL.64 [R1+0x2aa8], R4 ;  /* 0x002aa80401007387 */ /* 0x0001e20000100a00 */
[----:B------:R-:W-:-:S02]  /*3ace0*/  IMAD.MOV.U32 R11, RZ, RZ, R21 ;  /* 0x000000ffff0b7224 */ /* 0x000fc400078e0015 */
[----:B------:R-:W-:Y:S02]  /*3acf0*/  IMAD.MOV.U32 R20, RZ, RZ, R28 ;  /* 0x000000ffff147224 */ /* 0x000fe400078e001c */
[----:B------:R-:W-:Y:S01]  /*3ad00*/  IMAD.MOV.U32 R21, RZ, RZ, R29 ;  /* 0x000000ffff157224 */ /* 0x000fe200078e001d */
[----:B0-----:R-:W2:Y:S04]  /*3ad10*/  LDL.LU R4, [R1+0xa0] ;  /* 0x0000a00001047983 */ /* 0x001ea80000300800 */
[----:B------:R-:W2:Y:S04]  /*3ad20*/  LDL.LU R5, [R1+0xa4] ;  /* 0x0000a40001057983 */ /* 0x000ea80000300800 */
[----:B------:R-:W2:Y:S04]  /*3ad30*/  LDL.LU R6, [R1+0xa8] ;  /* 0x0000a80001067983 */ /* 0x000ea80000300800 */
[----:B------:R-:W2:Y:S04]  /*3ad40*/  LDL.LU R7, [R1+0xac] ;  /* 0x0000ac0001077983 */ /* 0x000ea80000300800 */
[----:B------:R-:W4:Y:S04]  /*3ad50*/  LDL.LU R28, [R1+0x2ac4] ;  /* 0x002ac400011c7983 */ /* 0x000f280000300800 */
[----:B------:R-:W5:Y:S04]  /*3ad60*/  LDL.LU R29, [R1+0x2ac0] ;  /* 0x002ac000011d7983 */ /* 0x000f680000300800 */
[----:B------:R-:W2:Y:S01]  /*3ad70*/  LDL.LU R22, [R1+0x48] ;  /* 0x0000480001167983 */ /* 0x000ea20000300800 */
[----:B------:R-:W-:-:S02]  /*3ad80*/  IMAD.MOV.U32 R23, RZ, RZ, R19 ;  /* 0x000000ffff177224 */ /* 0x000fc400078e0013 */
[----:B------:R-:W-:Y:S02]  /*3ad90*/  IMAD.MOV.U32 R14, RZ, RZ, R8 ;  /* 0x000000ffff0e7224 */ /* 0x000fe400078e0008 */
[----:B------:R-:W-:-:S07]  /*3ada0*/  IMAD.MOV.U32 R15, RZ, RZ, R10 ;  /* 0x000000ffff0f7224 */ /* 0x000fce00078e000a */
[----:B---3--:R-:W-:Y:S01]  /*3adb0*/  HMMA.16816.F32 R24, R12, R2, R24 ;  /* 0x000000020c18723c */ /* 0x008fe20000001818 */
[----:B--2---:R4:W-:Y:S04]  /*3adc0*/  STL.64 [R1+0x2aa0], R22 ;  /* 0x002aa01601007387 */ /* 0x0049e80000100a00 */
[----:B------:R0:W-:Y:S01]  /*3add0*/  STL.64 [R1+0x2a98], R20 ;  /* 0x002a981401007387 */ /* 0x0001e20000100a00 */
[----:B----4-:R-:W-:-:S03]  /*3ade0*/  IMAD.MOV.U32 R22, RZ, RZ, R28 ;  /* 0x000000ffff167224 */ /* 0x010fc600078e001c */
[----:B0-----:R-:W2:Y:S04]  /*3adf0*/  LDL.LU R20, [R1+0x70] ;  /* 0x0000700001147983 */ /* 0x001ea80000300800 */
[----:B------:R-:W2:Y:S04]  /*3ae00*/  LDL.LU R21, [R1+0x74] ;  /* 0x0000740001157983 */ /* 0x000ea80000300800 */
[----:B------:R-:W3:Y:S01]  /*3ae10*/  LDL.LU R28, [R1+0x2abc] ;  /* 0x002abc00011c7983 */ /* 0x000ee20000300800 */
[----:B-----5:R-:W-:-:S03]  /*3ae20*/  IMAD.MOV.U32 R23, RZ, RZ, R29 ;  /* 0x000000ffff177224 */ /* 0x020fc600078e001d */
[----:B------:R-:W4:Y:S01]  /*3ae30*/  LDL.LU R29, [R1+0x2ab8] ;  /* 0x002ab800011d7983 */ /* 0x000f220000300800 */
[----:B------:R-:W-:Y:S02]  /*3ae40*/  IMAD.MOV.U32 R12, RZ, RZ, R9 ;  /* 0x000000ffff0c7224 */ /* 0x000fe400078e0009 */
[----:B------:R-:W-:Y:S02]  /*3ae50*/  IMAD.MOV.U32 R13, RZ, RZ, R17 ;  /* 0x000000ffff0d7224 */ /* 0x000fe400078e0011 */
[----:B------:R-:W-:Y:S02]  /*3ae60*/  IMAD.MOV.U32 R14, RZ, RZ, R16 ;  /* 0x000000ffff0e7224 */ /* 0x000fe400078e0010 */
[----:B------:R-:W-:Y:S01]  /*3ae70*/  IMAD.MOV.U32 R15, RZ, RZ, R0 ;  /* 0x000000ffff0f7224 */ /* 0x000fe200078e0000 */
[----:B------:R-:W-:Y:S04]  /*3ae80*/  STL.64 [R1+0x2a60], R26 ;  /* 0x002a601a01007387 */ /* 0x000fe80000100a00 */
[----:B------:R0:W-:Y:S04]  /*3ae90*/  STL.64 [R1+0x2a58], R24 ;  /* 0x002a581801007387 */ /* 0x0001e80000100a00 */
[----:B0-----:R-:W5:Y:S04]  /*3aea0*/  LDL.LU R24, [R1+0x50] ;  /* 0x0000500001187983 */ /* 0x001f680000300800 */
[----:B------:R-:W5:Y:S04]  /*3aeb0*/  LDL.LU R25, [R1+0x54] ;  /* 0x0000540001197983 */ /* 0x000f680000300800 */
[----:B------:R-:W5:Y:S01]  /*3aec0*/  LDL.LU R26, [R1+0x58] ;  /* 0x00005800011a7983 */ /* 0x000f620000300800 */
[----:B---3--:R-:W-:-:S02]  /*3aed0*/  F2FP.F16.E4M3.UNPACK_B R2, R28 ;  /* 0x0000001cff02723e */ /* 0x008fc400020006ff */
[----:B----4-:R-:W-:-:S07]  /*3aee0*/  F2FP.F16.E4M3.UNPACK_B R3, R29 ;  /* 0x0000001dff03723e */ /* 0x010fce00020006ff */
[----:B------:R-:W-:Y:S01]  /*3aef0*/  HMMA.16816.F32 R12, R12, R2, R4 ;  /* 0x000000020c0c723c */ /* 0x000fe20000001804 */
[----:B------:R-:W3:Y:S04]  /*3af00*/  LDL.LU.64 R6, [R1+0x2ab0] ;  /* 0x002ab00001067983 */ /* 0x000ee80000300a00 */
[----:B------:R-:W4:-:S14]  /*3af10*/  LDL.LU.64 R4, [R1+0x2aa8] ;  /* 0x002aa80001047983 */ /* 0x000f1c0000300a00 */
[----:B------:R-:W-:Y:S04]  /*3af20*/  STL.64 [R1+0x60], R12 ;  /* 0x0000600c01007387 */ /* 0x000fe80000100a00 */
[----:B------:R0:W-:Y:S02]  /*3af30*/  STL.64 [R1+0x68], R14 ;  /* 0x0000680e01007387 */ /* 0x0001e40000100a00 */
[----:B0-----:R-:W-:Y:S02]  /*3af40*/  IMAD.MOV.U32 R14, RZ, RZ, R8 ;  /* 0x000000ffff0e7224 */ /* 0x001fe400078e0008 */
[----:B------:R-:W-:Y:S02]  /*3af50*/  IMAD.MOV.U32 R15, RZ, RZ, R10 ;  /* 0x000000ffff0f7224 */ /* 0x000fe400078e000a */
[----:B------:R-:W-:-:S02]  /*3af60*/  IMAD.MOV.U32 R27, RZ, RZ, R18 ;  /* 0x000000ffff1b7224 */ /* 0x000fc400078e0012 */
[----:B---3--:R-:W-:Y:S02]  /*3af70*/  IMAD.MOV.U32 R13, RZ, RZ, R6 ;  /* 0x000000ffff0d7224 */ /* 0x008fe400078e0006 */
[----:B----4-:R-:W-:-:S07]  /*3af80*/  IMAD.MOV.U32 R12, RZ, RZ, R4 ;  /* 0x000000ffff0c7224 */ /* 0x010fce00078e0004 */
[----:B--2---:R-:W-:Y:S01]  /*3af90*/  HMMA.16816.F32 R12, R12, R2, R20 ;  /* 0x000000020c0c723c */ /* 0x004fe20000001814 */
[----:B------:R-:W2:Y:S04]  /*3afa0*/  LDL.LU.64 R22, [R1+0x2aa0] ;  /* 0x002aa00001167983 */ /* 0x000ea80000300a00 */
[----:B------:R-:W2:-:S14]  /*3afb0*/  LDL.LU.64 R20, [R1+0x2a98] ;  /* 0x002a980001147983 */ /* 0x000e9c0000300a00 */
[----:B------:R0:W-:Y:S04]  /*3afc0*/  STL.64 [R1+0xc0], R12 ;  /* 0x0000c00c01007387 */ /* 0x0001e80000100a00 */
[----:B------:R-:W3:Y:S04]  /*3afd0*/  LDL R2, [R1+0xf8] ;  /* 0x0000f80001027983 */ /* 0x000ee80000100800 */
[----:B------:R-:W4:Y:S01]  /*3afe0*/  LDL R3, [R1+0xfc] ;  /* 0x0000fc0001037983 */ /* 0x000f220000100800 */
[----:B------:R-:W-:Y:S02]  /*3aff0*/  IMAD.MOV.U32 R18, RZ, RZ, R15 ;  /* 0x000000ffff127224 */ /* 0x000fe400078e000f */
[----:B------:R-:W-:-:S03]  /*3b000*/  IMAD.MOV.U32 R19, RZ, RZ, R14 ;  /* 0x000000ffff137224 */ /* 0x000fc600078e000e */
[----:B------:R1:W-:Y:S01]  /*3b010*/  STL [R1+0x2a50], R18 ;  /* 0x002a501201007387 */ /* 0x0003e20000100800 */
[----:B0-----:R-:W-:-:S03]  /*3b020*/  IMAD.MOV.U32 R12, RZ, RZ, R9 ;  /* 0x000000ffff0c7224 */ /* 0x001fc600078e0009 */
[----:B-1----:R-:W2:Y:S04]  /*3b030*/  LDL R18, [R1+0x14] ;  /* 0x0000140001127983 */ /* 0x002ea80000100800 */
[----:B------:R0:W-:Y:S04]  /*3b040*/  STL [R1+0x2a4c], R19 ;  /* 0x002a4c1301007387 */ /* 0x0001e80000100800 */
[----:B0-----:R-:W2:Y:S04]  /*3b050*/  LDL R19, [R1+0x1c] ;  /* 0x00001c0001137983 */ /* 0x001ea80000100800 */
[----:B------:R-:W2:Y:S01]  /*3b060*/  LDL.LU R9, [R1+0x2a90] ;  /* 0x002a900001097983 */ /* 0x000ea20000300800 */
[----:B------:R-:W-:-:S02]  /*3b070*/  IMAD.MOV.U32 R13, RZ, RZ, R17 ;  /* 0x000000ffff0d7224 */ /* 0x000fc400078e0011 */
[----:B------:R-:W-:Y:S02]  /*3b080*/  IMAD.MOV.U32 R14, RZ, RZ, R16 ;  /* 0x000000ffff0e7224 */ /* 0x000fe400078e0010 */
[----:B------:R-:W-:Y:S01]  /*3b090*/  IMAD.MOV.U32 R15, RZ, RZ, R0 ;  /* 0x000000ffff0f7224 */ /* 0x000fe200078e0000 */
[----:B------:R-:W2:Y:S04]  /*3b0a0*/  LDL.LU R17, [R1+0x2a8c] ;  /* 0x002a8c0001117983 */ /* 0x000ea80000300800 */
[----:B------:R-:W2:Y:S01]  /*3b0b0*/  LDL.LU R16, [R1+0x2a88] ;  /* 0x002a880001107983 */ /* 0x000ea20000300800 */
[----:B---3--:R-:W-:Y:S02]  /*3b0c0*/  F2FP.F16.E4M3.UNPACK_B R2, R2 ;  /* 0x00000002ff02723e */ /* 0x008fe400020006ff */
[----:B----4-:R-:W-:-:S07]  /*3b0d0*/  F2FP.F16.E4M3.UNPACK_B R3, R3 ;  /* 0x00000003ff03723e */ /* 0x010fce00020006ff */
[----:B-----5:R-:W-:Y:S01]  /*3b0e0*/  HMMA.16816.F32 R24, R12, R2, R24 ;  /* 0x000000020c18723c */ /* 0x020fe20000001818 */
[----:B------:R-:W-:Y:S02]  /*3b0f0*/  IMAD.MOV.U32 R12, RZ, RZ, R4 ;  /* 0x000000ffff0c7224 */ /* 0x000fe400078e0004 */
[----:B------:R-:W-:Y:S02]  /*3b100*/  IMAD.MOV.U32 R13, RZ, RZ, R6 ;  /* 0x000000ffff0d7224 */ /* 0x000fe400078e0006 */
[----:B------:R-:W-:Y:S02]  /*3b110*/  IMAD.MOV.U32 R14, RZ, RZ, R8 ;  /* 0x000000ffff0e7224 */ /* 0x000fe400078e0008 */
[----:B------:R-:W-:-:S07]  /*3b120*/  IMAD.MOV.U32 R15, RZ, RZ, R10 ;  /* 0x000000ffff0f7224 */ /* 0x000fce00078e000a */
[----:B--2---:R-:W-:Y:S05]  /*3b130*/  HMMA.16816.F32 R12, R12, R2, R20 ;  /* 0x000000020c0c723c */ /* 0x004fea0000001814 */
[----:B------:R-:W-:Y:S04]  /*3b140*/  STL.64 [R1+0x50], R24 ;  /* 0x0000501801007387 */ /* 0x000fe80000100a00 */
[----:B------:R0:W-:Y:S01]  /*3b150*/  STL [R1+0x58], R26 ;  /* 0x0000581a01007387 */ /* 0x0001e20000100800 */
[----:B------:R-:W-:-:S02]  /*3b160*/  IMAD.MOV.U32 R0, RZ, RZ, R27 ;  /* 0x000000ffff007224 */ /* 0x000fc400078e001b */
[----:B------:R-:W-:Y:S02]  /*3b170*/  IMAD.MOV.U32 R27, RZ, RZ, R5 ;  /* 0x000000ffff1b7224 */ /* 0x000fe400078e0005 */
[----:B0-----:R-:W-:Y:S01]  /*3b180*/  IMAD.MOV.U32 R26, RZ, RZ, R9 ;  /* 0x000000ffff1a7224 */ /* 0x001fe200078e0009 */
[----:B------:R-:W2:Y:S04]  /*3b190*/  LDL.LU R24, [R1+0x20] ;  /* 0x0000200001187983 */ /* 0x000ea80000300800 */
[----:B------:R-:W2:Y:S04]  /*3b1a0*/  LDL.LU R25, [R1+0x24] ;  /* 0x0000240001197983 */ /* 0x000ea80000300800 */
[----:B------:R-:W3:Y:S04]  /*3b1b0*/  LDL.LU R9, [R1+0x2a84] ;  /* 0x002a840001097983 */ /* 0x000ee80000300800 */
[----:B------:R-:W4:Y:S04]  /*3b1c0*/  LDL.LU R5, [R1+0x2a80] ;  /* 0x002a800001057983 */ /* 0x000f280000300800 */
[----:B------:R-:W5:Y:S04]  /*3b1d0*/  LDL.LU.64 R22, [R1+0x2a78] ;  /* 0x002a780001167983 */ /* 0x000f680000300a00 */
[----:B------:R-:W5:Y:S04]  /*3b1e0*/  LDL.LU.64 R20, [R1+0x2a70] ;  /* 0x002a700001147983 */ /* 0x000f680000300a00 */
[----:B------:R-:W2:Y:S04]  /*3b1f0*/  LDL.LU R2, [R1+0xe8] ;  /* 0x0000e80001027983 */ /* 0x000ea80000300800 */
[----:B------:R-:W2:Y:S04]  /*3b200*/  LDL.LU R3, [R1+0xec] ;  /* 0x0000ec0001037983 */ /* 0x000ea80000300800 */
[----:B------:R-:W-:Y:S04]  /*3b210*/  STL.64 [R1+0xa0], R12 ;  /* 0x0000a00c01007387 */ /* 0x000fe80000100a00 */
[----:B------:R0:W-:Y:S01]  /*3b220*/  STL.64 [R1+0xa8], R14 ;  /* 0x0000a80e01007387 */ /* 0x0001e20000100a00 */
[----:B------:R-:W-:-:S02]  /*3b230*/  F2FP.F16.E4M3.UNPACK_B R16, R16.H1 ;  /* 0x00000010ff10723e */ /* 0x000fc400030006ff */
[----:B------:R-:W-:Y:S01]  /*3b240*/  F2FP.F16.E4M3.UNPACK_B R17, R17.H1 ;  /* 0x00000011ff11723e */ /* 0x000fe200030006ff */
[----:B------:R-:W2:Y:S04]  /*3b250*/  LDL R6, [R1+0x110] ;  /* 0x0001100001067983 */ /* 0x000ea80000100800 */
[----:B------:R-:W2:Y:S04]  /*3b260*/  LDL R4, [R1+0x120] ;  /* 0x0001200001047983 */ /* 0x000ea80000100800 */
[----:B0-----:R-:W5:Y:S04]  /*3b270*/  LDL R14, [R1+0x4] ;  /* 0x00000400010e7983 */ /* 0x001f680000100800 */
[----:B------:R-:W5:Y:S01]  /*3b280*/  LDL R15, [R1+0xc] ;  /* 0x00000c00010f7983 */ /* 0x000f620000100800 */
[----:B------:R-:W-:-:S02]  /*3b290*/  IMAD.MOV.U32 R12, RZ, RZ, R18 ;  /* 0x000000ffff0c7224 */ /* 0x000fc400078e0012 */
[----:B------:R-:W-:-:S07]  /*3b2a0*/  IMAD.MOV.U32 R13, RZ, RZ, R19 ;  /* 0x000000ffff0d7224 */ /* 0x000fce00078e0013 */
[----:B-----5:R-:W-:-:S15]  /*3b2b0*/  HMMA.16816.F32 R20, R12, R16, R20 ;  /* 0x000000100c14723c */ /* 0x020fde0000001814 */
[----:B------:R-:W-:-:S04]  /*3b2c0*/  NOP ;  /* 0x0000000000007918 */ /* 0x000fc80000000000 */
[----:B------:R-:W-:Y:S01]  /*3b2d0*/  IMAD.MOV.U32 R8, RZ, RZ, R20 ;  /* 0x000000ffff087224 */ /* 0x000fe200078e0014 */
[----:B------:R0:W-:Y:S04]  /*3b2e0*/  STL [R1+0xb4], R21 ;  /* 0x0000b41501007387 */ /* 0x0001e80000100800 */
[----:B------:R1:W-:Y:S01]  /*3b2f0*/  STL [R1+0xbc], R23 ;  /* 0x0000bc1701007387 */ /* 0x0003e20000100800 */
[----:B------:R-:W-:-:S03]  /*3b300*/  IMAD.MOV.U32 R20, RZ, RZ, R7 ;  /* 0x000000ffff147224 */ /* 0x000fc600078e0007 */
[----:B------:R-:W5:Y:S01]  /*3b310*/  LDL.LU R7, [R1+0x2a6c] ;  /* 0x002a6c0001077983 */ /* 0x000f620000300800 */
[----:B0-----:R-:W-:-:S03]  /*3b320*/  IMAD.MOV.U32 R21, RZ, RZ, R11 ;  /* 0x000000ffff157224 */ /* 0x001fc600078e000b */
[----:B------:R-:W2:Y:S01]  /*3b330*/  LDL.LU R11, [R1+0x2a68] ;  /* 0x002a6800010b7983 */ /* 0x000ea20000300800 */
[----:B------:R-:W-:-:S03]  /*3b340*/  IMAD.MOV.U32 R10, RZ, RZ, R22 ;  /* 0x000000ffff0a7224 */ /* 0x000fc600078e0016 */
[----:B------:R-:W2:Y:S04]  /*3b350*/  LDL.LU R22, [R1+0x38] ;  /* 0x0000380001167983 */ /* 0x000ea80000300800 */
[----:B-1----:R-:W2:Y:S04]  /*3b360*/  LDL.LU R23, [R1+0x3c] ;  /* 0x00003c0001177983 */ /* 0x002ea80000300800 */
[----:B------:R0:W-:Y:S04]  /*3b370*/  STL [R1+0x2a44], R10 ;  /* 0x002a440a01007387 */ /* 0x0001e80000100800 */
[----:B0-----:R-:W2:Y:S04]  /*3b380*/  LDL R10, [R1+0x4] ;  /* 0x00000400010a7983 */ /* 0x001ea80000100800 */
[----:B------:R0:W-:Y:S04]  /*3b390*/  STL [R1+0x2a40], R8 ;  /* 0x002a400801007387 */ /* 0x0001e80000100800 */
[----:B0-----:R-:W2:Y:S01]  /*3b3a0*/  LDL R8, [R1+0xc] ;  /* 0x00000c0001087983 */ /* 0x001ea20000100800 */
[----:B----4-:R-:W-:-:S02]  /*3b3b0*/  IMAD.MOV.U32 R12, RZ, RZ, R5 ;  /* 0x000000ffff0c7224 */ /* 0x010fc400078e0005 */
[----:B---3--:R-:W-:Y:S02]  /*3b3c0*/  IMAD.MOV.U32 R14, RZ, RZ, R9 ;  /* 0x000000ffff0e7224 */ /* 0x008fe400078e0009 */
[----:B-----5:R-:W-:Y:S02]  /*3b3d0*/  IMAD.MOV.U32 R13, RZ, RZ, R7 ;  /* 0x000000ffff0d7224 */ /* 0x020fe400078e0007 */
[----:B--2---:R-:W-:-:S07]  /*3b3e0*/  IMAD.MOV.U32 R15, RZ, RZ, R11 ;  /* 0x000000ffff0f7224 */ /* 0x004fce00078e000b */
[----:B------:R-:W-:Y:S01]  /*3b3f0*/  HMMA.16816.F32 R12, R12, R16, R24 ;  /* 0x000000100c0c723c */ /* 0x000fe20000001818 */
        /* <DEDUP_REMOVED lines=10> */
[----:B------:R-:W-:Y:S01]  /*3b4a0*/  HMMA.16816.F32 R20, R12, R2, R20 ;  /* 0x000000020c14723c */ /* 0x000fe20000001814 */
[----:B------:R-:W-:Y:S02]  /*3b4b0*/  IMAD.MOV.U32 R12, RZ, RZ, R5 ;  /* 0x000000ffff0c7224 */ /* 0x000fe400078e0005 */
[----:B------:R-:W-:Y:S02]  /*3b4c0*/  IMAD.MOV.U32 R13, RZ, RZ, R7 ;  /* 0x000000ffff0d7224 */ /* 0x000fe400078e0007 */
[----:B------:R-:W-:Y:S02]  /*3b4d0*/  IMAD.MOV.U32 R14, RZ, RZ, R9 ;  /* 0x000000ffff0e7224 */ /* 0x000fe400078e0009 */
[----:B------:R-:W-:-:S12]  /*3b4e0*/  IMAD.MOV.U32 R15, RZ, RZ, R11 ;  /* 0x000000ffff0f7224 */ /* 0x000fd800078e000b */
[----:B------:R-:W-:Y:S04]  /*3b4f0*/  STL.64 [R1+0x90], R20 ;  /* 0x0000901401007387 */ /* 0x000fe80000100a00 */
[----:B------:R2:W-:Y:S02]  /*3b500*/  STL.64 [R1+0x98], R22 ;  /* 0x0000981601007387 */ /* 0x0005e40000100a00 */
[----:B--2---:R-:W-:Y:S01]  /*3b510*/  HMMA.16816.F32 R20, R12, R2, R24 ;  /* 0x000000020c14723c */ /* 0x004fe20000001818 */
[----:B------:R-:W-:Y:S01]  /*3b520*/  IMAD.MOV.U32 R12, RZ, RZ, R18 ;  /* 0x000000ffff0c7224 */ /* 0x000fe200078e0012 */
[----:B------:R-:W-:Y:S04]  /*3b530*/  LDSM.16.M88.4 R24, [R6+UR7+0x180] ;  /* 0x000180070618783b */ /* 0x000fe80008000200 */
[----:B------:R-:W2:-:S13]  /*3b540*/  LDL.LU R18, [R1+0x2a50] ;  /* 0x002a500001127983 */ /* 0x000e9a0000300800 */
[----:B------:R-:W-:Y:S04]  /*3b550*/  STL.64 [R1+0x40], R20 ;  /* 0x0000401401007387 */ /* 0x000fe80000100a00 */
[----:B------:R-:W-:Y:S04]  /*3b560*/  STL.64 [R1+0x48], R22 ;  /* 0x0000481601007387 */ /* 0x000fe80000100a00 */
[----:B------:R-:W0:Y:S01]  /*3b570*/  LDSM.16.MT88.4 R20, [R4+UR7+0x16000] ;  /* 0x016000070414783b */ /* 0x000e220008004200 */
[----:B------:R-:W-:-:S03]  /*3b580*/  IMAD.MOV.U32 R13, RZ, RZ, R19 ;  /* 0x000000ffff0d7224 */ /* 0x000fc600078e0013 */
[----:B------:R-:W3:Y:S04]  /*3b590*/  LDL.LU R19, [R1+0x2a4c] ;  /* 0x002a4c0001137983 */ /* 0x000ee80000300800 */
[----:B0-----:R-:W-:Y:S04]  /*3b5a0*/  STL.64 [R1+0x2a20], R22 ;  /* 0x002a201601007387 */ /* 0x001fe80000100a00 */
[----:B------:R-:W-:Y:S04]  /*3b5b0*/  STL.64 [R1+0x170], R24 ;  /* 0x0001701801007387 */ /* 0x000fe80000100a00 */
[----:B------:R-:W-:Y:S04]  /*3b5c0*/  STL.64 [R1+0x178], R26 ;  /* 0x0001781a01007387 */ /* 0x000fe80000100a00 */
[----:B------:R0:W-:Y:S04]  /*3b5d0*/  STL.64 [R1+0x2a18], R20 ;  /* 0x002a181401007387 */ /* 0x0001e80000100a00 */
[----:B------:R-:W1:Y:S04]  /*3b5e0*/  LDSM.16.MT88.4 R24, [R4+UR7+0x16400] ;  /* 0x016400070418783b */ /* 0x000e680008004200 */
[----:B0-----:R-:W4:Y:S04]  /*3b5f0*/  LDL.LU R20, [R1+0x60] ;  /* 0x0000600001147983 */ /* 0x001f280000300800 */
[----:B------:R-:W4:Y:S04]  /*3b600*/  LDL.LU R21, [R1+0x64] ;  /* 0x0000640001157983 */ /* 0x000f280000300800 */
[----:B------:R-:W4:Y:S04]  /*3b610*/  LDL.LU R22, [R1+0x68] ;  /* 0x0000680001167983 */ /* 0x000f280000300800 */
[----:B------:R-:W4:Y:S01]  /*3b620*/  LDL.LU R23, [R1+0x6c] ;  /* 0x00006c0001177983 */ /* 0x000f220000300800 */
[----:B------:R-:W-:-:S02]  /*3b630*/  F2FP.F16.E4M3.UNPACK_B R28, R28.H1 ;  /* 0x0000001cff1c723e */ /* 0x000fc400030006ff */
[----:B------:R-:W-:Y:S01]  /*3b640*/  F2FP.F16.E4M3.UNPACK_B R29, R29.H1 ;  /* 0x0000001dff1d723e */ /* 0x000fe200030006ff */
[----:B------:R-:W-:Y:S02]  /*3b650*/  IMAD.MOV.U32 R14, RZ, RZ, R10 ;  /* 0x000000ffff0e7224 */ /* 0x000fe400078e000a */
[----:B------:R-:W-:Y:S01]  /*3b660*/  IMAD.MOV.U32 R15, RZ, RZ, R8 ;  /* 0x000000ffff0f7224 */ /* 0x000fe200078e0008 */
[----:B-1----:R0:W-:Y:S04]  /*3b670*/  STL [R1+0x29a8], R25 ;  /* 0x0029a81901007387 */ /* 0x0021e80000100800 */
[----:B0-----:R-:W5:Y:S04]  /*3b680*/  LDL.LU R25, [R1+0x110] ;  /* 0x0001100001197983 */ /* 0x001f680000300800 */
[----:B------:R0:W-:Y:S04]  /*3b690*/  STL [R1+0x29a4], R27 ;  /* 0x0029a41b01007387 */ /* 0x0001e80000100800 */
[----:B------:R-:W2:Y:S04]  /*3b6a0*/  LDL.LU R2, [R1+0xf8] ;  /* 0x0000f80001027983 */ /* 0x000ea80000300800 */
[----:B------:R-:W2:Y:S01]  /*3b6b0*/  LDL.LU R3, [R1+0xfc] ;  /* 0x0000fc0001037983 */ /* 0x000ea20000300800 */
[----:B----4-:R-:W-:Y:S01]  /*3b6c0*/  HMMA.16816.F32 R12, R12, R28, R20 ;  /* 0x0000001c0c0c723c */ /* 0x010fe20000001814 */
[----:B------:R-:W-:-:S15]  /*3b6d0*/  IMAD.MOV.U32 R20, RZ, RZ, R5 ;  /* 0x000000ffff147224 */ /* 0x000fde00078e0005 */
[----:B------:R-:W-:-:S03]  /*3b6e0*/  NOP ;  /* 0x0000000000007918 */ /* 0x000fc60000000000 */
[----:B------:R-:W-:Y:S04]  /*3b6f0*/  STL.64 [R1+0x70], R12 ;  /* 0x0000700c01007387 */ /* 0x000fe80000100a00 */
[----:B------:R-:W-:Y:S04]  /*3b700*/  STL.64 [R1+0x78], R14 ;  /* 0x0000780e01007387 */ /* 0x000fe80000100a00 */
[----:B0-----:R-:W4:Y:S04]  /*3b710*/  LDL R27, [R1+0x170] ;  /* 0x00017000011b7983 */ /* 0x001f280000100800 */
[----:B------:R-:W-:Y:S04]  /*3b720*/  STL [R1+0x2a2c], R7 ;  /* 0x002a2c0701007387 */ /* 0x000fe80000100800 */
[----:B------:R0:W-:Y:S04]  /*3b730*/  STL [R1+0x2a28], R5 ;  /* 0x002a280501007387 */ /* 0x0001e80000100800 */
[----:B------:R-:W2:Y:S04]  /*3b740*/  LDL.LU R4, [R1+0x50] ;  /* 0x0000500001047983 */ /* 0x000ea80000300800 */
[----:B0-----:R-:W2:Y:S04]  /*3b750*/  LDL.LU R5, [R1+0x54] ;  /* 0x0000540001057983 */ /* 0x001ea80000300800 */
[----:B------:R-:W2:Y:S01]  /*3b760*/  LDL.LU R6, [R1+0x58] ;  /* 0x0000580001067983 */ /* 0x000ea20000300800 */
[----:B------:R-:W-:-:S02]  /*3b770*/  IMAD.MOV.U32 R21, RZ, RZ, R7 ;  /* 0x000000ffff157224 */ /* 0x000fc400078e0007 */
[----:B------:R-:W-:Y:S02]  /*3b780*/  IMAD.MOV.U32 R7, RZ, RZ, R0 ;  /* 0x000000ffff077224 */ /* 0x000fe400078e0000 */
[----:B------:R-:W3:Y:S04]  /*3b790*/  LDL.LU R0, [R1+0x2a48] ;  /* 0x002a480001007983 */ /* 0x000ee80000300800 */
[----:B--2---:R-:W-:Y:S04]  /*3b7a0*/  STL.64 [R1+0x2a38], R6 ;  /* 0x002a380601007387 */ /* 0x004fe80000100a00 */
[----:B------:R0:W-:Y:S04]  /*3b7b0*/  STL.64 [R1+0x2a30], R4 ;  /* 0x002a300401007387 */ /* 0x0001e80000100a00 */
[----:B---3--:R-:W-:Y:S04]  /*3b7c0*/  LDSM.16.MT88.4 R12, [R0+UR7+0x16400] ;  /* 0x01640007000c783b */ /* 0x008fe80008004200 */
[----:B0-----:R-:W2:Y:S04]  /*3b7d0*/  LDL.LU R4, [R1+0xc0] ;  /* 0x0000c00001047983 */ /* 0x001ea80000300800 */
[----:B------:R-:W2:Y:S01]  /*3b7e0*/  LDL.LU R5, [R1+0xc4] ;  /* 0x0000c40001057983 */ /* 0x000ea20000300800 */
[----:B------:R-:W-:-:S02]  /*3b7f0*/  IMAD.MOV.U32 R6, RZ, RZ, R19 ;  /* 0x000000ffff067224 */ /* 0x000fc400078e0013 */
[----:B------:R-:W-:Y:S02]  /*3b800*/  IMAD.MOV.U32 R7, RZ, RZ, R18 ;  /* 0x000000ffff077224 */ /* 0x000fe400078e0012 */
[----:B------:R-:W0:Y:S01]  /*3b810*/  LDSM.16.MT88.4 R16, [R0+UR7+0x16000] ;  /* 0x016000070010783b */ /* 0x000e220008004200 */
[----:B------:R-:W-:Y:S02]  /*3b820*/  IMAD.MOV.U32 R22, RZ, RZ, R9 ;  /* 0x000000ffff167224 */ /* 0x000fe400078e0009 */
[----:B------:R-:W-:Y:S01]  /*3b830*/  IMAD.MOV.U32 R23, RZ, RZ, R11 ;  /* 0x000000ffff177224 */ /* 0x000fe200078e000b */
[----:B0-----:R-:W-:Y:S04]  /*3b840*/  STL [R1+0x2954], R17 ;  /* 0x0029541101007387 */ /* 0x001fe80000100800 */
[----:B------:R-:W-:Y:S04]  /*3b850*/  STL [R1+0x2950], R19 ;  /* 0x0029501301007387 */ /* 0x000fe80000100800 */
[----:B------:R-:W-:Y:S04]  /*3b860*/  STL [R1+0x2a14], R18 ;  /* 0x002a141201007387 */ /* 0x000fe80000100800 */
[----:B------:R0:W-:Y:S04]  /*3b870*/  STL [R1+0x2a10], R16 ;  /* 0x002a101001007387 */ /* 0x0001e80000100800 */
[----:B0-----:R-:W3:Y:S04]  /*3b880*/  LDL.LU R16, [R1+0xa0] ;  /* 0x0000a00001107983 */ /* 0x001ee80000300800 */
[----:B------:R-:W3:Y:S04]  /*3b890*/  LDL.LU R17, [R1+0xa4] ;  /* 0x0000a40001117983 */ /* 0x000ee80000300800 */
[----:B------:R-:W3:Y:S04]  /*3b8a0*/  LDL.LU R18, [R1+0xa8] ;  /* 0x0000a80001127983 */ /* 0x000ee80000300800 */
[----:B------:R-:W3:Y:S04]  /*3b8b0*/  LDL.LU R19, [R1+0xac] ;  /* 0x0000ac0001137983 */ /* 0x000ee80000300800 */
[----:B------:R0:W-:Y:S04]  /*3b8c0*/  STL [R1+0x2990], R13 ;  /* 0x0029900d01007387 */ /* 0x0001e80000100800 */
[----:B0-----:R-:W3:Y:S04]  /*3b8d0*/  LDL.LU R13, [R1+0x174] ;  /* 0x00017400010d7983 */ /* 0x001ee80000300800 */
[----:B------:R-:W-:Y:S04]  /*3b8e0*/  STL [R1+0x297c], R15 ;  /* 0x00297c0f01007387 */ /* 0x000fe80000100800 */
[----:B------:R-:W-:Y:S01]  /*3b8f0*/  STL [R1+0x2978], R0 ;  /* 0x0029780001007387 */ /* 0x000fe20000100800 */
[----:B--2---:R-:W-:Y:S03]  /*3b900*/  HMMA.16816.F32 R4, R20, R28, R4 ;  /* 0x0000001c1404723c */ /* 0x004fe60000001804 */
[----:B------:R-:W2:-:S15]  /*3b910*/  LDL R20, [R1+0x14] ;  /* 0x0000140001147983 */ /* 0x000e9e0000100800 */
[----:B------:R-:W-:Y:S01]  /*3b920*/  NOP ;  /* 0x0000000000007918 */ /* 0x000fe20000000000 */
[----:B------:R-:W-:Y:S04]  /*3b930*/  STL.64 [R1+0x60], R4 ;  /* 0x0000600401007387 */ /* 0x000fe80000100a00 */
[----:B------:R-:W-:Y:S04]  /*3b940*/  STL.64 [R1+0x68], R6 ;  /* 0x0000680601007387 */ /* 0x000fe80000100a00 */
[----:B-----5:R-:W0:Y:S04]  /*3b950*/  LDSM.16.M88.4 R4, [R25+UR7+0x4180] ;  /* 0x004180071904783b */ /* 0x020e280008000200 */
[----:B------:R-:W2:Y:S01]  /*3b960*/  LDL.LU R21, [R1+0x1c] ;  /* 0x00001c0001157983 */ /* 0x000ea20000300800 */
[----:B------:R-:W-:-:S02]  /*3b970*/  IMAD.MOV.U32 R22, RZ, RZ, R10 ;  /* 0x000000ffff167224 */ /* 0x000fc400078e000a */
[----:B------:R-:W-:Y:S01]  /*3b980*/  IMAD.MOV.U32 R23, RZ, RZ, R8 ;  /* 0x000000ffff177224 */ /* 0x000fe200078e0008 */
[----:B------:R-:W5:Y:S04]  /*3b990*/  LDL.LU R10, [R1+0x2a44] ;  /* 0x002a4400010a7983 */ /* 0x000f680000300800 */
[----:B------:R-:W5:Y:S04]  /*3b9a0*/  LDL.LU R8, [R1+0x2a40] ;  /* 0x002a400001087983 */ /* 0x000f680000300800 */
[----:B0-----:R0:W-:Y:S01]  /*3b9b0*/  STL.64 [R1+0x168], R6 ;  /* 0x0001680601007387 */ /* 0x0011e20000100a00 */
[----:B------:R-:W-:-:S02]  /*3b9c0*/  IMAD.MOV.U32 R15, RZ, RZ, R4 ;  /* 0x000000ffff0f7224 */ /* 0x000fc400078e0004 */
[----:B------:R-:W-:Y:S01]  /*3b9d0*/  IMAD.MOV.U32 R0, RZ, RZ, R5 ;  /* 0x000000ffff007224 */ /* 0x000fe200078e0005 */
[----:B0-----:R-:W2:Y:S04]  /*3b9e0*/  LDL.LU.64 R6, [R1+0x2a38] ;  /* 0x002a380001067983 */ /* 0x001ea80000300a00 */
[----:B------:R-:W2:Y:S01]  /*3b9f0*/  LDL.LU.64 R4, [R1+0x2a30] ;  /* 0x002a300001047983 */ /* 0x000ea20000300a00 */
[----:B------:R-:W-:Y:S02]  /*3ba00*/  F2FP.F16.E4M3.UNPACK_B R2, R2.H1 ;  /* 0x00000002ff02723e */ /* 0x000fe400030006ff */
[----:B------:R-:W-:-:S07]  /*3ba10*/  F2FP.F16.E4M3.UNPACK_B R3, R3.H1 ;  /* 0x00000003ff03723e */ /* 0x000fce00030006ff */
[----:B--2---:R-:W-:Y:S01]  /*3ba20*/  HMMA.16816.F32 R20, R20, R2, R4 ;  /* 0x000000021414723c */ /* 0x004fe20000001804 */
[----:B------:R-:W2:Y:S04]  /*3ba30*/  LDL.LU R7, [R1+0x2a2c] ;  /* 0x002a2c0001077983 */ /* 0x000ea80000300800 */
[----:B------:R-:W2:Y:S01]  /*3ba40*/  LDL.LU R5, [R1+0x2a28] ;  /* 0x002a280001057983 */ /* 0x000ea20000300800 */
[----:B------:R-:W-:-:S13]  /*3ba50*/  IMAD.MOV.U32 R6, RZ, RZ, R9 ;  /* 0x000000ffff067224 */ /* 0x000fda00078e0009 */
[----:B------:R-:W-:Y:S04]  /*3ba60*/  STL.64 [R1+0x50], R20 ;  /* 0x0000501401007387 */ /* 0x000fe80000100a00 */
[----:B------:R0:W-:Y:S04]  /*3ba70*/  STL.64 [R1+0x58], R22 ;  /* 0x0000581601007387 */ /* 0x0001e80000100a00 */
[----:B0-----:R-:W5:Y:S04]  /*3ba80*/  LDL.LU.64 R22, [R1+0x2a20] ;  /* 0x002a200001167983 */ /* 0x001f680000300a00 */
[----:B------:R-:W5:Y:S04]  /*3ba90*/  LDL.LU.64 R20, [R1+0x2a18] ;  /* 0x002a180001147983 */ /* 0x000f680000300a00 */
[----:B------:R-:W5:Y:S01]  /*3baa0*/  LDL.LU R9, [R1+0xb4] ;  /* 0x0000b40001097983 */ /* 0x000f620000300800 */
[----:B--2---:R-:W-:-:S02]  /*3bab0*/  IMAD.MOV.U32 R4, RZ, RZ, R5 ;  /* 0x000000ffff047224 */ /* 0x004fc400078e0005 */
[----:B------:R-:W-:Y:S02]  /*3bac0*/  IMAD.MOV.U32 R5, RZ, RZ, R7 ;  /* 0x000000ffff057224 */ /* 0x000fe400078e0007 */
[----:B------:R-:W-:Y:S02]  /*3bad0*/  IMAD.MOV.U32 R7, RZ, RZ, R11 ;  /* 0x000000ffff077224 */ /* 0x000fe400078e000b */
[----:B------:R-:W2:Y:S05]  /*3bae0*/  LDL.LU R11, [R1+0xbc] ;  /* 0x0000bc00010b7983 */ /* 0x000eaa0000300800 */
[----:B---3--:R-:W-:Y:S01]  /*3baf0*/  HMMA.16816.F32 R4, R4, R2, R16 ;  /* 0x000000020404723c */ /* 0x008fe20000001810 */
[----:B------:R-:W0:Y:S01]  /*3bb00*/  LDSM.16.M88.4 R16, [R25+UR7+0x8180] ;  /* 0x008180071910783b */ /* 0x000e220008000200 */
[----:B----4-:R-:W-:-:S02]  /*3bb10*/  F2FP.F16.E4M3.UNPACK_B R2, R27 ;  /* 0x0000001bff02723e */ /* 0x010fc400020006ff */
[----:B------:R-:W-:-:S15]  /*3bb20*/  F2FP.F16.E4M3.UNPACK_B R3, R13 ;  /* 0x0000000dff03723e */ /* 0x000fde00020006ff */
[----:B------:R5:W-:Y:S04]  /*3bb30*/  STL.64 [R1+0x30], R4 ;  /* 0x0000300401007387 */ /* 0x000be80000100a00 */
[----:B------:R1:W-:Y:S01]  /*3bb40*/  STL.64 [R1+0x38], R6 ;  /* 0x0000380601007387 */ /* 0x0003e20000100a00 */
[----:B-----5:R-:W-:Y:S02]  /*3bb50*/  IMAD.MOV.U32 R4, RZ, RZ, R20 ;  /* 0x000000ffff047224 */ /* 0x020fe400078e0014 */
[----:B------:R-:W-:Y:S02]  /*3bb60*/  IMAD.MOV.U32 R5, RZ, RZ, R22 ;  /* 0x000000ffff057224 */ /* 0x000fe400078e0016 */
[----:B-1----:R-:W-:Y:S02]  /*3bb70*/  IMAD.MOV.U32 R6, RZ, RZ, R24 ;  /* 0x000000ffff067224 */ /* 0x002fe400078e0018 */
[----:B------:R-:W-:Y:S01]  /*3bb80*/  IMAD.MOV.U32 R7, RZ, RZ, R26 ;  /* 0x000000ffff077224 */ /* 0x000fe200078e001a */
[----:B------:R-:W-:Y:S04]  /*3bb90*/  STL [R1+0x29ac], R13 ;  /* 0x0029ac0d01007387 */ /* 0x000fe80000100800 */
[----:B0-----:R0:W-:Y:S01]  /*3bba0*/  STL.64 [R1+0x148], R18 ;  /* 0x0001481201007387 */ /* 0x0011e20000100a00 */
[----:B------:R-:W-:-:S03]  /*3bbb0*/  IMAD.MOV.U32 R28, RZ, RZ, R16 ;  /* 0x000000ffff1c7224 */ /* 0x000fc600078e0010 */
[----:B0-----:R-:W3:Y:S04]  /*3bbc0*/  LDL.LU R18, [R1+0x2a14] ;  /* 0x002a140001127983 */ /* 0x001ee80000300800 */
[----:B------:R-:W4:Y:S01]  /*3bbd0*/  LDL.LU R16, [R1+0x2a10] ;  /* 0x002a100001107983 */ /* 0x000f220000300800 */
[----:B--2---:R-:W-:-:S15]  /*3bbe0*/  HMMA.16816.F32 R4, R4, R2, R8 ;  /* 0x000000020404723c */ /* 0x004fde0000001808 */
[----:B------:R-:W-:-:S04]  /*3bbf0*/  NOP ;  /* 0x0000000000007918 */ /* 0x000fc80000000000 */
[----:B------:R-:W-:Y:S02]  /*3bc00*/  IMAD.MOV.U32 R8, RZ, RZ, R7 ;  /* 0x000000ffff087224 */ /* 0x000fe400078e0007 */
[----:B------:R-:W-:Y:S02]  /*3bc10*/  IMAD.MOV.U32 R10, RZ, RZ, R5 ;  /* 0x000000ffff0a7224 */ /* 0x000fe400078e0005 */
[----:B------:R-:W-:Y:S02]  /*3bc20*/  IMAD.MOV.U32 R11, RZ, RZ, R4 ;  /* 0x000000ffff0b7224 */ /* 0x000fe400078e0004 */
[----:B------:R-:W-:Y:S01]  /*3bc30*/  IMAD.MOV.U32 R9, RZ, RZ, R6 ;  /* 0x000000ffff097224 */ /* 0x000fe200078e0006 */
[----:B------:R0:W-:Y:S04]  /*3bc40*/  STL [R1+0x29bc], R8 ;  /* 0x0029bc0801007387 */ /* 0x0001e80000100800 */
[----:B------:R-:W-:Y:S04]  /*3bc50*/  STL [R1+0x29b8], R10 ;  /* 0x0029b80a01007387 */ /* 0x000fe80000100800 */
[----:B------:R-:W-:Y:S04]  /*3bc60*/  STL [R1+0x29b4], R11 ;  /* 0x0029b40b01007387 */ /* 0x000fe80000100800 */
[----:B------:R1:W-:Y:S04]  /*3bc70*/  STL [R1+0x29b0], R9 ;  /* 0x0029b00901007387 */ /* 0x0003e80000100800 */
[----:B0-----:R-:W2:Y:S04]  /*3bc80*/  LDL.LU R8, [R1+0x90] ;  /* 0x0000900001087983 */ /* 0x001ea80000300800 */
[----:B-1----:R-:W2:Y:S04]  /*3bc90*/  LDL.LU R9, [R1+0x94] ;  /* 0x0000940001097983 */ /* 0x002ea80000300800 */
[----:B------:R-:W5:Y:S04]  /*3bca0*/  LDL.LU R10, [R1+0x98] ;  /* 0x00009800010a7983 */ /* 0x000f680000300800 */
[----:B------:R-:W5:Y:S01]  /*3bcb0*/  LDL.LU R11, [R1+0x9c] ;  /* 0x00009c00010b7983 */ /* 0x000f620000300800 */
[----:B------:R-:W-:-:S02]  /*3bcc0*/  IMAD.MOV.U32 R6, RZ, RZ, R12 ;  /* 0x000000ffff067224 */ /* 0x000fc400078e000c */
[----:B------:R-:W-:Y:S01]  /*3bcd0*/  IMAD.MOV.U32 R7, RZ, RZ, R14 ;  /* 0x000000ffff077224 */ /* 0x000fe200078e000e */
[----:B-----5:R-:W-:Y:S04]  /*3bce0*/  STL.64 [R1+0x2a08], R10 ;  /* 0x002a080a01007387 */ /* 0x020fe80000100a00 */
[----:B--2---:R0:W-:Y:S04]  /*3bcf0*/  STL.64 [R1+0x2a00], R8 ;  /* 0x002a000801007387 */ /* 0x0041e80000100a00 */
[----:B0-----:R-:W2:Y:S04]  /*3bd00*/  LDL.LU R8, [R1+0x80] ;  /* 0x0000800001087983 */ /* 0x001ea80000300800 */
[----:B------:R-:W2:Y:S04]  /*3bd10*/  LDL.LU R9, [R1+0x84] ;  /* 0x0000840001097983 */ /* 0x000ea80000300800 */
[----:B------:R-:W2:Y:S04]  /*3bd20*/  LDL R10, [R1+0x88] ;  /* 0x00008800010a7983 */ /* 0x000ea80000100800 */
[----:B------:R-:W2:Y:S01]  /*3bd30*/  LDL R11, [R1+0x8c] ;  /* 0x00008c00010b7983 */ /* 0x000ea20000100800 */
[----:B----4-:R-:W-:-:S02]  /*3bd40*/  IMAD.MOV.U32 R4, RZ, RZ, R16 ;  /* 0x000000ffff047224 */ /* 0x010fc400078e0010 */
[----:B---3--:R-:W-:Y:S01]  /*3bd50*/  IMAD.MOV.U32 R5, RZ, RZ, R18 ;  /* 0x000000ffff057224 */ /* 0x008fe200078e0012 */
[----:B------:R-:W-:Y:S01]  /*3bd60*/  STL [R1+0x29c0], R15 ;  /* 0x0029c00f01007387 */ /* 0x000fe20000100800 */
[----:B------:R-:W-:-:S05]  /*3bd70*/  IMAD.MOV.U32 R29, RZ, RZ, R17 ;  /* 0x000000ffff1d7224 */ /* 0x000fca00078e0011 */
[----:B--2---:R-:W-:Y:S01]  /*3bd80*/  HMMA.16816.F32 R4, R4, R2, R8 ;  /* 0x000000020404723c */ /* 0x004fe20000001808 */
[----:B------:R-:W0:-:S15]  /*3bd90*/  LDSM.16.M88.4 R8, [R25+UR7+0xc180] ;  /* 0x00c180071908783b */ /* 0x000e1e0008000200 */
[----:B------:R-:W-:-:S03]  /*3bda0*/  NOP ;  /* 0x0000000000007918 */ /* 0x000fc60000000000 */
[----:B------:R1:W-:Y:S04]  /*3bdb0*/  STL.64 [R1+0xf0], R4 ;  /* 0x0000f00401007387 */ /* 0x0003e80000100a00 */
[----:B------:R-:W-:Y:S04]  /*3bdc0*/  STL.64 [R1+0xf8], R6 ;  /* 0x0000f80601007387 */ /* 0x000fe80000100a00 */
[----:B------:R-:W-:Y:S04]  /*3bdd0*/  STL.64 [R1+0x29f8], R22 ;  /* 0x0029f81601007387 */ /* 0x000fe80000100a00 */
[----:B------:R2:W-:Y:S01]  /*3bde0*/  STL.64 [R1+0x29f0], R20 ;  /* 0x0029f01401007387 */ /* 0x0005e20000100a00 */
[----:B-1----:R-:W-:-:S02]  /*3bdf0*/  IMAD.MOV.U32 R4, RZ, RZ, R20 ;  /* 0x000000ffff047224 */ /* 0x002fc400078e0014 */
[----:B------:R-:W-:Y:S01]  /*3be00*/  IMAD.MOV.U32 R5, RZ, RZ, R22 ;  /* 0x000000ffff057224 */ /* 0x000fe200078e0016 */
[----:B--2---:R-:W2:Y:S04]  /*3be10*/  LDL.LU R20, [R1+0x40] ;  /* 0x0000400001147983 */ /* 0x004ea80000300800 */
[----:B------:R-:W2:Y:S04]  /*3be20*/  LDL.LU R21, [R1+0x44] ;  /* 0x0000440001157983 */ /* 0x000ea80000300800 */
[----:B------:R-:W2:Y:S04]  /*3be30*/  LDL R22, [R1+0x48] ;  /* 0x0000480001167983 */ /* 0x000ea80000100800 */
[----:B------:R-:W2:Y:S04]  /*3be40*/  LDL R23, [R1+0x4c] ;  /* 0x00004c0001177983 */ /* 0x000ea80000100800 */
[----:B0-----:R0:W-:Y:S01]  /*3be50*/  STL.64 [R1+0x108], R10 ;  /* 0x0001080a01007387 */ /* 0x0011e20000100a00 */
[----:B------:R-:W-:-:S02]  /*3be60*/  IMAD.MOV.U32 R17, RZ, RZ, R8 ;  /* 0x000000ffff117224 */ /* 0x000fc400078e0008 */
[----:B------:R-:W-:Y:S01]  /*3be70*/  IMAD.MOV.U32 R19, RZ, RZ, R9 ;  /* 0x000000ffff137224 */ /* 0x000fe200078e0009 */
[----:B0-----:R-:W3:Y:S04]  /*3be80*/  LDL.LU.64 R10, [R1+0x2a08] ;  /* 0x002a0800010a7983 */ /* 0x001ee80000300a00 */
[----:B------:R-:W3:Y:S01]  /*3be90*/  LDL.LU.64 R8, [R1+0x2a00] ;  /* 0x002a000001087983 */ /* 0x000ee20000300a00 */
[----:B------:R-:W-:Y:S02]  /*3bea0*/  F2FP.F16.E4M3.UNPACK_B R2, R15 ;  /* 0x0000000fff02723e */ /* 0x000fe400020006ff */
[----:B------:R-:W-:Y:S01]  /*3beb0*/  F2FP.F16.E4M3.UNPACK_B R3, R0 ;  /* 0x00000000ff03723e */ /* 0x000fe200020006ff */
[----:B------:R-:W-:Y:S02]  /*3bec0*/  IMAD.MOV.U32 R6, RZ, RZ, R24 ;  /* 0x000000ffff067224 */ /* 0x000fe400078e0018 */
[----:B------:R-:W-:-:S07]  /*3bed0*/  IMAD.MOV.U32 R7, RZ, RZ, R26 ;  /* 0x000000ffff077224 */ /* 0x000fce00078e001a */
[----:B---3--:R-:W-:-:S15]  /*3bee0*/  HMMA.16816.F32 R4, R4, R2, R8 ;  /* 0x000000020404723c */ /* 0x008fde0000001808 */
[----:B------:R-:W-:-:S04]  /*3bef0*/  NOP ;  /* 0x0000000000007918 */ /* 0x000fc80000000000 */
        /* <DEDUP_REMOVED lines=8> */
[----:B------:R0:W-:Y:S04]  /*3bf80*/  STL [R1+0x29e8], R9 ;  /* 0x0029e80901007387 */ /* 0x0001e80000100800 */
[----:B------:R-:W3:Y:S02]  /*3bf90*/  LDL.LU R8, [R1+0x70] ;  /* 0x0000700001087983 */ /* 0x000ee40000300800 */
[----:B--2---:R-:W-:Y:S02]  /*3bfa0*/  HMMA.16816.F32 R4, R4, R2, R20 ;  /* 0x000000020404723c */ /* 0x004fe40000001814 */
[----:B0-----:R-:W3:Y:S04]  /*3bfb0*/  LDL.LU R9, [R1+0x74] ;  /* 0x0000740001097983 */ /* 0x001ee80000300800 */
[----:B------:R-:W3:Y:S04]  /*3bfc0*/  LDL.LU R10, [R1+0x78] ;  /* 0x00007800010a7983 */ /* 0x000ee80000300800 */
[----:B------:R-:W3:Y:S04]  /*3bfd0*/  LDL.LU R11, [R1+0x7c] ;  /* 0x00007c00010b7983 */ /* 0x000ee80000300800 */
[----:B------:R-:W2:Y:S04]  /*3bfe0*/  LDL.LU.64 R22, [R1+0x29f8] ;  /* 0x0029f80001167983 */ /* 0x000ea80000300a00 */
[----:B------:R-:W4:Y:S01]  /*3bff0*/  LDL.LU.64 R20, [R1+0x29f0] ;  /* 0x0029f00001147983 */ /* 0x000f220000300a00 */
[----:B------:R-:W-:-:S02]  /*3c000*/  F2FP.F16.E4M3.UNPACK_B R2, R28 ;  /* 0x0000001cff02723e */ /* 0x000fc400020006ff */
[----:B------:R-:W-:Y:S01]  /*3c010*/  F2FP.F16.E4M3.UNPACK_B R3, R29 ;  /* 0x0000001dff03723e */ /* 0x000fe200020006ff */
[----:B------:R-:W-:Y:S04]  /*3c020*/  STL.64 [R1+0xe0], R4 ;  /* 0x0000e00401007387 */ /* 0x000fe80000100a00 */
[----:B------:R0:W-:Y:S02]  /*3c030*/  STL.64 [R1+0xe8], R6 ;  /* 0x0000e80601007387 */ /* 0x0001e40000100a00 */
[----:B0-----:R-:W-:Y:S02]  /*3c040*/  IMAD.MOV.U32 R6, RZ, RZ, R24 ;  /* 0x000000ffff067224 */ /* 0x001fe400078e0018 */
[----:B------:R-:W-:Y:S02]  /*3c050*/  IMAD.MOV.U32 R7, RZ, RZ, R26 ;  /* 0x000000ffff077224 */ /* 0x000fe400078e001a */
[----:B--2---:R-:W-:-:S02]  /*3c060*/  IMAD.MOV.U32 R5, RZ, RZ, R22 ;  /* 0x000000ffff057224 */ /* 0x004fc400078e0016 */
[----:B----4-:R-:W-:Y:S01]  /*3c070*/  IMAD.MOV.U32 R4, RZ, RZ, R20 ;  /* 0x000000ffff047224 */ /* 0x010fe200078e0014 */
[----:B------:R-:W-:Y:S04]  /*3c080*/  STL.64 [R1+0x29e0], R22 ;  /* 0x0029e01601007387 */ /* 0x000fe80000100a00 */
[----:B------:R0:W-:Y:S02]  /*3c090*/  STL.64 [R1+0x29d8], R20 ;  /* 0x0029d81401007387 */ /* 0x0001e40000100a00 */
[----:B---3--:R-:W-:Y:S02]  /*3c0a0*/  HMMA.16816.F32 R4, R4, R2, R8 ;  /* 0x000000020404723c */ /* 0x008fe40000001808 */
[----:B0-----:R-:W2:Y:S04]  /*3c0b0*/  LDL.LU R20, [R1+0x60] ;  /* 0x0000600001147983 */ /* 0x001ea80000300800 */
[----:B------:R-:W2:Y:S04]  /*3c0c0*/  LDL.LU R21, [R1+0x64] ;  /* 0x0000640001157983 */ /* 0x000ea80000300800 */
[----:B------:R-:W2:Y:S04]  /*3c0d0*/  LDL.LU R22, [R1+0x68] ;  /* 0x0000680001167983 */ /* 0x000ea80000300800 */
[----:B------:R-:W2:Y:S04]  /*3c0e0*/  LDL.LU R23, [R1+0x6c] ;  /* 0x00006c0001177983 */ /* 0x000ea80000300800 */
[----:B------:R-:W3:Y:S01]  /*3c0f0*/  LDL.LU R9, [R1+0x29e8] ;  /* 0x0029e80001097983 */ /* 0x000ee20000300800 */
[----:B------:R-:W-:-:S02]  /*3c100*/  IMAD.MOV.U32 R10, RZ, RZ, R6 ;  /* 0x000000ffff0a7224 */ /* 0x000fc400078e0006 */
[----:B------:R-:W-:Y:S02]  /*3c110*/  IMAD.MOV.U32 R11, RZ, RZ, R7 ;  /* 0x000000ffff0b7224 */ /* 0x000fe400078e0007 */
[----:B------:R-:W-:Y:S02]  /*3c120*/  IMAD.MOV.U32 R8, RZ, RZ, R5 ;  /* 0x000000ffff087224 */ /* 0x000fe400078e0005 */
[----:B------:R-:W-:Y:S02]  /*3c130*/  IMAD.MOV.U32 R15, RZ, RZ, R4 ;  /* 0x000000ffff0f7224 */ /* 0x000fe400078e0004 */
[----:B------:R-:W-:Y:S02]  /*3c140*/  IMAD.MOV.U32 R4, RZ, RZ, R16 ;  /* 0x000000ffff047224 */ /* 0x000fe400078e0010 */
[----:B------:R-:W-:Y:S02]  /*3c150*/  IMAD.MOV.U32 R5, RZ, RZ, R18 ;  /* 0x000000ffff057224 */ /* 0x000fe400078e0012 */
[----:B------:R-:W-:-:S02]  /*3c160*/  IMAD.MOV.U32 R6, RZ, RZ, R12 ;  /* 0x000000ffff067224 */ /* 0x000fc400078e000c */
[----:B------:R-:W-:Y:S01]  /*3c170*/  IMAD.MOV.U32 R7, RZ, RZ, R14 ;  /* 0x000000ffff077224 */ /* 0x000fe200078e000e */
[----:B------:R-:W-:Y:S04]  /*3c180*/  STL.64 [R1+0x29d0], R10 ;  /* 0x0029d00a01007387 */ /* 0x000fe80000100a00 */
[----:B---3--:R0:W-:Y:S02]  /*3c190*/  STL.64 [R1+0x29c8], R8 ;  /* 0x0029c80801007387 */ /* 0x0081e40000100a00 */
[----:B--2---:R-:W-:Y:S02]  /*3c1a0*/  HMMA.16816.F32 R4, R4, R2, R20 ;  /* 0x000000020404723c */ /* 0x004fe40000001814 */
[----:B0-----:R-:W2:Y:S04]  /*3c1b0*/  LDL.LU R8, [R1+0x50] ;  /* 0x0000500001087983 */ /* 0x001ea80000300800 */
[----:B------:R-:W2:Y:S04]  /*3c1c0*/  LDL.LU R9, [R1+0x54] ;  /* 0x0000540001097983 */ /* 0x000ea80000300800 */
[----:B------:R-:W2:Y:S04]  /*3c1d0*/  LDL.LU R10, [R1+0x58] ;  /* 0x00005800010a7983 */ /* 0x000ea80000300800 */
[----:B------:R-:W2:Y:S04]  /*3c1e0*/  LDL.LU R11, [R1+0x5c] ;  /* 0x00005c00010b7983 */ /* 0x000ea80000300800 */
[----:B------:R-:W3:Y:S04]  /*3c1f0*/  LDL.LU.64 R22, [R1+0x29e0] ;  /* 0x0029e00001167983 */ /* 0x000ee80000300a00 */
[----:B------:R-:W4:Y:S04]  /*3c200*/  LDL.LU.64 R20, [R1+0x29d8] ;  /* 0x0029d80001147983 */ /* 0x000f280000300a00 */
[----:B------:R4:W-:Y:S04]  /*3c210*/  STL.64 [R1+0x90], R4 ;  /* 0x0000900401007387 */ /* 0x0009e80000100a00 */
[----:B------:R0:W-:Y:S01]  /*3c220*/  STL.64 [R1+0x98], R6 ;  /* 0x0000980601007387 */ /* 0x0001e20000100a00 */
[----:B----4-:R-:W-:-:S03]  /*3c230*/  IMAD.MOV.U32 R4, RZ, RZ, R20 ;  /* 0x000000ffff047224 */ /* 0x010fc600078e0014 */
[----:B------:R-:W4:Y:S01]  /*3c240*/  LDL.LU R20, [R1+0x170] ;  /* 0x0001700001147983 */ /* 0x000f220000300800 */
[----:B------:R-:W-:Y:S02]  /*3c250*/  F2FP.F16.E4M3.UNPACK_B R2, R17 ;  /* 0x00000011ff02723e */ /* 0x000fe400020006ff */
[----:B------:R-:W-:Y:S01]  /*3c260*/  F2FP.F16.E4M3.UNPACK_B R3, R19 ;  /* 0x00000013ff03723e */ /* 0x000fe200020006ff */
[----:B---3--:R-:W-:Y:S02]  /*3c270*/  IMAD.MOV.U32 R5, RZ, RZ, R22 ;  /* 0x000000ffff057224 */ /* 0x008fe400078e0016 */
[----:B0-----:R-:W-:Y:S02]  /*3c280*/  IMAD.MOV.U32 R6, RZ, RZ, R24 ;  /* 0x000000ffff067224 */ /* 0x001fe400078e0018 */
[----:B------:R-:W-:Y:S01]  /*3c290*/  IMAD.MOV.U32 R7, RZ, RZ, R26 ;  /* 0x000000ffff077224 */ /* 0x000fe200078e001a */
[----:B------:R-:W-:Y:S06]  /*3c2a0*/  STL [R1+0x29a0], R23 ;  /* 0x0029a01701007387 */ /* 0x000fec0000100800 */
[----:B--2---:R-:W-:Y:S01]  /*3c2b0*/  HMMA.16816.F32 R4, R4, R2, R8 ;  /* 0x000000020404723c */ /* 0x004fe20000001808 */
[----:B----4-:R0:W-:Y:S04]  /*3c2c0*/  STL.64 [R1+0x2998], R20 ;  /* 0x0029981401007387 */ /* 0x0101e80000100a00 */
[----:B0-----:R-:W2:Y:S04]  /*3c2d0*/  LDL.LU R20, [R1+0x30] ;  /* 0x0000300001147983 */ /* 0x001ea80000300800 */
[----:B------:R-:W2:Y:S04]  /*3c2e0*/  LDL.LU R21, [R1+0x34] ;  /* 0x0000340001157983 */ /* 0x000ea80000300800 */
[----:B------:R-:W2:Y:S04]  /*3c2f0*/  LDL.LU R22, [R1+0x38] ;  /* 0x0000380001167983 */ /* 0x000ea80000300800 */
[----:B------:R-:W2:Y:S04]  /*3c300*/  LDL.LU R23, [R1+0x3c] ;  /* 0x00003c0001177983 */ /* 0x000ea80000300800 */
[----:B------:R-:W3:Y:S04]  /*3c310*/  LDL.LU.64 R10, [R1+0x29d0] ;  /* 0x0029d000010a7983 */ /* 0x000ee80000300a00 */
[----:B------:R-:W4:Y:S04]  /*3c320*/  LDL.LU.64 R8, [R1+0x29c8] ;  /* 0x0029c80001087983 */ /* 0x000f280000300a00 */
[----:B------:R-:W-:Y:S04]  /*3c330*/  STL.64 [R1+0x2960], R6 ;  /* 0x0029600601007387 */ /* 0x000fe80000100a00 */
[----:B------:R0:W-:Y:S02]  /*3c340*/  STL.64 [R1+0x2958], R4 ;  /* 0x0029580401007387 */ /* 0x0001e40000100a00 */
[----:B0-----:R-:W-:-:S02]  /*3c350*/  IMAD.MOV.U32 R4, RZ, RZ, R15 ;  /* 0x000000ffff047224 */ /* 0x001fc400078e000f */
[----:B------:R-:W5:Y:S01]  /*3c360*/  LDL.LU R15, [R1+0x29c0] ;  /* 0x0029c000010f7983 */ /* 0x000f620000300800 */
[----:B---3--:R-:W-:Y:S02]  /*3c370*/  IMAD.MOV.U32 R6, RZ, RZ, R10 ;  /* 0x000000ffff067224 */ /* 0x008fe400078e000a */
[----:B------:R-:W-:Y:S02]  /*3c380*/  IMAD.MOV.U32 R7, RZ, RZ, R11 ;  /* 0x000000ffff077224 */ /* 0x000fe400078e000b */
[----:B----4-:R-:W-:Y:S02]  /*3c390*/  IMAD.MOV.U32 R5, RZ, RZ, R8 ;  /* 0x000000ffff057224 */ /* 0x010fe400078e0008 */
[----:B------:R-:W3:Y:S04]  /*3c3a0*/  LDL.LU R8, [R1+0x29bc] ;  /* 0x0029bc0001087983 */ /* 0x000ee80000300800 */
[----:B------:R-:W4:Y:S04]  /*3c3b0*/  LDL.LU R10, [R1+0x29b8] ;  /* 0x0029b800010a7983 */ /* 0x000f280000300800 */
[----:B------:R-:W2:Y:S04]  /*3c3c0*/  LDL.LU R11, [R1+0x29b4] ;  /* 0x0029b400010b7983 */ /* 0x000ea80000300800 */
[----:B------:R-:W-:Y:S04]  /*3c3d0*/  STL.64 [R1+0x2970], R6 ;  /* 0x0029700601007387 */ /* 0x000fe80000100a00 */
[----:B------:R0:W-:Y:S02]  /*3c3e0*/  STL.64 [R1+0x2968], R4 ;  /* 0x0029680401007387 */ /* 0x0001e40000100a00 */
[----:B0-----:R-:W-:-:S02]  /*3c3f0*/  IMAD.MOV.U32 R4, RZ, RZ, R9 ;  /* 0x000000ffff047224 */ /* 0x001fc400078e0009 */
[----:B------:R-:W5:Y:S01]  /*3c400*/  LDL.LU R9, [R1+0x29b0] ;  /* 0x0029b00001097983 */ /* 0x000f620000300800 */
[----:B------:R-:W-:Y:S02]  /*3c410*/  IMAD.MOV.U32 R6, RZ, RZ, R25 ;  /* 0x000000ffff067224 */ /* 0x000fe400078e0019 */
[----:B------:R-:W-:Y:S02]  /*3c420*/  IMAD.MOV.U32 R7, RZ, RZ, R27 ;  /* 0x000000ffff077224 */ /* 0x000fe400078e001b */
[----:B------:R-:W-:Y:S02]  /*3c430*/  IMAD.MOV.U32 R5, RZ, RZ, R13 ;  /* 0x000000ffff057224 */ /* 0x000fe400078e000d */
[----:B------:R-:W5:Y:S04]  /*3c440*/  LDL.LU R13, [R1+0x29ac] ;  /* 0x0029ac00010d7983 */ /* 0x000f680000300800 */
[----:B------:R-:W5:Y:S04]  /*3c450*/  LDL.LU R25, [R1+0x29a8] ;  /* 0x0029a80001197983 */ /* 0x000f680000300800 */
[----:B------:R-:W5:Y:S04]  /*3c460*/  LDL.LU R27, [R1+0x29a4] ;  /* 0x0029a400011b7983 */ /* 0x000f680000300800 */
[----:B------:R3:W-:Y:S04]  /*3c470*/  STL.64 [R1+0x2988], R6 ;  /* 0x0029880601007387 */ /* 0x0007e80000100a00 */
[----:B------:R4:W-:Y:S01]  /*3c480*/  STL.64 [R1+0x2980], R4 ;  /* 0x0029800401007387 */ /* 0x0009e20000100a00 */
[----:B---3--:R-:W-:-:S02]  /*3c490*/  IMAD.MOV.U32 R7, RZ, RZ, R8 ;  /* 0x000000ffff077224 */ /* 0x008fc400078e0008 */
[----:B----4-:R-:W-:Y:S02]  /*3c4a0*/  IMAD.MOV.U32 R5, RZ, RZ, R10 ;  /* 0x000000ffff057224 */ /* 0x010fe400078e000a */
[----:B--2---:R-:W-:Y:S02]  /*3c4b0*/  IMAD.MOV.U32 R4, RZ, RZ, R11 ;  /* 0x000000ffff047224 */ /* 0x004fe400078e000b */
[----:B------:R-:W-:Y:S02]  /*3c4c0*/  IMAD.MOV.U32 R8, RZ, RZ, R16 ;  /* 0x000000ffff087224 */ /* 0x000fe400078e0010 */
[----:B------:R-:W-:Y:S02]  /*3c4d0*/  IMAD.MOV.U32 R10, RZ, RZ, R12 ;  /* 0x000000ffff0a7224 */ /* 0x000fe400078e000c */
[----:B------:R-:W-:Y:S02]  /*3c4e0*/  IMAD.MOV.U32 R11, RZ, RZ, R14 ;  /* 0x000000ffff0b7224 */ /* 0x000fe400078e000e */
[----:B-----5:R-:W-:-:S02]  /*3c4f0*/  IMAD.MOV.U32 R6, RZ, RZ, R9 ;  /* 0x000000ffff067224 */ /* 0x020fc400078e0009 */
[----:B------:R-:W-:-:S07]  /*3c500*/  IMAD.MOV.U32 R9, RZ, RZ, R18 ;  /* 0x000000ffff097224 */ /* 0x000fce00078e0012 */
[----:B------:R-:W-:Y:S01]  /*3c510*/  HMMA.16816.F32 R8, R8, R2, R20 ;  /* 0x000000020808723c */ /* 0x000fe20000001814 */
[----:B------:R-:W2:Y:S04]  /*3c520*/  LDL.LU R23, [R1+0x29a0] ;  /* 0x0029a00001177983 */ /* 0x000ea80000300800 */
[----:B------:R-:W3:Y:S01]  /*3c530*/  LDL.LU.64 R20, [R1+0x2998] ;  /* 0x0029980001147983 */ /* 0x000ee20000300a00 */
[----:B------:R-:W-:-:S13]  /*3c540*/  F2FP.F16.E4M3.UNPACK_B R3, R13.H1 ;  /* 0x0000000dff03723e */ /* 0x000fda00030006ff */
[----:B------:R-:W-:Y:S01]  /*3c550*/  IMAD.MOV.U32 R14, RZ, RZ, R10 ;  /* 0x000000ffff0e7224 */ /* 0x000fe200078e000a */
[----:B------:R2:W-:Y:S01]  /*3c560*/  STL.64 [R1+0x40], R8 ;  /* 0x0000400801007387 */ /* 0x0005e20000100a00 */
[----:B------:R-:W-:Y:S02]  /*3c570*/  IMAD.MOV.U32 R12, RZ, RZ, R11 ;  /* 0x000000ffff0c7224 */ /* 0x000fe400078e000b */
[----:B------:R-:W-:Y:S02]  /*3c580*/  IMAD.MOV.U32 R10, RZ, RZ, R25 ;  /* 0x000000ffff0a7224 */ /* 0x000fe400078e0019 */
[----:B------:R-:W-:Y:S01]  /*3c590*/  IMAD.MOV.U32 R11, RZ, RZ, R27 ;  /* 0x000000ffff0b7224 */ /* 0x000fe200078e001b */
[----:B------:R-:W4:Y:S04]  /*3c5a0*/  LDL.LU R22, [R1+0x114] ;  /* 0x0001140001167983 */ /* 0x000f280000300800 */
[----:B------:R-:W5:Y:S01]  /*3c5b0*/  LDL.LU R13, [R1+0x2990] ;  /* 0x00299000010d7983 */ /* 0x000f620000300800 */
[----:B--2---:R-:W-:Y:S01]  /*3c5c0*/  IMAD.MOV.U32 R9, RZ, RZ, R23 ;  /* 0x000000ffff097224 */ /* 0x004fe200078e0017 */
[----:B---3--:R-:W-:Y:S01]  /*3c5d0*/  F2FP.F16.E4M3.UNPACK_B R2, R20.H1 ;  /* 0x00000014ff02723e */ /* 0x008fe200030006ff */
[----:B------:R-:W-:Y:S01]  /*3c5e0*/  IMAD.MOV.U32 R8, RZ, RZ, R21 ;  /* 0x000000ffff087224 */ /* 0x000fe200078e0015 */
[----:B------:R-:W2:Y:S04]  /*3c5f0*/  LDL.LU R20, [R1+0x120] ;  /* 0x0001200001147983 */ /* 0x000ea80000300800 */
[----:B------:R0:W-:Y:S04]  /*3c600*/  STL [R1+0x58], R2 ;  /* 0x0000580201007387 */ /* 0x0001e80000100800 */
[----:B------:R1:W-:Y:S01]  /*3c610*/  STL [R1+0x5c], R3 ;  /* 0x00005c0301007387 */ /* 0x0003e20000100800 */
[----:B------:R-:W-:Y:S03]  /*3c620*/  HMMA.16816.F32 R8, R8, R2, R4 ;  /* 0x000000020808723c */ /* 0x000fe60000001804 */
[----:B------:R-:W3:Y:S04]  /*3c630*/  LDL.LU.64 R6, [R1+0x2988] ;  /* 0x0029880001067983 */ /* 0x000ee80000300a00 */
[----:B------:R-:W3:Y:S01]  /*3c640*/  LDL.LU.64 R4, [R1+0x2980] ;  /* 0x0029800001047983 */ /* 0x000ee20000300a00 */
[----:B0-----:R-:W-:-:S03]  /*3c650*/  F2FP.F16.E4M3.UNPACK_B R2, R15.H1 ;  /* 0x0000000fff02723e */ /* 0x001fc600030006ff */
[----:B------:R-:W2:Y:S01]  /*3c660*/  LDL.LU R15, [R1+0x297c] ;  /* 0x00297c00010f7983 */ /* 0x000ea20000300800 */
[----:B-1----:R-:W-:-:S07]  /*3c670*/  F2FP.F16.E4M3.UNPACK_B R3, R0.H1 ;  /* 0x00000000ff03723e */ /* 0x002fce00030006ff */
[----:B------:R0:W-:Y:S04]  /*3c680*/  STL.64 [R1+0x60], R8 ;  /* 0x0000600801007387 */ /* 0x0001e80000100a00 */
[----:B------:R1:W-:Y:S04]  /*3c690*/  STL.64 [R1+0x68], R10 ;  /* 0x0000680a01007387 */ /* 0x0003e80000100a00 */
[----:B------:R-:W2:Y:S04]  /*3c6a0*/  LDL.LU R0, [R1+0x2978] ;  /* 0x0029780001007983 */ /* 0x000ea80000300800 */
[----:B------:R-:W-:Y:S04]  /*3c6b0*/  STL [R1+0x50], R2 ;  /* 0x0000500201007387 */ /* 0x000fe80000100800 */
[----:B------:R-:W-:Y:S01]  /*3c6c0*/  STL [R1+0x54], R3 ;  /* 0x0000540301007387 */ /* 0x000fe20000100800 */
[----:B0-----:R-:W-:-:S02]  /*3c6d0*/  IMAD.MOV.U32 R8, RZ, RZ, R21 ;  /* 0x000000ffff087224 */ /* 0x001fc400078e0015 */
[----:B------:R-:W-:Y:S02]  /*3c6e0*/  IMAD.MOV.U32 R9, RZ, RZ, R23 ;  /* 0x000000ffff097224 */ /* 0x000fe400078e0017 */
[----:B-1----:R-:W-:Y:S02]  /*3c6f0*/  IMAD.MOV.U32 R10, RZ, RZ, R25 ;  /* 0x000000ffff0a7224 */ /* 0x002fe400078e0019 */
[----:B------:R-:W-:-:S07]  /*3c700*/  IMAD.MOV.U32 R11, RZ, RZ, R27 ;  /* 0x000000ffff0b7224 */ /* 0x000fce00078e001b */
[----:B---3--:R-:W-:Y:S01]  /*3c710*/  HMMA.16816.F32 R8, R8, R2, R4 ;  /* 0x000000020808723c */ /* 0x008fe20000001804 */
[----:B------:R-:W3:Y:S04]  /*3c720*/  LDL.LU.64 R6, [R1+0x2970] ;  /* 0x0029700001067983 */ /* 0x000ee80000300a00 */
[----:B------:R-:W3:Y:S01]  /*3c730*/  LDL.LU.64 R4, [R1+0x2968] ;  /* 0x0029680001047983 */ /* 0x000ee20000300a00 */
        /* <DEDUP_REMOVED lines=13> */
[----:B------:R-:W-:Y:S01]  /*3c810*/  IMAD.MOV.U32 R18, RZ, RZ, R10 ;  /* 0x000000ffff127224 */ /* 0x000fe200078e000a */
[----:B------:R0:W-:Y:S01]  /*3c820*/  STL.64 [R1+0x80], R8 ;  /* 0x0000800801007387 */ /* 0x0001e20000100a00 */
[----:B------:R-:W-:Y:S02]  /*3c830*/  IMAD.MOV.U32 R16, RZ, RZ, R11 ;  /* 0x000000ffff107224 */ /* 0x000fe400078e000b */
[----:B------:R-:W-:Y:S02]  /*3c840*/  IMAD.MOV.U32 R10, RZ, RZ, R25 ;  /* 0x000000ffff0a7224 */ /* 0x000fe400078e0019 */
[----:B------:R-:W-:Y:S01]  /*3c850*/  IMAD.MOV.U32 R11, RZ, RZ, R27 ;  /* 0x000000ffff0b7224 */ /* 0x000fe200078e001b */
[----:B------:R-:W2:Y:S04]  /*3c860*/  LDL.LU R17, [R1+0x2954] ;  /* 0x0029540001117983 */ /* 0x000ea80000300800 */
[----:B----4-:R-:W-:Y:S04]  /*3c870*/  LDSM.16.M88.4 R24, [R22+UR7+0x4180] ;  /* 0x004180071618783b */ /* 0x010fe80008000200 */
[----:B------:R-:W4:Y:S01]  /*3c880*/  LDL.LU R19, [R1+0x2950] ;  /* 0x0029500001137983 */ /* 0x000f220000300800 */
[----:B0-----:R-:W-:-:S02]  /*3c890*/  IMAD.MOV.U32 R8, RZ, RZ, R21 ;  /* 0x000000ffff087224 */ /* 0x001fc400078e0015 */
[----:B------:R-:W-:-:S07]  /*3c8a0*/  IMAD.MOV.U32 R9, RZ, RZ, R23 ;  /* 0x000000ffff097224 */ /* 0x000fce00078e0017 */
[----:B---3--:R-:W-:Y:S01]  /*3c8b0*/  HMMA.16816.F32 R8, R8, R2, R4 ;  /* 0x000000020808723c */ /* 0x008fe20000001804 */
[----:B------:R-:W0:-:S15]  /*3c8c0*/  LDSM.16.M88.4 R4, [R22+UR7+0x180] ;  /* 0x000180071604783b */ /* 0x000e1e0008000200 */
[----:B------:R-:W-:-:S03]  /*3c8d0*/  NOP ;  /* 0x0000000000007918 */ /* 0x000fc60000000000 */
[----:B------:R-:W-:Y:S04]  /*3c8e0*/  STL.64 [R1+0x30], R8 ;  /* 0x0000300801007387 */ /* 0x000fe80000100a00 */
[----:B------:R-:W-:Y:S04]  /*3c8f0*/  STL.64 [R1+0x38], R10 ;  /* 0x0000380a01007387 */ /* 0x000fe80000100a00 */
[----:B------:R-:W1:Y:S04]  /*3c900*/  LDSM.16.M88.4 R8, [R22+UR7+0x8180] ;  /* 0x008180071608783b */ /* 0x000e680008000200 */
[----:B0-----:R-:W-:Y:S04]  /*3c910*/  STL.64 [R1+0x1b0], R4 ;  /* 0x0001b00401007387 */ /* 0x001fe80000100a00 */
[----:B------:R-:W-:Y:S04]  /*3c920*/  STL.64 [R1+0x1b8], R6 ;  /* 0x0001b80601007387 */ /* 0x000fe80000100a00 */
[----:B------:R-:W-:Y:S04]  /*3c930*/  STL.64 [R1+0x180], R24 ;  /* 0x0001801801007387 */ /* 0x000fe80000100a00 */
[----:B------:R-:W-:Y:S04]  /*3c940*/  STL.64 [R1+0x188], R26 ;  /* 0x0001881a01007387 */ /* 0x000fe80000100a00 */
[----:B--2---:R-:W0:Y:S04]  /*3c950*/  LDSM.16.MT88.4 R24, [R20+UR7+0x16800] ;  /* 0x016800071418783b */ /* 0x004e280008004200 */
[----:B------:R-:W2:Y:S04]  /*3c960*/  LDSM.16.M88.4 R4, [R22+UR7+0xc180] ;  /* 0x00c180071604783b */ /* 0x000ea80008000200 */
[----:B-1----:R-:W-:Y:S04]  /*3c970*/  STL.64 [R1+0x1a0], R8 ;  /* 0x0001a00801007387 */ /* 0x002fe80000100a00 */
[----:B------:R-:W-:Y:S04]  /*3c980*/  STL.64 [R1+0x1a8], R10 ;  /* 0x0001a80a01007387 */ /* 0x000fe80000100a00 */
[----:B------:R-:W1:Y:S04]  /*3c990*/  LDSM.16.MT88.4 R8, [R20+UR7+0x17000] ;  /* 0x017000071408783b */ /* 0x000e680008004200 */
[----:B0-----:R-:W-:Y:S04]  /*3c9a0*/  STL.64 [R1+0x2948], R26 ;  /* 0x0029481a01007387 */ /* 0x001fe80000100a00 */
[----:B--2---:R-:W-:Y:S04]  /*3c9b0*/  STL.64 [R1+0x190], R4 ;  /* 0x0001900401007387 */ /* 0x004fe80000100a00 */
[----:B------:R-:W-:Y:S04]  /*3c9c0*/  STL.64 [R1+0x198], R6 ;  /* 0x0001980601007387 */ /* 0x000fe80000100a00 */
[----:B------:R-:W-:Y:S04]  /*3c9d0*/  STL.64 [R1+0x2940], R24 ;  /* 0x0029401801007387 */ /* 0x000fe80000100a00 */
[----:B------:R-:W0:Y:S04]  /*3c9e0*/  LDSM.16.MT88.4 R24, [R20+UR7+0x17400] ;  /* 0x017400071418783b */ /* 0x000e280008004200 */
[----:B------:R-:W-:Y:S04]  /*3c9f0*/  LDSM.16.MT88.4 R4, [R20+UR7+0x16c00] ;  /* 0x016c00071404783b */ /* 0x000fe80008004200 */
[----:B-1----:R-:W-:Y:S04]  /*3ca00*/  STL.64 [R1+0xa0], R8 ;  /* 0x0000a00801007387 */ /* 0x002fe80000100a00 */
[----:B------:R-:W-:Y:S04]  /*3ca10*/  STL.64 [R1+0xa8], R10 ;  /* 0x0000a80a01007387 */ /* 0x000fe80000100a00 */
[----:B------:R-:W1:Y:S04]  /*3ca20*/  LDSM.16.MT88.4 R8, [R20+UR7+0x17800] ;  /* 0x017800071408783b */ /* 0x000e680008004200 */
[----:B0-----:R-:W-:Y:S04]  /*3ca30*/  STL.64 [R1+0xb0], R24 ;  /* 0x0000b01801007387 */ /* 0x001fe80000100a00 */
[----:B------:R-:W-:Y:S04]  /*3ca40*/  STL.64 [R1+0xb8], R26 ;  /* 0x0000b81a01007387 */ /* 0x000fe80000100a00 */
[----:B------:R-:W0:Y:S04]  /*3ca50*/  LDSM.16.MT88.4 R24, [R20+UR7+0x17c00] ;  /* 0x017c00071418783b */ /* 0x000e280008004200 */
[----:B------:R-:W-:Y:S04]  /*3ca60*/  LDSM.16.MT88.4 R20, [R0+UR7+0x16c00] ;  /* 0x016c00070014783b */ /* 0x000fe80008004200 */
[----:B-1----:R-:W-:Y:S04]  /*3ca70*/  STL.64 [R1+0x110], R8 ;  /* 0x0001100801007387 */ /* 0x002fe80000100a00 */
[----:B------:R-:W-:Y:S04]  /*3ca80*/  STL.64 [R1+0x118], R10 ;  /* 0x0001180a01007387 */ /* 0x000fe80000100a00 */
[----:B------:R-:W-:Y:S04]  /*3ca90*/  LDSM.16.MT88.4 R8, [R0+UR7+0x16800] ;  /* 0x016800070008783b */ /* 0x000fe80008004200 */
[----:B0-----:R-:W-:Y:S04]  /*3caa0*/  STL.64 [R1+0x120], R24 ;  /* 0x0001201801007387 */ /* 0x001fe80000100a00 */
[----:B------:R-:W-:Y:S04]  /*3cab0*/  STL.64 [R1+0x128], R26 ;  /* 0x0001281a01007387 */ /* 0x000fe80000100a00 */
[----:B------:R-:W0:Y:S04]  /*3cac0*/  LDSM.16.MT88.4 R24, [R0+UR7+0x17000] ;  /* 0x017000070018783b */ /* 0x000e280008004200 */
        /* <DEDUP_REMOVED lines=10> */
[----:B------:R0:W-:Y:S04]  /*3cb70*/  STL.64 [R1+0x158], R26 ;  /* 0x0001581a01007387 */ /* 0x0001e80000100a00 */
[----:B0-----:R-:W2:Y:S04]  /*3cb80*/  LDL.LU.64 R26, [R1+0x2948] ;  /* 0x00294800011a7983 */ /* 0x001ea80000300a00 */
[----:B------:R-:W3:Y:S04]  /*3cb90*/  LDL.LU.64 R24, [R1+0x2940] ;  /* 0x0029400001187983 */ /* 0x000ee80000300a00 */
        /* <DEDUP_REMOVED lines=12> */
[----:B------:R-:W-:Y:S06]  /*3cc60*/  BAR.SYNC.DEFER_BLOCKING 0x0 ;  /* 0x0000000000007b1d */ /* 0x000fec0000010000 */
[----:B--2---:R-:W-:Y:S04]  /*3cc70*/  STL.64 [R1+0x30b8], R6 ;  /* 0x0030b80601007387 */ /* 0x004fe80000100a00 */
[----:B------:R0:W-:Y:S04]  /*3cc80*/  STL.64 [R1+0x30b0], R4 ;  /* 0x0030b00401007387 */ /* 0x0001e80000100a00 */
[----:B0-----:R-:W2:Y:S04]  /*3cc90*/  LDL.LU R4, [R1+0xf0] ;  /* 0x0000f00001047983 */ /* 0x001ea80000300800 */
[----:B------:R-:W2:Y:S04]  /*3cca0*/  LDL.LU R5, [R1+0xf4] ;  /* 0x0000f40001057983 */ /* 0x000ea80000300800 */
[----:B------:R-:W2:Y:S04]  /*3ccb0*/  LDL.LU R6, [R1+0xf8] ;  /* 0x0000f80001067983 */ /* 0x000ea80000300800 */
[----:B------:R-:W2:Y:S04]  /*3ccc0*/  LDL.LU R7, [R1+0xfc] ;  /* 0x0000fc0001077983 */ /* 0x000ea80000300800 */
[----:B---3--:R-:W-:Y:S04]  /*3ccd0*/  STL [R1+0x300c], R25 ;  /* 0x00300c1901007387 */ /* 0x008fe80000100800 */
[----:B------:R-:W-:Y:S04]  /*3cce0*/  STL [R1+0x3008], R27 ;  /* 0x0030081b01007387 */ /* 0x000fe80000100800 */
[----:B------:R-:W-:Y:S04]  /*3ccf0*/  STL [R1+0x308c], R26 ;  /* 0x00308c1a01007387 */ /* 0x000fe80000100800 */
[----:B------:R-:W-:Y:S04]  /*3cd00*/  STL [R1+0x3088], R24 ;  /* 0x0030881801007387 */ /* 0x000fe80000100800 */
[----:B------:R0:W-:Y:S04]  /*3cd10*/  STL [R1+0x2fbc], R9 ;  /* 0x002fbc0901007387 */ /* 0x0001e80000100800 */
[----:B------:R-:W2:Y:S04]  /*3cd20*/  LDL.LU R8, [R1+0x58] ;  /* 0x0000580001087983 */ /* 0x000ea80000300800 */
[----:B0-----:R-:W2:Y:S01]  /*3cd30*/  LDL.LU R9, [R1+0x5c] ;  /* 0x00005c0001097983 */ /* 0x001ea20000300800 */
[----:B------:R-:W-:-:S02]  /*3cd40*/  IMAD.MOV.U32 R24, RZ, RZ, R17 ;  /* 0x000000ffff187224 */ /* 0x000fc400078e0011 */
[----:B----4-:R-:W-:Y:S01]  /*3cd50*/  IMAD.MOV.U32 R25, RZ, RZ, R19 ;  /* 0x000000ffff197224 */ /* 0x010fe200078e0013 */
[----:B------:R-:W-:Y:S01]  /*3cd60*/  STL [R1+0x2fb8], R11 ;  /* 0x002fb80b01007387 */ /* 0x000fe20000100800 */
[----:B-----5:R-:W-:Y:S02]  /*3cd70*/  IMAD.MOV.U32 R26, RZ, RZ, R13 ;  /* 0x000000ffff1a7224 */ /* 0x020fe400078e000d */
[----:B------:R-:W-:Y:S01]  /*3cd80*/  IMAD.MOV.U32 R27, RZ, RZ, R15 ;  /* 0x000000ffff1b7224 */ /* 0x000fe200078e000f */
[----:B------:R-:W-:Y:S04]  /*3cd90*/  STL [R1+0x2fb4], R21 ;  /* 0x002fb41501007387 */ /* 0x000fe80000100800 */
[----:B------:R0:W-:Y:S04]  /*3cda0*/  STL [R1+0x2fb0], R23 ;  /* 0x002fb01701007387 */ /* 0x0001e80000100800 */
[----:B------:R-:W3:Y:S04]  /*3cdb0*/  LDL.LU R22, [R1+0x50] ;  /* 0x0000500001167983 */ /* 0x000ee80000300800 */
[----:B0-----:R-:W3:Y:S01]  /*3cdc0*/  LDL.LU R23, [R1+0x54] ;  /* 0x0000540001177983 */ /* 0x001ee20000300800 */
[----:B--2---:R-:W-:Y:S03]  /*3cdd0*/  HMMA.16816.F32 R24, R24, R8, R4 ;  /* 0x000000081818723c */ /* 0x004fe60000001804 */
[----:B------:R-:W3:Y:S04]  /*3cde0*/  LDL.LU.64 R6, [R1+0x30b8] ;  /* 0x0030b80001067983 */ /* 0x000ee80000300a00 */
[----:B------:R-:W3:-:S12]  /*3cdf0*/  LDL.LU.64 R4, [R1+0x30b0] ;  /* 0x0030b00001047983 */ /* 0x000ed80000300a00 */
[----:B------:R-:W-:Y:S01]  /*3ce00*/  IMAD.MOV.U32 R11, RZ, RZ, R26 ;  /* 0x000000ffff0b7224 */ /* 0x000fe200078e001a */
[----:B------:R0:W-:Y:S01]  /*3ce10*/  STL [R1+0x20], R24 ;  /* 0x0000201801007387 */ /* 0x0001e20000100800 */
[----:B------:R-:W-:Y:S02]  /*3ce20*/  IMAD.MOV.U32 R9, RZ, RZ, R27 ;  /* 0x000000ffff097224 */ /* 0x000fe400078e001b */
[----:B------:R-:W-:Y:S01]  /*3ce30*/  IMAD.MOV.U32 R21, RZ, RZ, R25 ;  /* 0x000000ffff157224 */ /* 0x000fe200078e0019 */
[----:B------:R-:W-:Y:S01]  /*3ce40*/  STL [R1+0x3054], R11 ;  /* 0x0030540b01007387 */ /* 0x000fe20000100800 */
[----:B------:R-:W-:Y:S02]  /*3ce50*/  IMAD.MOV.U32 R25, RZ, RZ, R19 ;  /* 0x000000ffff197224 */ /* 0x000fe400078e0013 */
[----:B------:R-:W-:Y:S01]  /*3ce60*/  IMAD.MOV.U32 R26, RZ, RZ, R13 ;  /* 0x000000ffff1a7224 */ /* 0x000fe200078e000d */
[----:B------:R1:W-:Y:S01]  /*3ce70*/  STL [R1+0x30a0], R9 ;  /* 0x0030a00901007387 */ /* 0x0003e20000100800 */
[----:B------:R-:W-:-:S02]  /*3ce80*/  IMAD.MOV.U32 R27, RZ, RZ, R15 ;  /* 0x000000ffff1b7224 */ /* 0x000fc400078e000f */
[----:B0-----:R-:W-:Y:S01]  /*3ce90*/  IMAD.MOV.U32 R24, RZ, RZ, R17 ;  /* 0x000000ffff187224 */ /* 0x001fe200078e0011 */
[----:B------:R-:W2:Y:S04]  /*3cea0*/  LDL.LU R8, [R1+0x90] ;  /* 0x0000900001087983 */ /* 0x000ea80000300800 */
[----:B-1----:R-:W2:Y:S04]  /*3ceb0*/  LDL.LU R9, [R1+0x94] ;  /* 0x0000940001097983 */ /* 0x002ea80000300800 */
[----:B------:R-:W2:Y:S04]  /*3cec0*/  LDL.LU R10, [R1+0x98] ;  /* 0x00009800010a7983 */ /* 0x000ea80000300800 */
[----:B------:R-:W2:Y:S04]  /*3ced0*/  LDL.LU R11, [R1+0x9c] ;  /* 0x00009c00010b7983 */ /* 0x000ea80000300800 */
[----:B------:R-:W-:Y:S01]  /*3cee0*/  STL [R1+0x3050], R21 ;  /* 0x0030501501007387 */ /* 0x000fe20000100800 */
[----:B---3--:R-:W-:Y:S03]  /*3cef0*/  HMMA.16816.F32 R24, R24, R22, R4 ;  /* 0x000000161818723c */ /* 0x008fe60000001804 */
[----:B------:R-:W3:Y:S04]  /*3cf00*/  LDL.LU R6, [R1+0x30a8] ;  /* 0x0030a80001067983 */ /* 0x000ee80000300800 */
[----:B------:R-:W4:-:S12]  /*3cf10*/  LDL.LU R4, [R1+0x30a4] ;  /* 0x0030a40001047983 */ /* 0x000f180000300800 */
[----:B------:R-:W-:Y:S02]  /*3cf20*/  IMAD.MOV.U32 R7, RZ, RZ, R26 ;  /* 0x000000ffff077224 */ /* 0x000fe400078e001a */
[----:B------:R-:W-:Y:S02]  /*3cf30*/  IMAD.MOV.U32 R5, RZ, RZ, R27 ;  /* 0x000000ffff057224 */ /* 0x000fe400078e001b */
[----:B------:R-:W-:Y:S02]  /*3cf40*/  IMAD.MOV.U32 R20, RZ, RZ, R24 ;  /* 0x000000ffff147224 */ /* 0x000fe400078e0018 */
[----:B------:R-:W-:Y:S02]  /*3cf50*/  IMAD.MOV.U32 R22, RZ, RZ, R25 ;  /* 0x000000ffff167224 */ /* 0x000fe400078e0019 */
[----:B------:R-:W-:Y:S02]  /*3cf60*/  IMAD.MOV.U32 R26, RZ, RZ, R14 ;  /* 0x000000ffff1a7224 */ /* 0x000fe400078e000e */
[----:B------:R-:W-:Y:S01]  /*3cf70*/  IMAD.MOV.U32 R27, RZ, RZ, R12 ;  /* 0x000000ffff1b7224 */ /* 0x000fe200078e000c */
[----:B---3--:R0:W-:Y:S04]  /*3cf80*/  STL.64 [R1+0x3098], R6 ;  /* 0x0030980601007387 */ /* 0x0081e80000100a00 */
[----:B----4-:R1:W-:Y:S04]  /*3cf90*/  STL.64 [R1+0x3090], R4 ;  /* 0x0030900401007387 */ /* 0x0103e80000100a00 */
[----:B------:R-:W3:Y:S01]  /*3cfa0*/  LDL.LU R24, [R1+0x40] ;  /* 0x0000400001187983 */ /* 0x000ee20000300800 */
[----:B0-----:R-:W-:-:S03]  /*3cfb0*/  IMAD.MOV.U32 R6, RZ, RZ, R13 ;  /* 0x000000ffff067224 */ /* 0x001fc600078e000d */
[----:B------:R-:W3:Y:S01]  /*3cfc0*/  LDL.LU R25, [R1+0x44] ;  /* 0x0000440001197983 */ /* 0x000ee20000300800 */
[----:B------:R-:W-:Y:S02]  /*3cfd0*/  IMAD.MOV.U32 R7, RZ, RZ, R15 ;  /* 0x000000ffff077224 */ /* 0x000fe400078e000f */
[----:B-1----:R-:W-:Y:S01]  /*3cfe0*/  IMAD.MOV.U32 R4, RZ, RZ, R17 ;  /* 0x000000ffff047224 */ /* 0x002fe200078e0011 */
[----:B------:R-:W4:Y:S01]  /*3cff0*/  LDL R14, [R1+0x178] ;  /* 0x00017800010e7983 */ /* 0x000f220000100800 */
[----:B------:R-:W-:-:S03]  /*3d000*/  IMAD.MOV.U32 R5, RZ, RZ, R19 ;  /* 0x000000ffff057224 */ /* 0x000fc600078e0013 */
[----:B------:R-:W5:Y:S04]  /*3d010*/  LDL R12, [R1+0x17c] ;  /* 0x00017c00010c7983 */ /* 0x000f680000100800 */
[----:B------:R-:W3:Y:S01]  /*3d020*/  LDL R23, [R1+0x108] ;  /* 0x0001080001177983 */ /* 0x000ee20000100800 */
[----:B--2---:R-:W-:Y:S03]  /*3d030*/  HMMA.16816.F32 R4, R4, R28, R8 ;  /* 0x0000001c0404723c */ /* 0x004fe60000001808 */
[----:B------:R-:W2:Y:S04]  /*3d040*/  LDL R0, [R1+0x10c] ;  /* 0x00010c0001007983 */ /* 0x000ea80000100800 */
[----:B------:R-:W2:-:S12]  /*3d050*/  LDL.LU R9, [R1+0x30a0] ;  /* 0x0030a00001097983 */ /* 0x000e980000300800 */
[----:B------:R-:W-:Y:S02]  /*3d060*/  IMAD.MOV.U32 R11, RZ, RZ, R4 ;  /* 0x000000ffff0b7224 */ /* 0x000fe400078e0004 */
[----:B------:R-:W-:Y:S02]  /*3d070*/  IMAD.MOV.U32 R10, RZ, RZ, R7 ;  /* 0x000000ffff0a7224 */ /* 0x000fe400078e0007 */
[----:B------:R-:W-:Y:S02]  /*3d080*/  IMAD.MOV.U32 R8, RZ, RZ, R6 ;  /* 0x000000ffff087224 */ /* 0x000fe400078e0006 */
[----:B------:R-:W-:Y:S01]  /*3d090*/  IMAD.MOV.U32 R21, RZ, RZ, R5 ;  /* 0x000000ffff157224 */ /* 0x000fe200078e0005 */
[----:B------:R-:W3:Y:S04]  /*3d0a0*/  LDL.LU.64 R6, [R1+0x3098] ;  /* 0x0030980001067983 */ /* 0x000ee80000300a00 */
[----:B------:R-:W3:Y:S04]  /*3d0b0*/  LDL.LU.64 R4, [R1+0x3090] ;  /* 0x0030900001047983 */ /* 0x000ee80000300a00 */
[----:B------:R-:W-:Y:S04]  /*3d0c0*/  STL.64 [R1+0x3070], R10 ;  /* 0x0030700a01007387 */ /* 0x000fe80000100a00 */
[----:B--2---:R0:W-:Y:S04]  /*3d0d0*/  STL.64 [R1+0x3068], R8 ;  /* 0x0030680801007387 */ /* 0x0041e80000100a00 */
[----:B0-----:R-:W2:Y:S04]  /*3d0e0*/  LDL.LU R8, [R1+0x70] ;  /* 0x0000700001087983 */ /* 0x001ea80000300800 */
[----:B------:R-:W2:Y:S04]  /*3d0f0*/  LDL.LU R9, [R1+0x74] ;  /* 0x0000740001097983 */ /* 0x000ea80000300800 */
[----:B------:R-:W2:Y:S04]  /*3d100*/  LDL.LU R10, [R1+0x78] ;  /* 0x00007800010a7983 */ /* 0x000ea80000300800 */
[----:B------:R-:W2:Y:S04]  /*3d110*/  LDL.LU R11, [R1+0x7c] ;  /* 0x00007c00010b7983 */ /* 0x000ea80000300800 */
[----:B--2---:R-:W-:Y:S04]  /*3d120*/  STL.64 [R1+0x3080], R10 ;  /* 0x0030800a01007387 */ /* 0x004fe80000100a00 */
[----:B------:R0:W-:Y:S04]  /*3d130*/  STL.64 [R1+0x3078], R8 ;  /* 0x0030780801007387 */ /* 0x0001e80000100a00 */
[----:B0-----:R-:W2:Y:S04]  /*3d140*/  LDL.LU R8, [R1+0x60] ;  /* 0x0000600001087983 */ /* 0x001ea80000300800 */
[----:B------:R-:W2:Y:S04]  /*3d150*/  LDL.LU R9, [R1+0x64] ;  /* 0x0000640001097983 */ /* 0x000ea80000300800 */
[----:B------:R-:W2:Y:S04]  /*3d160*/  LDL.LU R10, [R1+0x68] ;  /* 0x00006800010a7983 */ /* 0x000ea80000300800 */
[----:B------:R-:W2:Y:S04]  /*3d170*/  LDL.LU R11, [R1+0x6c] ;  /* 0x00006c00010b7983 */ /* 0x000ea80000300800 */
[----:B------:R-:W2:Y:S04]  /*3d180*/  LDL R28, [R1+0x148] ;  /* 0x00014800011c7983 */ /* 0x000ea80000100800 */
[----:B------:R-:W2:Y:S04]  /*3d190*/  LDL R29, [R1+0x14c] ;  /* 0x00014c00011d7983 */ /* 0x000ea80000100800 */
[----:B---3--:R0:W-:Y:S04]  /*3d1a0*/  STL.64 [R1+0x3060], R22 ;  /* 0x0030601601007387 */ /* 0x0081e80000100a00 */
[----:B------:R1:W-:Y:S01]  /*3d1b0*/  STL.64 [R1+0x3058], R20 ;  /* 0x0030581401007387 */ /* 0x0003e20000100a00 */
[----:B0-----:R-:W-:-:S02]  /*3d1c0*/  IMAD.MOV.U32 R23, RZ, RZ, R16 ;  /* 0x000000ffff177224 */ /* 0x001fc400078e0010 */
[----:B------:R-:W-:Y:S02]  /*3d1d0*/  IMAD.MOV.U32 R16, RZ, RZ, R17 ;  /* 0x000000ffff107224 */ /* 0x000fe400078e0011 */
[----:B------:R-:W-:Y:S01]  /*3d1e0*/  IMAD.MOV.U32 R22, RZ, RZ, R18 ;  /* 0x000000ffff167224 */ /* 0x000fe200078e0012 */
[----:B-1----:R-:W3:Y:S01]  /*3d1f0*/  LDL.LU R20, [R1+0x80] ;  /* 0x0000800001147983 */ /* 0x002ee20000300800 */
[----:B------:R-:W-:Y:S02]  /*3d200*/  IMAD.MOV.U32 R17, RZ, RZ, R19 ;  /* 0x000000ffff117224 */ /* 0x000fe400078e0013 */
[----:B------:R-:W-:Y:S01]  /*3d210*/  IMAD.MOV.U32 R18, RZ, RZ, R13 ;  /* 0x000000ffff127224 */ /* 0x000fe200078e000d */
[----:B------:R-:W3:Y:S01]  /*3d220*/  LDL.LU R21, [R1+0x84] ;  /* 0x0000840001157983 */ /* 0x000ee20000300800 */
[----:B------:R-:W-:-:S07]  /*3d230*/  IMAD.MOV.U32 R19, RZ, RZ, R15 ;  /* 0x000000ffff137224 */ /* 0x000fce00078e000f */
[----:B------:R-:W-:Y:S01]  /*3d240*/  HMMA.16816.F32 R16, R16, R2, R24 ;  /* 0x000000021010723c */ /* 0x000fe20000001818 */
[----:B------:R-:W2:Y:S04]  /*3d250*/  LDL.LU R26, [R1+0x308c] ;  /* 0x00308c00011a7983 */ /* 0x000ea80000300800 */
[----:B------:R-:W3:Y:S01]  /*3d260*/  LDL.LU R24, [R1+0x3088] ;  /* 0x0030880001187983 */ /* 0x000ee20000300800 */
[----:B------:R-:W-:-:S03]  /*3d270*/  IMAD.MOV.U32 R15, RZ, RZ, R6 ;  /* 0x000000ffff0f7224 */ /* 0x000fc600078e0006 */
[----:B------:R-:W3:Y:S04]  /*3d280*/  LDL R2, [R1+0x168] ;  /* 0x0001680001027983 */ /* 0x000ee80000100800 */
[----:B------:R-:W3:Y:S06]  /*3d290*/  LDL R3, [R1+0x16c] ;  /* 0x00016c0001037983 */ /* 0x000eec0000100800 */
[----:B------:R4:W-:Y:S04]  /*3d2a0*/  STL.64 [R1], R16 ;  /* 0x0000001001007387 */ /* 0x0009e80000100a00 */
[----:B------:R0:W-:Y:S01]  /*3d2b0*/  STL.64 [R1+0x8], R18 ;  /* 0x0000081201007387 */ /* 0x0001e20000100a00 */
[----:B----4-:R-:W-:Y:S01]  /*3d2c0*/  F2FP.F16.E4M3.UNPACK_B R16, R14 ;  /* 0x0000000eff10723e */ /* 0x010fe200020006ff */
[----:B------:R-:W-:Y:S01]  /*3d2d0*/  IMAD.MOV.U32 R14, RZ, RZ, R4 ;  /* 0x000000ffff0e7224 */ /* 0x000fe200078e0004 */
[----:B-----5:R-:W-:Y:S01]  /*3d2e0*/  F2FP.F16.E4M3.UNPACK_B R17, R12 ;  /* 0x0000000cff11723e */ /* 0x020fe200020006ff */
[----:B--2---:R-:W-:-:S02]  /*3d2f0*/  IMAD.MOV.U32 R13, RZ, RZ, R26 ;  /* 0x000000ffff0d7224 */ /* 0x004fc400078e001a */
[----:B---3--:R-:W-:-:S07]  /*3d300*/  IMAD.MOV.U32 R12, RZ, RZ, R24 ;  /* 0x000000ffff0c7224 */ /* 0x008fce00078e0018 */
[----:B------:R-:W-:Y:S01]  /*3d310*/  HMMA.16816.F32 R12, R12, R16, R8 ;  /* 0x000000100c0c723c */ /* 0x000fe20000001808 */
[----:B------:R-:W2:Y:S04]  /*3d320*/  LDL.LU.64 R10, [R1+0x3080] ;  /* 0x00308000010a7983 */ /* 0x000ea80000300a00 */
[----:B------:R-:W2:Y:S01]  /*3d330*/  LDL.LU.64 R8, [R1+0x3078] ;  /* 0x0030780001087983 */ /* 0x000ea20000300a00 */
[----:B0-----:R-:W-:Y:S02]  /*3d340*/  F2FP.F16.E4M3.UNPACK_B R18, R2 ;  /* 0x00000002ff12723e */ /* 0x001fe400020006ff */
[----:B------:R-:W-:-:S11]  /*3d350*/  F2FP.F16.E4M3.UNPACK_B R19, R3 ;  /* 0x00000003ff13723e */ /* 0x000fd600020006ff */
[----:B------:R-:W-:Y:S01]  /*3d360*/  IMAD.MOV.U32 R25, RZ, RZ, R14 ;  /* 0x000000ffff197224 */ /* 0x000fe200078e000e */
[----:B------:R0:W-:Y:S01]  /*3d370*/  STL.64 [R1+0x40], R12 ;  /* 0x0000400c01007387 */ /* 0x0001e20000100a00 */
[----:B------:R-:W-:Y:S02]  /*3d380*/  IMAD.MOV.U32 R27, RZ, RZ, R15 ;  /* 0x000000ffff1b7224 */ /* 0x000fe400078e000f */
[----:B------:R-:W-:Y:S02]  /*3d390*/  IMAD.MOV.U32 R14, RZ, RZ, R4 ;  /* 0x000000ffff0e7224 */ /* 0x000fe400078e0004 */
[----:B------:R-:W-:Y:S02]  /*3d3a0*/  IMAD.MOV.U32 R15, RZ, RZ, R6 ;  /* 0x000000ffff0f7224 */ /* 0x000fe400078e0006 */
[----:B0-----:R-:W-:Y:S02]  /*3d3b0*/  IMAD.MOV.U32 R12, RZ, RZ, R24 ;  /* 0x000000ffff0c7224 */ /* 0x001fe400078e0018 */
[----:B------:R-:W-:Y:S01]  /*3d3c0*/  IMAD.MOV.U32 R13, RZ, RZ, R26 ;  /* 0x000000ffff0d7224 */ /* 0x000fe200078e001a */
[----:B------:R-:W-:-:S02]  /*3d3d0*/  F2FP.F16.E4M3.UNPACK_B R2, R28 ;  /* 0x0000001cff02723e */ /* 0x000fc400020006ff */
[----:B------:R-:W-:-:S04]  /*3d3e0*/  F2FP.F16.E4M3.UNPACK_B R3, R29 ;  /* 0x0000001dff03723e */ /* 0x000fc800020006ff */
[----:B--2---:R-:W-:Y:S01]  /*3d3f0*/  HMMA.16816.F32 R12, R12, R18, R8 ;  /* 0x000000120c0c723c */ /* 0x004fe20000001808 */
[----:B------:R-:W2:Y:S04]  /*3d400*/  LDL.LU.64 R10, [R1+0x3070] ;  /* 0x00307000010a7983 */ /* 0x000ea80000300a00 */
[----:B------:R-:W3:-:S14]  /*3d410*/  LDL.LU.64 R8, [R1+0x3068] ;  /* 0x0030680001087983 */ /* 0x000edc0000300a00 */
[----:B------:R0:W-:Y:S04]  /*3d420*/  STL.64 [R1+0x70], R12 ;  /* 0x0000700c01007387 */ /* 0x0001e80000100a00 */
[----:B------:R1:W-:Y:S01]  /*3d430*/  STL.64 [R1+0x78], R14 ;  /* 0x0000780e01007387 */ /* 0x0003e20000100a00 */
[----:B0-----:R-:W-:Y:S02]  /*3d440*/  IMAD.MOV.U32 R12, RZ, RZ, R24 ;  /* 0x000000ffff0c7224 */ /* 0x001fe400078e0018 */
[----:B------:R-:W-:Y:S02]  /*3d450*/  IMAD.MOV.U32 R13, RZ, RZ, R26 ;  /* 0x000000ffff0d7224 */ /* 0x000fe400078e001a */
[----:B-1----:R-:W-:Y:S02]  /*3d460*/  IMAD.MOV.U32 R14, RZ, RZ, R4 ;  /* 0x000000ffff0e7224 */ /* 0x002fe400078e0004 */
[----:B------:R-:W-:-:S07]  /*3d470*/  IMAD.MOV.U32 R15, RZ, RZ, R6 ;  /* 0x000000ffff0f7224 */ /* 0x000fce00078e0006 */
[----:B------:R-:W-:Y:S01]  /*3d480*/  HMMA.16816.F32 R12, R12, R2, R20 ;  /* 0x000000020c0c723c */ /* 0x000fe20000001814 */
[----:B------:R-:W4:Y:S04]  /*3d490*/  LDL.LU.64 R22, [R1+0x3060] ;  /* 0x0030600001167983 */ /* 0x000f280000300a00 */
[----:B------:R-:W5:Y:S01]  /*3d4a0*/  LDL.LU.64 R20, [R1+0x3058] ;  /* 0x0030580001147983 */ /* 0x000f620000300a00 */
[----:B------:R-:W-:-:S13]  /*3d4b0*/  F2FP.F16.E4M3.UNPACK_B R29, R0 ;  /* 0x00000000ff1d723e */ /* 0x000fda00020006ff */
[----:B------:R0:W-:Y:S04]  /*3d4c0*/  STL.64 [R1+0x80], R12 ;  /* 0x0000800c01007387 */ /* 0x0001e80000100a00 */
[----:B------:R-:W-:Y:S04]  /*3d4d0*/  STL.64 [R1+0x88], R14 ;  /* 0x0000880e01007387 */ /* 0x000fe80000100a00 */
[----:B------:R-:W-:Y:S01]  /*3d4e0*/  STL [R1+0x3014], R27 ;  /* 0x0030141b01007387 */ /* 0x000fe20000100800 */
[----:B0-----:R-:W-:-:S03]  /*3d4f0*/  IMAD.MOV.U32 R12, RZ, RZ, R24 ;  /* 0x000000ffff0c7224 */ /* 0x001fc600078e0018 */
[----:B------:R0:W-:Y:S01]  /*3d500*/  STL [R1+0x3010], R25 ;  /* 0x0030101901007387 */ /* 0x0001e20000100800 */
[----:B------:R-:W-:-:S03]  /*3d510*/  IMAD.MOV.U32 R13, RZ, RZ, R26 ;  /* 0x000000ffff0d7224 */ /* 0x000fc600078e001a */
[----:B------:R-:W2:Y:S04]  /*3d520*/  LDL.LU R24, [R1+0x30] ;  /* 0x0000300001187983 */ /* 0x000ea80000300800 */
[----:B0-----:R-:W2:Y:S04]  /*3d530*/  LDL.LU R25, [R1+0x34] ;  /* 0x0000340001197983 */ /* 0x001ea80000300800 */
[----:B------:R-:W2:Y:S04]  /*3d540*/  LDL.LU R26, [R1+0x38] ;  /* 0x00003800011a7983 */ /* 0x000ea80000300800 */
[----:B------:R-:W2:Y:S01]  /*3d550*/  LDL.LU R27, [R1+0x3c] ;  /* 0x00003c00011b7983 */ /* 0x000ea20000300800 */
[----:B------:R-:W-:-:S02]  /*3d560*/  IMAD.MOV.U32 R14, RZ, RZ, R4 ;  /* 0x000000ffff0e7224 */ /* 0x000fc400078e0004 */
[----:B------:R-:W-:Y:S01]  /*3d570*/  IMAD.MOV.U32 R15, RZ, RZ, R6 ;  /* 0x000000ffff0f7224 */ /* 0x000fe200078e0006 */
[----:B----4-:R-:W-:-:S07]  /*3d580*/  F2FP.F16.E4M3.UNPACK_B R28, R23 ;  /* 0x00000017ff1c723e */ /* 0x010fce00020006ff */
[----:B--2---:R-:W-:-:S15]  /*3d590*/  HMMA.16816.F32 R24, R12, R28, R24 ;  /* 0x0000001c0c18723c */ /* 0x004fde0000001818 */
[----:B------:R-:W-:-:S04]  /*3d5a0*/  NOP ;  /* 0x0000000000007918 */ /* 0x000fc80000000000 */
[----:B------:R-:W-:Y:S02]  /*3d5b0*/  IMAD.MOV.U32 R4, RZ, RZ, R24 ;  /* 0x000000ffff047224 */ /* 0x000fe400078e0018 */
[----:B------:R-:W-:Y:S02]  /*3d5c0*/  IMAD.MOV.U32 R6, RZ, RZ, R26 ;  /* 0x000000ffff067224 */ /* 0x000fe400078e001a */
[----:B------:R-:W-:Y:S02]  /*3d5d0*/  IMAD.MOV.U32 R0, RZ, RZ, R27 ;  /* 0x000000ffff007224 */ /* 0x000fe400078e001b */
[----:B------:R-:W-:Y:S02]  /*3d5e0*/  IMAD.MOV.U32 R23, RZ, RZ, R25 ;  /* 0x000000ffff177224 */ /* 0x000fe400078e0019 */
[----:B------:R-:W-:Y:S02]  /*3d5f0*/  IMAD.MOV.U32 R24, RZ, RZ, R11 ;  /* 0x000000ffff187224 */ /* 0x000fe400078e000b */
[----:B---3--:R-:W-:Y:S01]  /*3d600*/  IMAD.MOV.U32 R26, RZ, RZ, R8 ;  /* 0x000000ffff1a7224 */ /* 0x008fe200078e0008 */
[----:B------:R-:W2:Y:S01]  /*3d610*/  LDL.LU R11, [R1+0x3054] ;  /* 0x00305400010b7983 */ /* 0x000ea20000300800 */
[----:B------:R-:W-:-:S02]  /*3d620*/  IMAD.MOV.U32 R27, RZ, RZ, R10 ;  /* 0x000000ffff1b7224 */ /* 0x000fc400078e000a */
[----:B-----5:R-:W-:Y:S02]  /*3d630*/  IMAD.MOV.U32 R25, RZ, RZ, R21 ;  /* 0x000000ffff197224 */ /* 0x020fe400078e0015 */
[----:B------:R-:W3:Y:S04]  /*3d640*/  LDL.LU R21, [R1+0x3050] ;  /* 0x0030500001157983 */ /* 0x000ee80000300800 */
[----:B------:R-:W4:Y:S04]  /*3d650*/  LDL.LU R8, [R1+0x304c] ;  /* 0x00304c0001087983 */ /* 0x000f280000300800 */
[----:B------:R-:W5:Y:S04]  /*3d660*/  LDL.LU R10, [R1+0x3048] ;  /* 0x00304800010a7983 */ /* 0x000f680000300800 */
[----:B------:R0:W-:Y:S04]  /*3d670*/  STL.64 [R1+0x3020], R26 ;  /* 0x0030201a01007387 */ /* 0x0001e80000100a00 */
[----:B------:R1:W-:Y:S01]  /*3d680*/  STL.64 [R1+0x3018], R24 ;  /* 0x0030181801007387 */ /* 0x0003e20000100a00 */
[----:B0-----:R-:W-:-:S02]  /*3d690*/  IMAD.MOV.U32 R26, RZ, RZ, R7 ;  /* 0x000000ffff1a7224 */ /* 0x001fc400078e0007 */
[----:B------:R-:W-:Y:S02]  /*3d6a0*/  IMAD.MOV.U32 R27, RZ, RZ, R5 ;  /* 0x000000ffff1b7224 */ /* 0x000fe400078e0005 */
[----:B-1----:R-:W-:Y:S02]  /*3d6b0*/  IMAD.MOV.U32 R24, RZ, RZ, R20 ;  /* 0x000000ffff187224 */ /* 0x002fe400078e0014 */
[----:B------:R-:W5:Y:S01]  /*3d6c0*/  LDL.LU R20, [R1+0x3044] ;  /* 0x0030440001147983 */ /* 0x000f620000300800 */
[----:B------:R-:W-:-:S03]  /*3d6d0*/  IMAD.MOV.U32 R25, RZ, RZ, R22 ;  /* 0x000000ffff197224 */ /* 0x000fc600078e0016 */
[----:B------:R-:W5:Y:S04]  /*3d6e0*/  LDL.LU R22, [R1+0x3040] ;  /* 0x0030400001167983 */ /* 0x000f680000300800 */
[----:B------:R-:W5:Y:S04]  /*3d6f0*/  LDL.LU R7, [R1+0x303c] ;  /* 0x00303c0001077983 */ /* 0x000f680000300800 */
[----:B------:R-:W5:Y:S04]  /*3d700*/  LDL.LU R5, [R1+0x3038] ;  /* 0x0030380001057983 */ /* 0x000f680000300800 */
[----:B------:R-:W-:Y:S04]  /*3d710*/  STL.64 [R1+0x3030], R26 ;  /* 0x0030301a01007387 */ /* 0x000fe80000100a00 */
[----:B------:R0:W-:Y:S04]  /*3d720*/  STL.64 [R1+0x3028], R24 ;  /* 0x0030281801007387 */ /* 0x0001e80000100a00 */
[----:B0-----:R-:W5:Y:S01]  /*3d730*/  LDL.LU R24, [R1+0x20] ;  /* 0x0000200001187983 */ /* 0x001f620000300800 */
[----:B------:R-:W-:-:S03]  /*3d740*/  IMAD.MOV.U32 R27, RZ, RZ, R9 ;  /* 0x000000ffff1b7224 */ /* 0x000fc600078e0009 */
[----:B------:R-:W-:Y:S04]  /*3d750*/  STL [R1+0x2fcc], R0 ;  /* 0x002fcc0001007387 */ /* 0x000fe80000100800 */
[----:B------:R-:W-:Y:S04]  /*3d760*/  STL [R1+0x2fc8], R6 ;  /* 0x002fc80601007387 */ /* 0x000fe80000100800 */
[----:B------:R-:W-:Y:S04]  /*3d770*/  STL [R1+0x2fc4], R23 ;  /* 0x002fc41701007387 */ /* 0x000fe80000100800 */
[----:B------:R-:W-:Y:S01]  /*3d780*/  STL [R1+0x2fc0], R4 ;  /* 0x002fc00401007387 */ /* 0x000fe20000100800 */
[----:B--2---:R-:W-:-:S02]  /*3d790*/  IMAD.MOV.U32 R26, RZ, RZ, R11 ;  /* 0x000000ffff1a7224 */ /* 0x004fc400078e000b */
[----:B---3--:R-:W-:Y:S02]  /*3d7a0*/  IMAD.MOV.U32 R25, RZ, RZ, R21 ;  /* 0x000000ffff197224 */ /* 0x008fe400078e0015 */
[----:B----4-:R-:W-:Y:S02]  /*3d7b0*/  IMAD.MOV.U32 R12, RZ, RZ, R8 ;  /* 0x000000ffff0c7224 */ /* 0x010fe400078e0008 */
[----:B-----5:R-:W-:Y:S02]  /*3d7c0*/  IMAD.MOV.U32 R13, RZ, RZ, R10 ;  /* 0x000000ffff0d7224 */ /* 0x020fe400078e000a */
[----:B------:R-:W-:Y:S02]  /*3d7d0*/  IMAD.MOV.U32 R14, RZ, RZ, R20 ;  /* 0x000000ffff0e7224 */ /* 0x000fe400078e0014 */
[----:B------:R-:W-:-:S07]  /*3d7e0*/  IMAD.MOV.U32 R15, RZ, RZ, R22 ;  /* 0x000000ffff0f7224 */ /* 0x000fce00078e0016 */
[----:B------:R-:W-:Y:S01]  /*3d7f0*/  HMMA.16816.F32 R12, R12, R16, R24 ;  /* 0x000000100c0c723c */ /* 0x000fe20000001818 */
[----:B------:R-:W2:Y:S04]  /*3d800*/  LDL.LU.64 R26, [R1+0x3030] ;  /* 0x00303000011a7983 */ /* 0x000ea80000300a00 */
[----:B------:R-:W2:-:S14]  /*3d810*/  LDL.LU.64 R24, [R1+0x3028] ;  /* 0x0030280001187983 */ /* 0x000e9c0000300a00 */
[----:B------:R-:W-:Y:S01]  /*3d820*/  IMAD.MOV.U32 R9, RZ, RZ, R13 ;  /* 0x000000ffff097224 */ /* 0x000fe200078e000d */
[----:B------:R0:W-:Y:S01]  /*3d830*/  STL [R1+0x60], R12 ;  /* 0x0000600c01007387 */ /* 0x0001e20000100800 */
[----:B------:R-:W-:Y:S02]  /*3d840*/  IMAD.MOV.U32 R11, RZ, RZ, R14 ;  /* 0x000000ffff0b7224 */ /* 0x000fe400078e000e */
[----:B------:R-:W-:Y:S01]  /*3d850*/  IMAD.MOV.U32 R21, RZ, RZ, R15 ;  /* 0x000000ffff157224 */ /* 0x000fe200078e000f */
[----:B------:R-:W3:Y:S01]  /*3d860*/  LDL.LU R16, [R1+0x178] ;  /* 0x0001780001107983 */ /* 0x000ee20000300800 */
[----:B------:R-:W-:Y:S02]  /*3d870*/  IMAD.MOV.U32 R13, RZ, RZ, R10 ;  /* 0x000000ffff0d7224 */ /* 0x000fe400078e000a */
[----:B------:R-:W-:Y:S01]  /*3d880*/  IMAD.MOV.U32 R14, RZ, RZ, R20 ;  /* 0x000000ffff0e7224 */ /* 0x000fe200078e0014 */
[----:B------:R-:W4:Y:S01]  /*3d890*/  LDL.LU R17, [R1+0x17c] ;  /* 0x00017c0001117983 */ /* 0x000f220000300800 */
[----:B------:R-:W-:-:S02]  /*3d8a0*/  IMAD.MOV.U32 R15, RZ, RZ, R22 ;  /* 0x000000ffff0f7224 */ /* 0x000fc400078e0016 */
[----:B0-----:R-:W-:Y:S01]  /*3d8b0*/  IMAD.MOV.U32 R12, RZ, RZ, R8 ;  /* 0x000000ffff0c7224 */ /* 0x001fe200078e0008 */
[----:B------:R-:W-:Y:S04]  /*3d8c0*/  STL [R1+0x2fd4], R11 ;  /* 0x002fd40b01007387 */ /* 0x000fe80000100800 */
[----:B------:R-:W-:Y:S02]  /*3d8d0*/  STL [R1+0x2fd0], R9 ;  /* 0x002fd00901007387 */ /* 0x000fe40000100800 */
[----:B--2---:R-:W-:Y:S02]  /*3d8e0*/  HMMA.16816.F32 R12, R12, R18, R24 ;  /* 0x000000120c0c723c */ /* 0x004fe40000001818 */
[----:B------:R-:W2:Y:S04]  /*3d8f0*/  LDL.LU.64 R26, [R1+0x3020] ;  /* 0x00302000011a7983 */ /* 0x000ea80000300a00 */
[----:B------:R-:W2:-:S13]  /*3d900*/  LDL.LU.64 R24, [R1+0x3018] ;  /* 0x0030180001187983 */ /* 0x000e9a0000300a00 */
        /* <DEDUP_REMOVED lines=10> */
[----:B0-----:R-:W5:Y:S04]  /*3d9b0*/  LDL.LU R4, [R1] ;  /* 0x0000000001047983 */ /* 0x001f680000300800 */
[----:B------:R-:W5:Y:S04]  /*3d9c0*/  LDL.LU R5, [R1+0x4] ;  /* 0x0000040001057983 */ /* 0x000f680000300800 */
[----:B------:R-:W5:Y:S04]  /*3d9d0*/  LDL.LU R6, [R1+0x8] ;  /* 0x0000080001067983 */ /* 0x000f680000300800 */
[----:B------:R-:W5:Y:S04]  /*3d9e0*/  LDL.LU R7, [R1+0xc] ;  /* 0x00000c0001077983 */ /* 0x000f680000300800 */
[----:B------:R-:W3:Y:S04]  /*3d9f0*/  LDL.LU R18, [R1+0x168] ;  /* 0x0001680001127983 */ /* 0x000ee80000300800 */
[----:B------:R-:W3:Y:S01]  /*3da00*/  LDL.LU R19, [R1+0x16c] ;  /* 0x00016c0001137983 */ /* 0x000ee20000300800 */
[----:B--2---:R-:W-:Y:S03]  /*3da10*/  HMMA.16816.F32 R12, R12, R2, R24 ;  /* 0x000000020c0c723c */ /* 0x004fe60000001818 */
[----:B------:R-:W2:Y:S04]  /*3da20*/  LDL.LU R27, [R1+0x3014] ;  /* 0x00301400011b7983 */ /* 0x000ea80000300800 */
[----:B------:R-:W2:-:S12]  /*3da30*/  LDL.LU R25, [R1+0x3010] ;  /* 0x0030100001197983 */ /* 0x000e980000300800 */
[----:B------:R-:W-:Y:S02]  /*3da40*/  IMAD.MOV.U32 R11, RZ, RZ, R13 ;  /* 0x000000ffff0b7224 */ /* 0x000fe400078e000d */
[----:B------:R-:W-:Y:S02]  /*3da50*/  IMAD.MOV.U32 R13, RZ, RZ, R10 ;  /* 0x000000ffff0d7224 */ /* 0x000fe400078e000a */
[----:B------:R-:W2:Y:S01]  /*3da60*/  LDL.LU R10, [R1+0x14c] ;  /* 0x00014c00010a7983 */ /* 0x000ea20000300800 */
[----:B------:R-:W-:Y:S02]  /*3da70*/  IMAD.MOV.U32 R9, RZ, RZ, R15 ;  /* 0x000000ffff097224 */ /* 0x000fe400078e000f */
[----:B------:R-:W-:Y:S02]  /*3da80*/  IMAD.MOV.U32 R24, RZ, RZ, R12 ;  /* 0x000000ffff187224 */ /* 0x000fe400078e000c */
[----:B------:R-:W-:Y:S02]  /*3da90*/  IMAD.MOV.U32 R26, RZ, RZ, R14 ;  /* 0x000000ffff1a7224 */ /* 0x000fe400078e000e */
[----:B------:R-:W-:-:S02]  /*3daa0*/  IMAD.MOV.U32 R12, RZ, RZ, R8 ;  /* 0x000000ffff0c7224 */ /* 0x000fc400078e0008 */
[----:B------:R-:W-:Y:S02]  /*3dab0*/  IMAD.MOV.U32 R14, RZ, RZ, R20 ;  /* 0x000000ffff0e7224 */ /* 0x000fe400078e0014 */
[----:B------:R-:W-:-:S07]  /*3dac0*/  IMAD.MOV.U32 R15, RZ, RZ, R22 ;  /* 0x000000ffff0f7224 */ /* 0x000fce00078e0016 */
[----:B-----5:R-:W-:Y:S01]  /*3dad0*/  HMMA.16816.F32 R12, R12, R28, R4 ;  /* 0x0000001c0c0c723c */ /* 0x020fe20000001804 */
[----:B--2---:R0:W-:Y:S04]  /*3dae0*/  STL.64 [R1+0x2ff0], R10 ;  /* 0x002ff00a01007387 */ /* 0x0041e80000100a00 */
[----:B------:R1:W-:Y:S04]  /*3daf0*/  STL [R1+0x2fe8], R9 ;  /* 0x002fe80901007387 */ /* 0x0003e80000100800 */
[----:B------:R-:W2:Y:S01]  /*3db00*/  LDL.LU R8, [R1+0x40] ;  /* 0x0000400001087983 */ /* 0x000ea20000300800 */
[----:B0-----:R-:W-:-:S03]  /*3db10*/  IMAD.MOV.U32 R10, RZ, RZ, R25 ;  /* 0x000000ffff0a7224 */ /* 0x001fc600078e0019 */
[----:B-1----:R-:W2:Y:S01]  /*3db20*/  LDL.LU R9, [R1+0x44] ;  /* 0x0000440001097983 */ /* 0x002ea20000300800 */
[----:B------:R-:W-:-:S03]  /*3db30*/  IMAD.MOV.U32 R11, RZ, RZ, R27 ;  /* 0x000000ffff0b7224 */ /* 0x000fc600078e001b */
[----:B------:R-:W5:Y:S04]  /*3db40*/  LDL.LU R25, [R1+0x300c] ;  /* 0x00300c0001197983 */ /* 0x000f680000300800 */
[----:B------:R-:W2:Y:S04]  /*3db50*/  LDL.LU R27, [R1+0x3008] ;  /* 0x00300800011b7983 */ /* 0x000ea80000300800 */
[----:B------:R-:W2:Y:S04]  /*3db60*/  LDL.LU.64 R6, [R1+0x3000] ;  /* 0x0030000001067983 */ /* 0x000ea80000300a00 */
[----:B------:R-:W2:Y:S01]  /*3db70*/  LDL.LU.64 R4, [R1+0x2ff8] ;  /* 0x002ff80001047983 */ /* 0x000ea20000300a00 */
[----:B---3--:R-:W-:-:S03]  /*3db80*/  F2FP.F16.E4M3.UNPACK_B R16, R16.H1 ;  /* 0x00000010ff10723e */ /* 0x008fc600030006ff */
[----:B------:R-:W3:Y:S01]  /*3db90*/  LDL.LU R29, [R1+0x148] ;  /* 0x00014800011d7983 */ /* 0x000ee20000300800 */
[----:B----4-:R-:W-:-:S03]  /*3dba0*/  F2FP.F16.E4M3.UNPACK_B R17, R17.H1 ;  /* 0x00000011ff11723e */ /* 0x010fc600030006ff */
[----:B------:R5:W-:Y:S04]  /*3dbb0*/  STL.64 [R1], R12 ;  /* 0x0000000c01007387 */ /* 0x000be80000100a00 */
[----:B------:R0:W-:Y:S01]  /*3dbc0*/  STL.64 [R1+0x8], R14 ;  /* 0x0000080e01007387 */ /* 0x0001e20000100a00 */
[----:B------:R-:W-:Y:S02]  /*3dbd0*/  IMAD.MOV.U32 R22, RZ, RZ, R16 ;  /* 0x000000ffff167224 */ /* 0x000fe400078e0010 */
[----:B-----5:R-:W-:Y:S02]  /*3dbe0*/  IMAD.MOV.U32 R12, RZ, RZ, R25 ;  /* 0x000000ffff0c7224 */ /* 0x020fe400078e0019 */
[----:B--2---:R-:W-:Y:S02]  /*3dbf0*/  IMAD.MOV.U32 R13, RZ, RZ, R27 ;  /* 0x000000ffff0d7224 */ /* 0x004fe400078e001b */
[----:B0-----:R-:W-:-:S02]  /*3dc00*/  IMAD.MOV.U32 R15, RZ, RZ, R7 ;  /* 0x000000ffff0f7224 */ /* 0x001fc400078e0007 */
[----:B------:R-:W-:-:S07]  /*3dc10*/  IMAD.MOV.U32 R14, RZ, RZ, R5 ;  /* 0x000000ffff0e7224 */ /* 0x000fce00078e0005 */
[----:B------:R-:W-:Y:S01]  /*3dc20*/  HMMA.16816.F32 R12, R12, R16, R8 ;  /* 0x000000100c0c723c */ /* 0x000fe20000001808 */
[----:B------:R-:W2:Y:S04]  /*3dc30*/  LDL.LU.64 R10, [R1+0x2ff0] ;  /* 0x002ff000010a7983 */ /* 0x000ea80000300a00 */
[----:B------:R-:W4:Y:S04]  /*3dc40*/  LDL.LU R9, [R1+0x2fe8] ;  /* 0x002fe80001097983 */ /* 0x000f280000300800 */
[----:B------:R-:W-:Y:S04]  /*3dc50*/  STL.64 [R1+0x2fe0], R22 ;  /* 0x002fe01601007387 */ /* 0x000fe80000100a00 */
[----:B------:R0:W-:Y:S04]  /*3dc60*/  STL [R1+0x2fd8], R21 ;  /* 0x002fd81501007387 */ /* 0x0001e80000100800 */
[----:B------:R-:W5:Y:S04]  /*3dc70*/  LDL.LU R20, [R1+0x70] ;  /* 0x0000700001147983 */ /* 0x000f680000300800 */
[----:B0-----:R-:W5:Y:S04]  /*3dc80*/  LDL.LU R21, [R1+0x74] ;  /* 0x0000740001157983 */ /* 0x001f680000300800 */
[----:B------:R-:W5:Y:S04]  /*3dc90*/  LDL.LU R22, [R1+0x78] ;  /* 0x0000780001167983 */ /* 0x000f680000300800 */
[----:B------:R-:W5:Y:S01]  /*3dca0*/  LDL.LU R23, [R1+0x7c] ;  /* 0x00007c0001177983 */ /* 0x000f620000300800 */
[----:B------:R-:W-:Y:S01]  /*3dcb0*/  F2FP.F16.E4M3.UNPACK_B R2, R18.H1 ;  /* 0x00000012ff02723e */ /* 0x000fe200030006ff */
[----:B------:R-:W-:Y:S01]  /*3dcc0*/  IMAD.MOV.U32 R8, RZ, RZ, R17 ;  /* 0x000000ffff087224 */ /* 0x000fe200078e0011 */
[----:B------:R-:W-:Y:S01]  /*3dcd0*/  F2FP.F16.E4M3.UNPACK_B R3, R19.H1 ;  /* 0x00000013ff03723e */ /* 0x000fe200030006ff */
[----:B------:R-:W-:-:S02]  /*3dce0*/  IMAD.MOV.U32 R16, RZ, RZ, R25 ;  /* 0x000000ffff107224 */ /* 0x000fc400078e0019 */
[----:B------:R-:W-:Y:S02]  /*3dcf0*/  IMAD.MOV.U32 R17, RZ, RZ, R27 ;  /* 0x000000ffff117224 */ /* 0x000fe400078e001b */
[----:B------:R-:W-:Y:S02]  /*3dd00*/  IMAD.MOV.U32 R18, RZ, RZ, R5 ;  /* 0x000000ffff127224 */ /* 0x000fe400078e0005 */
[----:B------:R-:W-:Y:S01]  /*3dd10*/  IMAD.MOV.U32 R19, RZ, RZ, R7 ;  /* 0x000000ffff137224 */ /* 0x000fe200078e0007 */
[----:B------:R0:W-:Y:S04]  /*3dd20*/  STL [R1+0x2f64], R12 ;  /* 0x002f640c01007387 */ /* 0x0001e80000100800 */
[----:B------:R1:W-:Y:S04]  /*3dd30*/  STL [R1+0x2f60], R13 ;  /* 0x002f600d01007387 */ /* 0x0003e80000100800 */
[----:B------:R1:W-:Y:S04]  /*3dd40*/  STL [R1+0x2f5c], R14 ;  /* 0x002f5c0e01007387 */ /* 0x0003e80000100800 */
[----:B------:R3:W-:Y:S04]  /*3dd50*/  STL [R1+0x2f58], R15 ;  /* 0x002f580f01007387 */ /* 0x0007e80000100800 */
[----:B0-----:R-:W4:Y:S04]  /*3dd60*/  LDL.LU R12, [R1+0x80] ;  /* 0x00008000010c7983 */ /* 0x001f280000300800 */
[----:B-1----:R-:W4:Y:S04]  /*3dd70*/  LDL.LU R13, [R1+0x84] ;  /* 0x00008400010d7983 */ /* 0x002f280000300800 */
[----:B------:R-:W4:Y:S04]  /*3dd80*/  LDL.LU R14, [R1+0x88] ;  /* 0x00008800010e7983 */ /* 0x000f280000300800 */
[----:B---3--:R-:W4:Y:S01]  /*3dd90*/  LDL.LU R15, [R1+0x8c] ;  /* 0x00008c00010f7983 */ /* 0x008f220000300800 */
[----:B------:R-:W-:-:S02]  /*3dda0*/  F2FP.F16.E4M3.UNPACK_B R28, R29.H1 ;  /* 0x0000001dff1c723e */ /* 0x000fc400030006ff */
[----:B--2---:R-:W-:Y:S01]  /*3ddb0*/  F2FP.F16.E4M3.UNPACK_B R29, R10.H1 ;  /* 0x0000000aff1d723e */ /* 0x004fe200030006ff */
[----:B-----5:R-:W-:Y:S01]  /*3ddc0*/  HMMA.16816.F32 R16, R16, R2, R20 ;  /* 0x000000021010723c */ /* 0x020fe20000001814 */
[----:B------:R-:W2:Y:S04]  /*3ddd0*/  LDL.LU.64 R22, [R1+0x2fe0] ;  /* 0x002fe00001167983 */ /* 0x000ea80000300a00 */
[----:B------:R-:W3:-:S14]  /*3dde0*/  LDL.LU R21, [R1+0x2fd8] ;  /* 0x002fd80001157983 */ /* 0x000edc0000300800 */
[----:B------:R-:W-:Y:S02]  /*3ddf0*/  IMAD.MOV.U32 R10, RZ, RZ, R19 ;  /* 0x000000ffff0a7224 */ /* 0x000fe400078e0013 */
[----:B------:R-:W-:Y:S01]  /*3de00*/  IMAD.MOV.U32 R20, RZ, RZ, R18 ;  /* 0x000000ffff147224 */ /* 0x000fe200078e0012 */
[----:B------:R-:W-:Y:S04]  /*3de10*/  STL.64 [R1+0x40], R16 ;  /* 0x0000401001007387 */ /* 0x000fe80000100a00 */
[----:B------:R0:W-:Y:S04]  /*3de20*/  STL [R1+0x2f6c], R10 ;  /* 0x002f6c0a01007387 */ /* 0x0001e80000100800 */
[----:B0-----:R-:W5:Y:S04]  /*3de30*/  LDL.LU R10, [R1+0x10c] ;  /* 0x00010c00010a7983 */ /* 0x001f680000300800 */
[----:B------:R0:W-:Y:S04]  /*3de40*/  STL [R1+0x2f68], R20 ;  /* 0x002f681401007387 */ /* 0x0001e80000100800 */
[----:B0-----:R-:W2:Y:S01]  /*3de50*/  LDL.LU R20, [R1+0x108] ;  /* 0x0001080001147983 */ /* 0x001ea20000300800 */
[----:B------:R-:W-:-:S02]  /*3de60*/  IMAD.MOV.U32 R16, RZ, RZ, R25 ;  /* 0x000000ffff107224 */ /* 0x000fc400078e0019 */
[----:B------:R-:W-:Y:S02]  /*3de70*/  IMAD.MOV.U32 R17, RZ, RZ, R27 ;  /* 0x000000ffff117224 */ /* 0x000fe400078e001b */
[----:B------:R-:W-:Y:S02]  /*3de80*/  IMAD.MOV.U32 R18, RZ, RZ, R5 ;  /* 0x000000ffff127224 */ /* 0x000fe400078e0005 */
[----:B------:R-:W-:-:S07]  /*3de90*/  IMAD.MOV.U32 R19, RZ, RZ, R7 ;  /* 0x000000ffff137224 */ /* 0x000fce00078e0007 */
[----:B----4-:R-:W-:-:S15]  /*3dea0*/  HMMA.16816.F32 R16, R16, R28, R12 ;  /* 0x0000001c1010723c */ /* 0x010fde000000180c */
[----:B------:R-:W-:-:S04]  /*3deb0*/  NOP ;  /* 0x0000000000007918 */ /* 0x000fc80000000000 */
[----:B------:R-:W-:Y:S02]  /*3dec0*/  IMAD.MOV.U32 R15, RZ, RZ, R19 ;  /* 0x000000ffff0f7224 */ /* 0x000fe400078e0013 */
[----:B------:R-:W-:Y:S02]  /*3ded0*/  IMAD.MOV.U32 R14, RZ, RZ, R18 ;  /* 0x000000ffff0e7224 */ /* 0x000fe400078e0012 */
[----:B------:R-:W-:Y:S02]  /*3dee0*/  IMAD.MOV.U32 R13, RZ, RZ, R17 ;  /* 0x000000ffff0d7224 */ /* 0x000fe400078e0011 */
[----:B------:R-:W-:Y:S01]  /*3def0*/  IMAD.MOV.U32 R12, RZ, RZ, R16 ;  /* 0x000000ffff0c7224 */ /* 0x000fe200078e0010 */
[----:B-----5:R-:W-:Y:S02]  /*3df00*/  F2FP.F16.E4M3.UNPACK_B R10, R10.H1 ;  /* 0x0000000aff0a723e */ /* 0x020fe400030006ff */
[----:B--2---:R-:W-:-:S05]  /*3df10*/  F2FP.F16.E4M3.UNPACK_B R20, R20.H1 ;  /* 0x00000014ff14723e */ /* 0x004fca00030006ff */
[----:B------:R-:W-:Y:S04]  /*3df20*/  STL [R1+0x38], R20 ;  /* 0x0000381401007387 */ /* 0x000fe80000100800 */
[----:B------:R-:W-:Y:S04]  /*3df30*/  STL [R1+0x3c], R10 ;  /* 0x00003c0a01007387 */ /* 0x000fe80000100800 */
[----:B------:R-:W-:Y:S04]  /*3df40*/  STL [R1+0x2f7c], R15 ;  /* 0x002f7c0f01007387 */ /* 0x000fe80000100800 */
[----:B------:R0:W-:Y:S04]  /*3df50*/  STL [R1+0x2f78], R14 ;  /* 0x002f780e01007387 */ /* 0x0001e80000100800 */
[----:B------:R-:W-:Y:S04]  /*3df60*/  STL [R1+0x2f74], R13 ;  /* 0x002f740d01007387 */ /* 0x000fe80000100800 */
[----:B------:R1:W-:Y:S01]  /*3df70*/  STL [R1+0x2f70], R12 ;  /* 0x002f700c01007387 */ /* 0x0003e20000100800 */
[----:B0-----:R-:W-:-:S03]  /*3df80*/  IMAD.MOV.U32 R14, RZ, RZ, R22 ;  /* 0x000000ffff0e7224 */ /* 0x001fc600078e0016 */
[----:B-1----:R-:W2:Y:S04]  /*3df90*/  LDL.LU.64 R12, [R1+0x38] ;  /* 0x00003800010c7983 */ /* 0x002ea80000300a00 */
[----:B------:R-:W4:Y:S01]  /*3dfa0*/  LDL.LU R22, [R1+0x184] ;  /* 0x0001840001167983 */ /* 0x000f220000300800 */
[----:B------:R-:W-:Y:S02]  /*3dfb0*/  IMAD.MOV.U32 R17, RZ, RZ, R27 ;  /* 0x000000ffff117224 */ /* 0x000fe400078e001b */
[----:B------:R-:W-:Y:S02]  /*3dfc0*/  IMAD.MOV.U32 R16, RZ, RZ, R25 ;  /* 0x000000ffff107224 */ /* 0x000fe400078e0019 */
[----:B------:R-:W-:Y:S02]  /*3dfd0*/  IMAD.MOV.U32 R27, RZ, RZ, R9 ;  /* 0x000000ffff1b7224 */ /* 0x000fe400078e0009 */
[----:B------:R-:W-:Y:S01]  /*3dfe0*/  IMAD.MOV.U32 R25, RZ, RZ, R11 ;  /* 0x000000ffff197224 */ /* 0x000fe200078e000b */
[----:B----4-:R-:W-:Y:S04]  /*3dff0*/  STL [R1+0x2f80], R22 ;  /* 0x002f801601007387 */ /* 0x010fe80000100800 */
[----:B------:R-:W4:Y:S04]  /*3e000*/  LDL.LU R11, [R1+0x2fd4] ;  /* 0x002fd400010b7983 */ /* 0x000f280000300800 */
[----:B------:R-:W5:Y:S04]  /*3e010*/  LDL.LU R9, [R1+0x2fd0] ;  /* 0x002fd00001097983 */ /* 0x000f680000300800 */
[----:B------:R0:W-:Y:S04]  /*3e020*/  STL.64 [R1+0x2f98], R26 ;  /* 0x002f981a01007387 */ /* 0x0001e80000100a00 */
[----:B------:R1:W-:Y:S01]  /*3e030*/  STL.64 [R1+0x2f90], R24 ;  /* 0x002f901801007387 */ /* 0x0003e20000100a00 */
[----:B0-----:R-:W-:-:S02]  /*3e040*/  IMAD.MOV.U32 R26, RZ, RZ, R23 ;  /* 0x000000ffff1a7224 */ /* 0x001fc400078e0017 */
[----:B-1----:R-:W-:Y:S02]  /*3e050*/  IMAD.MOV.U32 R24, RZ, RZ, R0 ;  /* 0x000000ffff187224 */ /* 0x002fe400078e0000 */
[----:B------:R-:W2:Y:S01]  /*3e060*/  LDL.LU R0, [R1+0x2fcc] ;  /* 0x002fcc0001007983 */ /* 0x000ea20000300800 */
[----:B------:R-:W-:-:S03]  /*3e070*/  IMAD.MOV.U32 R25, RZ, RZ, R6 ;  /* 0x000000ffff197224 */ /* 0x000fc600078e0006 */
[----:B------:R-:W2:Y:S04]  /*3e080*/  LDL.LU R6, [R1+0x2fc8] ;  /* 0x002fc80001067983 */ /* 0x000ea80000300800 */
[----:B------:R-:W2:Y:S01]  /*3e090*/  LDL.LU R23, [R1+0x2fc4] ;  /* 0x002fc40001177983 */ /* 0x000ea20000300800 */
[----:B------:R-:W-:-:S03]  /*3e0a0*/  IMAD.MOV.U32 R27, RZ, RZ, R4 ;  /* 0x000000ffff1b7224 */ /* 0x000fc600078e0004 */
[----:B------:R-:W2:Y:S04]  /*3e0b0*/  LDL.LU R4, [R1+0x2fc0] ;  /* 0x002fc00001047983 */ /* 0x000ea80000300800 */
[----:B------:R3:W-:Y:S01]  /*3e0c0*/  STL.64 [R1+0x2fa8], R26 ;  /* 0x002fa81a01007387 */ /* 0x0007e20000100a00 */
[----:B------:R-:W-:-:S03]  /*3e0d0*/  IMAD.MOV.U32 R18, RZ, RZ, R5 ;  /* 0x000000ffff127224 */ /* 0x000fc600078e0005 */
[----:B------:R0:W-:Y:S01]  /*3e0e0*/  STL.64 [R1+0x2fa0], R24 ;  /* 0x002fa01801007387 */ /* 0x0001e20000100a00 */
[----:B---3--:R-:W-:-:S03]  /*3e0f0*/  IMAD.MOV.U32 R27, RZ, RZ, R21 ;  /* 0x000000ffff1b7224 */ /* 0x008fc600078e0015 */
[----:B0-----:R-:W3:Y:S01]  /*3e100*/  LDL.LU R24, [R1+0x60] ;  /* 0x0000600001187983 */ /* 0x001ee20000300800 */
[----:B----4-:R-:W-:Y:S02]  /*3e110*/  IMAD.MOV.U32 R26, RZ, RZ, R11 ;  /* 0x000000ffff1a7224 */ /* 0x010fe400078e000b */
[----:B-----5:R-:W-:Y:S02]  /*3e120*/  IMAD.MOV.U32 R25, RZ, RZ, R9 ;  /* 0x000000ffff197224 */ /* 0x020fe400078e0009 */
[----:B------:R-:W4:Y:S04]  /*3e130*/  LDL.LU R9, [R1+0x2fbc] ;  /* 0x002fbc0001097983 */ /* 0x000f280000300800 */
[----:B------:R-:W5:Y:S04]  /*3e140*/  LDL.LU R11, [R1+0x2fb8] ;  /* 0x002fb800010b7983 */ /* 0x000f680000300800 */
[----:B------:R-:W3:Y:S01]  /*3e150*/  LDL.LU R21, [R1+0x2fb4] ;  /* 0x002fb40001157983 */ /* 0x000ee20000300800 */
[----:B--2---:R-:W-:-:S03]  /*3e160*/  IMAD.MOV.U32 R5, RZ, RZ, R23 ;  /* 0x000000ffff057224 */ /* 0x004fc600078e0017 */
[----:B------:R-:W2:Y:S01]  /*3e170*/  LDL.LU R23, [R1+0x2fb0] ;  /* 0x002fb00001177983 */ /* 0x000ea20000300800 */
[----:B------:R-:W-:Y:S02]  /*3e180*/  IMAD.MOV.U32 R19, RZ, RZ, R7 ;  /* 0x000000ffff137224 */ /* 0x000fe400078e0007 */
[----:B------:R-:W-:-:S07]  /*3e190*/  IMAD.MOV.U32 R7, RZ, RZ, R0 ;  /* 0x000000ffff077224 */ /* 0x000fce00078e0000 */
[----:B------:R-:W-:Y:S01]  /*3e1a0*/  HMMA.16816.F32 R16, R16, R12, R4 ;  /* 0x0000000c1010723c */ /* 0x000fe20000001804 */
[----:B------:R-:W-:Y:S02]  /*3e1b0*/  IMAD.MOV.U32 R5, RZ, RZ, R12 ;  /* 0x000000ffff057224 */ /* 0x000fe400078e000c */
[----:B------:R-:W-:Y:S02]  /*3e1c0*/  IMAD.MOV.U32 R4, RZ, RZ, R13 ;  /* 0x000000ffff047224 */ /* 0x000fe400078e000d */
[----:B------:R-:W-:-:S14]  /*3e1d0*/  IMAD.MOV.U32 R15, RZ, RZ, R8 ;  /* 0x000000ffff0f7224 */ /* 0x000fdc00078e0008 */
[----:B------:R-:W-:Y:S02]  /*3e1e0*/  IMAD.MOV.U32 R8, RZ, RZ, R18 ;  /* 0x000000ffff087224 */ /* 0x000fe400078e0012 */
[----:B------:R-:W-:Y:S02]  /*3e1f0*/  IMAD.MOV.U32 R0, RZ, RZ, R19 ;  /* 0x000000ffff007224 */ /* 0x000fe400078e0013 */
[----:B------:R-:W-:Y:S02]  /*3e200*/  IMAD.MOV.U32 R18, RZ, RZ, R5 ;  /* 0x000000ffff127224 */ /* 0x000fe400078e0005 */
[----:B------:R-:W-:Y:S02]  /*3e210*/  IMAD.MOV.U32 R19, RZ, RZ, R4 ;  /* 0x000000ffff137224 */ /* 0x000fe400078e0004 */
[----:B------:R-:W-:Y:S02]  /*3e220*/  IMAD.MOV.U32 R20, RZ, RZ, R17 ;  /* 0x000000ffff147224 */ /* 0x000fe400078e0011 */
[----:B------:R-:W-:Y:S01]  /*3e230*/  IMAD.MOV.U32 R10, RZ, RZ, R16 ;  /* 0x000000ffff0a7224 */ /* 0x000fe200078e0010 */
[----:B------:R0:W-:Y:S04]  /*3e240*/  STL [R1+0x2f8c], R8 ;  /* 0x002f8c0801007387 */ /* 0x0001e80000100800 */
[----:B------:R1:W-:Y:S04]  /*3e250*/  STL [R1+0x2f88], R20 ;  /* 0x002f881401007387 */ /* 0x0003e80000100800 */
[----:B------:R0:W-:Y:S01]  /*3e260*/  STL [R1+0x2f84], R10 ;  /* 0x002f840a01007387 */ /* 0x0001e20000100800 */
[----:B----4-:R-:W-:-:S02]  /*3e270*/  IMAD.MOV.U32 R4, RZ, RZ, R9 ;  /* 0x000000ffff047224 */ /* 0x010fc400078e0009 */
[----:B-----5:R-:W-:Y:S02]  /*3e280*/  IMAD.MOV.U32 R5, RZ, RZ, R11 ;  /* 0x000000ffff057224 */ /* 0x020fe400078e000b */
[----:B---3--:R-:W-:Y:S02]  /*3e290*/  IMAD.MOV.U32 R6, RZ, RZ, R21 ;  /* 0x000000ffff067224 */ /* 0x008fe400078e0015 */
[----:B--2---:R-:W-:-:S07]  /*3e2a0*/  IMAD.MOV.U32 R7, RZ, RZ, R23 ;  /* 0x000000ffff077224 */ /* 0x004fce00078e0017 */
[----:B------:R-:W-:Y:S01]  /*3e2b0*/  HMMA.16816.F32 R4, R4, R14, R24 ;  /* 0x0000000e0404723c */ /* 0x000fe20000001818 */
        /* <DEDUP_REMOVED lines=9> */
[----:B------:R-:W-:-:S07]  /*3e350*/  IMAD.MOV.U32 R7, RZ, RZ, R23 ;  /* 0x000000ffff077224 */ /* 0x000fce00078e0017 */
[----:B--2---:R-:W-:Y:S01]  /*3e360*/  HMMA.16816.F32 R4, R4, R2, R24 ;  /* 0x000000020404723c */ /* 0x004fe20000001818 */
[----:B------:R-:W2:Y:S04]  /*3e370*/  LDL.LU.64 R26, [R1+0x2f98] ;  /* 0x002f9800011a7983 */ /* 0x000ea80000300a00 */
[----:B------:R-:W2:Y:S04]  /*3e380*/  LDL.LU.64 R24, [R1+0x2f90] ;  /* 0x002f900001187983 */ /* 0x000ea80000300a00 */
[----:B------:R-:W3:Y:S04]  /*3e390*/  LDL R2, [R1+0x1b0] ;  /* 0x0001b00001027983 */ /* 0x000ee80000100800 */
[----:B------:R-:W4:Y:S06]  /*3e3a0*/  LDL R3, [R1+0x1b4] ;  /* 0x0001b40001037983 */ /* 0x000f2c0000100800 */
[----:B0-----:R-:W-:-:S02]  /*3e3b0*/  IMAD.MOV.U32 R8, RZ, RZ, R4 ;  /* 0x000000ffff087224 */ /* 0x001fc400078e0004 */
[----:B-1----:R-:W-:Y:S02]  /*3e3c0*/  IMAD.MOV.U32 R20, RZ, RZ, R5 ;  /* 0x000000ffff147224 */ /* 0x002fe400078e0005 */
[----:B------:R-:W-:Y:S02]  /*3e3d0*/  IMAD.MOV.U32 R10, RZ, RZ, R6 ;  /* 0x000000ffff0a7224 */ /* 0x000fe400078e0006 */
[----:B------:R-:W-:Y:S02]  /*3e3e0*/  IMAD.MOV.U32 R22, RZ, RZ, R7 ;  /* 0x000000ffff167224 */ /* 0x000fe400078e0007 */
[----:B------:R-:W-:Y:S02]  /*3e3f0*/  IMAD.MOV.U32 R4, RZ, RZ, R9 ;  /* 0x000000ffff047224 */ /* 0x000fe400078e0009 */
[----:B------:R-:W-:Y:S02]  /*3e400*/  IMAD.MOV.U32 R5, RZ, RZ, R11 ;  /* 0x000000ffff057224 */ /* 0x000fe400078e000b */
[----:B------:R-:W-:-:S02]  /*3e410*/  IMAD.MOV.U32 R6, RZ, RZ, R21 ;  /* 0x000000ffff067224 */ /* 0x000fc400078e0015 */
[----:B------:R-:W-:-:S07]  /*3e420*/  IMAD.MOV.U32 R7, RZ, RZ, R23 ;  /* 0x000000ffff077224 */ /* 0x000fce00078e0017 */
[----:B--2---:R-:W-:Y:S01]  /*3e430*/  HMMA.16816.F32 R24, R4, R28, R24 ;  /* 0x0000001c0418723c */ /* 0x004fe20000001818 */
[----:B------:R-:W2:Y:S04]  /*3e440*/  LDL.LU R28, [R1+0xb0] ;  /* 0x0000b000011c7983 */ /* 0x000ea80000300800 */
[----:B------:R-:W5:-:S14]  /*3e450*/  LDL.LU R29, [R1+0xb8] ;  /* 0x0000b800011d7983 */ /* 0x000f5c0000300800 */
[----:B------:R-:W-:Y:S04]  /*3e460*/  STL.64 [R1+0x2f08], R26 ;  /* 0x002f081a01007387 */ /* 0x000fe80000100a00 */
[----:B------:R0:W-:Y:S04]  /*3e470*/  STL.64 [R1+0x2f00], R24 ;  /* 0x002f001801007387 */ /* 0x0001e80000100a00 */
[----:B0-----:R-:W2:Y:S04]  /*3e480*/  LDL.LU R24, [R1] ;  /* 0x0000000001187983 */ /* 0x001ea80000300800 */
        /* <DEDUP_REMOVED lines=9> */
[----:B------:R-:W3:Y:S05]  /*3e520*/  LDL.LU R23, [R1+0x180] ;  /* 0x0001800001177983 */ /* 0x000eea0000300800 */
[----:B--2---:R-:W-:Y:S01]  /*3e530*/  HMMA.16816.F32 R16, R16, R6, R24 ;  /* 0x000000061010723c */ /* 0x004fe20000001818 */
[----:B------:R-:W-:-:S02]  /*3e540*/  IMAD.MOV.U32 R24, RZ, RZ, R8 ;  /* 0x000000ffff187224 */ /* 0x000fc400078e0008 */
[----:B------:R-:W-:Y:S02]  /*3e550*/  IMAD.MOV.U32 R26, RZ, RZ, R10 ;  /* 0x000000ffff1a7224 */ /* 0x000fe400078e000a */
[----:B------:R-:W-:Y:S02]  /*3e560*/  IMAD.MOV.U32 R27, RZ, RZ, R22 ;  /* 0x000000ffff1b7224 */ /* 0x000fe400078e0016 */
[----:B------:R-:W-:-:S12]  /*3e570*/  IMAD.MOV.U32 R25, RZ, RZ, R20 ;  /* 0x000000ffff197224 */ /* 0x000fd800078e0014 */
[----:B------:R0:W-:Y:S04]  /*3e580*/  STL [R1+0x2f30], R16 ;  /* 0x002f301001007387 */ /* 0x0001e80000100800 */
[----:B0-----:R-:W2:Y:S04]  /*3e590*/  LDL.LU R16, [R1+0xa8] ;  /* 0x0000a80001107983 */ /* 0x001ea80000300800 */
[----:B------:R-:W-:Y:S04]  /*3e5a0*/  STL [R1+0x2ef8], R17 ;  /* 0x002ef81101007387 */ /* 0x000fe80000100800 */
[----:B------:R-:W-:Y:S04]  /*3e5b0*/  STL [R1+0x2ef4], R18 ;  /* 0x002ef41201007387 */ /* 0x000fe80000100800 */
[----:B------:R-:W-:Y:S04]  /*3e5c0*/  STL [R1+0x2ef0], R19 ;  /* 0x002ef01301007387 */ /* 0x000fe80000100800 */
[----:B------:R-:W2:Y:S04]  /*3e5d0*/  LDL.LU R8, [R1+0x2f8c] ;  /* 0x002f8c0001087983 */ /* 0x000ea80000300800 */
[----:B------:R-:W3:Y:S04]  /*3e5e0*/  LDL.LU R20, [R1+0x2f88] ;  /* 0x002f880001147983 */ /* 0x000ee80000300800 */
[----:B------:R-:W4:Y:S04]  /*3e5f0*/  LDL.LU R10, [R1+0x2f84] ;  /* 0x002f8400010a7983 */ /* 0x000f280000300800 */
[----:B------:R-:W5:Y:S04]  /*3e600*/  LDL.LU R22, [R1+0x2f80] ;  /* 0x002f800001167983 */ /* 0x000f680000300800 */
[----:B------:R0:W-:Y:S04]  /*3e610*/  STL.64 [R1+0x2f18], R26 ;  /* 0x002f181a01007387 */ /* 0x0001e80000100a00 */
[----:B------:R1:W-:Y:S01]  /*3e620*/  STL.64 [R1+0x2f10], R24 ;  /* 0x002f101801007387 */ /* 0x0003e20000100a00 */
[----:B0-----:R-:W-:-:S02]  /*3e630*/  IMAD.MOV.U32 R26, RZ, RZ, R13 ;  /* 0x000000ffff1a7224 */ /* 0x001fc400078e000d */
[----:B-1----:R-:W-:Y:S02]  /*3e640*/  IMAD.MOV.U32 R24, RZ, RZ, R15 ;  /* 0x000000ffff187224 */ /* 0x002fe400078e000f */
[----:B------:R-:W5:Y:S01]  /*3e650*/  LDL.LU R15, [R1+0x2f7c] ;  /* 0x002f7c00010f7983 */ /* 0x000f620000300800 */
[----:B------:R-:W-:Y:S02]  /*3e660*/  IMAD.MOV.U32 R25, RZ, RZ, R14 ;  /* 0x000000ffff197224 */ /* 0x000fe400078e000e */
[----:B------:R-:W-:Y:S01]  /*3e670*/  IMAD.MOV.U32 R27, RZ, RZ, R12 ;  /* 0x000000ffff1b7224 */ /* 0x000fe200078e000c */
[----:B------:R-:W5:Y:S04]  /*3e680*/  LDL.LU R14, [R1+0x2f78] ;  /* 0x002f7800010e7983 */ /* 0x000f680000300800 */
[----:B------:R-:W5:Y:S04]  /*3e690*/  LDL.LU R13, [R1+0x2f74] ;  /* 0x002f7400010d7983 */ /* 0x000f680000300800 */
[----:B------:R-:W5:Y:S04]  /*3e6a0*/  LDL.LU R12, [R1+0x2f70] ;  /* 0x002f7000010c7983 */ /* 0x000f680000300800 */
[----:B------:R0:W-:Y:S04]  /*3e6b0*/  STL.64 [R1+0x2f28], R26 ;  /* 0x002f281a01007387 */ /* 0x0001e80000100a00 */
[----:B------:R3:W-:Y:S01]  /*3e6c0*/  STL.64 [R1+0x2f20], R24 ;  /* 0x002f201801007387 */ /* 0x0007e20000100a00 */
[----:B0-----:R-:W-:-:S02]  /*3e6d0*/  IMAD.MOV.U32 R27, RZ, RZ, R0 ;  /* 0x000000ffff1b7224 */ /* 0x001fc400078e0000 */
[----:B--2---:R-:W-:Y:S02]  /*3e6e0*/  IMAD.MOV.U32 R26, RZ, RZ, R8 ;  /* 0x000000ffff1a7224 */ /* 0x004fe400078e0008 */
[----:B---3--:R-:W-:Y:S02]  /*3e6f0*/  IMAD.MOV.U32 R25, RZ, RZ, R20 ;  /* 0x000000ffff197224 */ /* 0x008fe400078e0014 */
[----:B----4-:R-:W-:Y:S02]  /*3e700*/  IMAD.MOV.U32 R24, RZ, RZ, R10 ;  /* 0x000000ffff187224 */ /* 0x010fe400078e000a */
[----:B------:R-:W2:Y:S04]  /*3e710*/  LDL.LU R10, [R1+0x2f6c] ;  /* 0x002f6c00010a7983 */ /* 0x000ea80000300800 */
[----:B------:R-:W3:Y:S04]  /*3e720*/  LDL.LU R20, [R1+0x2f68] ;  /* 0x002f680001147983 */ /* 0x000ee80000300800 */
[----:B------:R5:W-:Y:S04]  /*3e730*/  STL.64 [R1+0x2f40], R26 ;  /* 0x002f401a01007387 */ /* 0x000be80000100a00 */
[----:B------:R0:W-:Y:S04]  /*3e740*/  STL.64 [R1+0x2f38], R24 ;  /* 0x002f381801007387 */ /* 0x0001e80000100a00 */
[----:B------:R-:W4:Y:S04]  /*3e750*/  LDL R4, [R1+0xa0] ;  /* 0x0000a00001047983 */ /* 0x000f280000100800 */
[----:B------:R-:W2:Y:S04]  /*3e760*/  LDL R8, [R1+0x1a0] ;  /* 0x0001a00001087983 */ /* 0x000ea80000100800 */
[----:B------:R-:W2:Y:S01]  /*3e770*/  LDL R0, [R1+0x1a4] ;  /* 0x0001a40001007983 */ /* 0x000ea20000100800 */
[----:B-----5:R-:W-:-:S02]  /*3e780*/  IMAD.MOV.U32 R27, RZ, RZ, R15 ;  /* 0x000000ffff1b7224 */ /* 0x020fc400078e000f */
[----:B------:R-:W-:Y:S02]  /*3e790*/  IMAD.MOV.U32 R26, RZ, RZ, R14 ;  /* 0x000000ffff1a7224 */ /* 0x000fe400078e000e */
[----:B0-----:R-:W-:Y:S02]  /*3e7a0*/  IMAD.MOV.U32 R25, RZ, RZ, R13 ;  /* 0x000000ffff197224 */ /* 0x001fe400078e000d */
[----:B------:R-:W-:Y:S02]  /*3e7b0*/  IMAD.MOV.U32 R24, RZ, RZ, R12 ;  /* 0x000000ffff187224 */ /* 0x000fe400078e000c */
[----:B------:R-:W4:Y:S04]  /*3e7c0*/  LDL.LU R12, [R1+0x2f64] ;  /* 0x002f6400010c7983 */ /* 0x000f280000300800 */
[----:B------:R-:W4:Y:S04]  /*3e7d0*/  LDL.LU R13, [R1+0x2f60] ;  /* 0x002f6000010d7983 */ /* 0x000f280000300800 */
[----:B------:R-:W4:Y:S04]  /*3e7e0*/  LDL.LU R14, [R1+0x2f5c] ;  /* 0x002f5c00010e7983 */ /* 0x000f280000300800 */
[----:B------:R-:W4:Y:S01]  /*3e7f0*/  LDL.LU R15, [R1+0x2f58] ;  /* 0x002f5800010f7983 */ /* 0x000f220000300800 */
[----:B------:R-:W-:Y:S01]  /*3e800*/  F2FP.F16.E4M3.UNPACK_B R2, R2 ;  /* 0x00000002ff02723e */ /* 0x000fe200020006ff */
[----:B------:R-:W-:Y:S01]  /*3e810*/  IMAD.MOV.U32 R5, RZ, RZ, R16 ;  /* 0x000000ffff057224 */ /* 0x000fe200078e0010 */
[----:B------:R-:W-:Y:S01]  /*3e820*/  F2FP.F16.E4M3.UNPACK_B R3, R3 ;  /* 0x00000003ff03723e */ /* 0x000fe200020006ff */
[----:B------:R-:W-:-:S02]  /*3e830*/  IMAD.MOV.U32 R6, RZ, RZ, R28 ;  /* 0x000000ffff067224 */ /* 0x000fc400078e001c */
[----:B------:R-:W-:Y:S01]  /*3e840*/  IMAD.MOV.U32 R7, RZ, RZ, R29 ;  /* 0x000000ffff077224 */ /* 0x000fe200078e001d */
[----:B------:R-:W-:Y:S04]  /*3e850*/  STL.64 [R1+0x2f50], R26 ;  /* 0x002f501a01007387 */ /* 0x000fe80000100a00 */
[----:B------:R0:W-:Y:S04]  /*3e860*/  STL.64 [R1+0x2f48], R24 ;  /* 0x002f481801007387 */ /* 0x0001e80000100a00 */
[----:B0-----:R-:W5:Y:S04]  /*3e870*/  LDL.LU R24, [R1+0x40] ;  /* 0x0000400001187983 */ /* 0x001f680000300800 */
[----:B------:R-:W5:Y:S04]  /*3e880*/  LDL.LU R25, [R1+0x44] ;  /* 0x0000440001197983 */ /* 0x000f680000300800 */
[----:B------:R-:W5:Y:S01]  /*3e890*/  LDL R21, [R1+0x194] ;  /* 0x0001940001157983 */ /* 0x000f620000100800 */
[----:B---3--:R-:W-:-:S03]  /*3e8a0*/  IMAD.MOV.U32 R26, RZ, RZ, R20 ;  /* 0x000000ffff1a7224 */ /* 0x008fc600078e0014 */
[----:B------:R-:W3:Y:S04]  /*3e8b0*/  LDL R20, [R1+0x190] ;  /* 0x0001900001147983 */ /* 0x000ee80000100800 */
[----:B------:R0:W-:Y:S01]  /*3e8c0*/  STL [R1+0x2f34], R3 ;  /* 0x002f340301007387 */ /* 0x0001e20000100800 */
[----:B----4-:R-:W-:Y:S03]  /*3e8d0*/  HMMA.16816.F32 R4, R4, R2, R12 ;  /* 0x000000020404723c */ /* 0x010fe6000000180c */
[----:B0-----:R-:W4:Y:S01]  /*3e8e0*/  LDL.LU R3, [R1+0xa0] ;  /* 0x0000a00001037983 */ /* 0x001f220000300800 */
[----:B--2---:R-:W-:Y:S01]  /*3e8f0*/  IMAD.MOV.U32 R27, RZ, RZ, R10 ;  /* 0x000000ffff1b7224 */ /* 0x004fe200078e000a */
[----:B------:R-:W-:Y:S01]  /*3e900*/  F2FP.F16.E4M3.UNPACK_B R10, R23 ;  /* 0x00000017ff0a723e */ /* 0x000fe200020006ff */
[----:B------:R-:W-:Y:S01]  /*3e910*/  IMAD.MOV.U32 R13, RZ, RZ, R16 ;  /* 0x000000ffff0d7224 */ /* 0x000fe200078e0010 */
[----:B------:R-:W-:Y:S01]  /*3e920*/  F2FP.F16.E4M3.UNPACK_B R11, R22 ;  /* 0x00000016ff0b723e */ /* 0x000fe200020006ff */
[----:B------:R-:W-:-:S02]  /*3e930*/  IMAD.MOV.U32 R14, RZ, RZ, R28 ;  /* 0x000000ffff0e7224 */ /* 0x000fc400078e001c */
[----:B------:R-:W-:-:S09]  /*3e940*/  IMAD.MOV.U32 R15, RZ, RZ, R29 ;  /* 0x000000ffff0f7224 */ /* 0x000fd200078e001d */
        /* <DEDUP_REMOVED lines=8> */
[----:B----4-:R-:W-:-:S07]  /*3e9d0*/  IMAD.MOV.U32 R12, RZ, RZ, R3 ;  /* 0x000000ffff0c7224 */ /* 0x010fce00078e0003 */
[----:B-----5:R-:W-:Y:S01]  /*3e9e0*/  HMMA.16816.F32 R12, R12, R10, R24 ;  /* 0x0000000a0c0c723c */ /* 0x020fe20000001818 */
[----:B------:R-:W4:Y:S04]  /*3e9f0*/  LDL.LU.64 R26, [R1+0x2f50] ;  /* 0x002f5000011a7983 */ /* 0x000f280000300a00 */
[----:B------:R-:W4:Y:S01]  /*3ea00*/  LDL.LU.64 R24, [R1+0x2f48] ;  /* 0x002f480001187983 */ /* 0x000f220000300a00 */
[----:B------:R-:W-:Y:S02]  /*3ea10*/  F2FP.F16.E4M3.UNPACK_B R8, R8 ;  /* 0x00000008ff08723e */ /* 0x000fe400020006ff */
[----:B------:R-:W-:-:S11]  /*3ea20*/  F2FP.F16.E4M3.UNPACK_B R9, R0 ;  /* 0x00000000ff09723e */ /* 0x000fd600020006ff */
[----:B------:R-:W-:Y:S01]  /*3ea30*/  IMAD.MOV.U32 R17, RZ, RZ, R12 ;  /* 0x000000ffff117224 */ /* 0x000fe200078e000c */
[----:B------:R0:W-:Y:S01]  /*3ea40*/  STL [R1+0x3c], R15 ;  /* 0x00003c0f01007387 */ /* 0x0001e20000100800 */
[----:B------:R-:W-:Y:S02]  /*3ea50*/  IMAD.MOV.U32 R18, RZ, RZ, R13 ;  /* 0x000000ffff127224 */ /* 0x000fe400078e000d */
[----:B------:R-:W-:Y:S02]  /*3ea60*/  IMAD.MOV.U32 R19, RZ, RZ, R14 ;  /* 0x000000ffff137224 */ /* 0x000fe400078e000e */
[----:B------:R-:W-:Y:S02]  /*3ea70*/  IMAD.MOV.U32 R12, RZ, RZ, R3 ;  /* 0x000000ffff0c7224 */ /* 0x000fe400078e0003 */
[----:B------:R-:W-:Y:S02]  /*3ea80*/  IMAD.MOV.U32 R13, RZ, RZ, R16 ;  /* 0x000000ffff0d7224 */ /* 0x000fe400078e0010 */
[----:B------:R-:W-:-:S02]  /*3ea90*/  IMAD.MOV.U32 R14, RZ, RZ, R28 ;  /* 0x000000ffff0e7224 */ /* 0x000fc400078e001c */
[----:B0-----:R-:W-:-:S07]  /*3eaa0*/  IMAD.MOV.U32 R15, RZ, RZ, R29 ;  /* 0x000000ffff0f7224 */ /* 0x001fce00078e001d */
[----:B----4-:R-:W-:Y:S01]  /*3eab0*/  HMMA.16816.F32 R12, R12, R8, R24 ;  /* 0x000000080c0c723c */ /* 0x010fe20000001818 */
[----:B------:R-:W4:Y:S04]  /*3eac0*/  LDL.LU.64 R26, [R1+0x2f40] ;  /* 0x002f4000011a7983 */ /* 0x000f280000300a00 */
[----:B------:R-:W4:Y:S01]  /*3ead0*/  LDL.LU.64 R24, [R1+0x2f38] ;  /* 0x002f380001187983 */ /* 0x000f220000300a00 */
[----:B---3--:R-:W-:-:S03]  /*3eae0*/  F2FP.F16.E4M3.UNPACK_B R20, R20 ;  /* 0x00000014ff14723e */ /* 0x008fc600020006ff */
[----:B------:R-:W3:Y:S01]  /*3eaf0*/  LDL.LU R0, [R1+0xbc] ;  /* 0x0000bc0001007983 */ /* 0x000ee20000300800 */
[----:B------:R-:W-:-:S09]  /*3eb00*/  F2FP.F16.E4M3.UNPACK_B R21, R21 ;  /* 0x00000015ff15723e */ /* 0x000fd200020006ff */
[----:B------:R0:W-:Y:S04]  /*3eb10*/  STL.64 [R1+0x40], R12 ;  /* 0x0000400c01007387 */ /* 0x0001e80000100a00 */
[----:B------:R1:W-:Y:S01]  /*3eb20*/  STL.64 [R1+0x48], R14 ;  /* 0x0000480e01007387 */ /* 0x0003e20000100a00 */
[----:B0-----:R-:W-:Y:S02]  /*3eb30*/  IMAD.MOV.U32 R12, RZ, RZ, R3 ;  /* 0x000000ffff0c7224 */ /* 0x001fe400078e0003 */
[----:B------:R-:W-:Y:S01]  /*3eb40*/  IMAD.MOV.U32 R13, RZ, RZ, R16 ;  /* 0x000000ffff0d7224 */ /* 0x000fe200078e0010 */
[----:B------:R-:W5:Y:S01]  /*3eb50*/  LDL.LU R3, [R1+0x2f34] ;  /* 0x002f340001037983 */ /* 0x000f620000300800 */
[----:B-1----:R-:W-:Y:S02]  /*3eb60*/  IMAD.MOV.U32 R14, RZ, RZ, R28 ;  /* 0x000000ffff0e7224 */ /* 0x002fe400078e001c */
[----:B------:R-:W-:Y:S01]  /*3eb70*/  IMAD.MOV.U32 R15, RZ, RZ, R29 ;  /* 0x000000ffff0f7224 */ /* 0x000fe200078e001d */
[----:B------:R-:W3:Y:S06]  /*3eb80*/  LDL.LU R16, [R1+0x2f30] ;  /* 0x002f300001107983 */ /* 0x000eec0000300800 */
[----:B----4-:R-:W-:Y:S01]  /*3eb90*/  HMMA.16816.F32 R12, R12, R20, R24 ;  /* 0x000000140c0c723c */ /* 0x010fe20000001818 */
[----:B------:R-:W5:Y:S04]  /*3eba0*/  LDL.LU.64 R26, [R1+0x2f28] ;  /* 0x002f2800011a7983 */ /* 0x000f680000300a00 */
[----:B------:R-:W5:-:S14]  /*3ebb0*/  LDL.LU.64 R24, [R1+0x2f20] ;  /* 0x002f200001187983 */ /* 0x000f5c0000300a00 */
[----:B------:R-:W-:Y:S01]  /*3ebc0*/  IMAD.MOV.U32 R29, RZ, RZ, R14 ;  /* 0x000000ffff1d7224 */ /* 0x000fe200078e000e */
[----:B------:R0:W-:Y:S01]  /*3ebd0*/  STL.64 [R1+0x60], R12 ;  /* 0x0000600c01007387 */ /* 0x0001e20000100a00 */
[----:B------:R-:W-:Y:S02]  /*3ebe0*/  IMAD.MOV.U32 R28, RZ, RZ, R15 ;  /* 0x000000ffff1c7224 */ /* 0x000fe400078e000f */
[----:B--2---:R-:W-:Y:S02]  /*3ebf0*/  IMAD.MOV.U32 R14, RZ, RZ, R6 ;  /* 0x000000ffff0e7224 */ /* 0x004fe400078e0006 */
[----:B------:R-:W-:Y:S02]  /*3ec00*/  IMAD.MOV.U32 R15, RZ, RZ, R7 ;  /* 0x000000ffff0f7224 */ /* 0x000fe400078e0007 */
[----:B0-----:R-:W-:Y:S02]  /*3ec10*/  IMAD.MOV.U32 R12, RZ, RZ, R4 ;  /* 0x000000ffff0c7224 */ /* 0x001fe400078e0004 */
[----:B------:R-:W-:-:S07]  /*3ec20*/  IMAD.MOV.U32 R13, RZ, RZ, R5 ;  /* 0x000000ffff0d7224 */ /* 0x000fce00078e0005 */
[----:B-----5:R-:W-:Y:S01]  /*3ec30*/  HMMA.16816.F32 R12, R12, R2, R24 ;  /* 0x000000020c0c723c */ /* 0x020fe20000001818 */
[----:B------:R-:W2:Y:S04]  /*3ec40*/  LDL.LU.64 R26, [R1+0x2f18] ;  /* 0x002f1800011a7983 */ /* 0x000ea80000300a00 */
[----:B------:R-:W2:Y:S04]  /*3ec50*/  LDL.LU.64 R24, [R1+0x2f10] ;  /* 0x002f100001187983 */ /* 0x000ea80000300a00 */
[----:B------:R-:W4:Y:S04]  /*3ec60*/  LDL.LU R2, [R1+0x1b0] ;  /* 0x0001b00001027983 */ /* 0x000f280000300800 */
[----:B------:R-:W5:Y:S06]  /*3ec70*/  LDL.LU R3, [R1+0x1b4] ;  /* 0x0001b40001037983 */ /* 0x000f6c0000300800 */
[----:B------:R0:W-:Y:S04]  /*3ec80*/  STL.64 [R1+0x50], R12 ;  /* 0x0000500c01007387 */ /* 0x0001e80000100a00 */
[----:B------:R1:W-:Y:S01]  /*3ec90*/  STL.64 [R1+0x58], R14 ;  /* 0x0000580e01007387 */ /* 0x0003e20000100a00 */
[----:B0-----:R-:W-:-:S02]  /*3eca0*/  IMAD.MOV.U32 R12, RZ, RZ, R4 ;  /* 0x000000ffff0c7224 */ /* 0x001fc400078e0004 */
        /* <DEDUP_REMOVED lines=13> */
[----:B------:R-:W-:Y:S02]  /*3ed80*/  IMAD.MOV.U32 R24, RZ, RZ, R17 ;  /* 0x000000ffff187224 */ /* 0x000fe400078e0011 */
[----:B------:R-:W3:Y:S01]  /*3ed90*/  LDL.LU R17, [R1+0x2ef8] ;  /* 0x002ef80001117983 */ /* 0x000ee20000300800 */
[----:B------:R-:W-:Y:S02]  /*3eda0*/  IMAD.MOV.U32 R25, RZ, RZ, R18 ;  /* 0x000000ffff197224 */ /* 0x000fe400078e0012 */
[----:B------:R-:W-:-:S13]  /*3edb0*/  IMAD.MOV.U32 R26, RZ, RZ, R19 ;  /* 0x000000ffff1a7224 */ /* 0x000fda00078e0013 */
[----:B------:R-:W-:Y:S04]  /*3edc0*/  STL.64 [R1], R8 ;  /* 0x0000000801007387 */ /* 0x000fe80000100a00 */
[----:B------:R-:W-:Y:S04]  /*3edd0*/  STL.64 [R1+0x8], R10 ;  /* 0x0000080a01007387 */ /* 0x000fe80000100a00 */
[----:B------:R-:W3:Y:S04]  /*3ede0*/  LDL.LU R18, [R1+0x2ef4] ;  /* 0x002ef40001127983 */ /* 0x000ee80000300800 */
[----:B------:R-:W3:Y:S04]  /*3edf0*/  LDL.LU R19, [R1+0x2ef0] ;  /* 0x002ef00001137983 */ /* 0x000ee80000300800 */
[----:B------:R-:W2:Y:S04]  /*3ee00*/  LDL.LU R27, [R1+0x3c] ;  /* 0x00003c00011b7983 */ /* 0x000ea80000300800 */
[----:B------:R-:W2:Y:S04]  /*3ee10*/  LDL.LU R4, [R1+0x2eec] ;  /* 0x002eec0001047983 */ /* 0x000ea80000300800 */
[----:B------:R-:W2:Y:S04]  /*3ee20*/  LDL.LU R5, [R1+0x2ee8] ;  /* 0x002ee80001057983 */ /* 0x000ea80000300800 */
[----:B------:R-:W2:Y:S04]  /*3ee30*/  LDL.LU R6, [R1+0x2ee4] ;  /* 0x002ee40001067983 */ /* 0x000ea80000300800 */
[----:B------:R-:W2:Y:S01]  /*3ee40*/  LDL.LU R7, [R1+0x2ee0] ;  /* 0x002ee00001077983 */ /* 0x000ea20000300800 */
[----:B---3--:R-:W-:Y:S03]  /*3ee50*/  HMMA.16816.F32 R12, R12, R20, R16 ;  /* 0x000000140c0c723c */ /* 0x008fe60000001810 */
[----:B------:R-:W3:Y:S04]  /*3ee60*/  LDL R20, [R1+0xac] ;  /* 0x0000ac0001147983 */ /* 0x000ee80000100800 */
[----:B------:R-:W2:-:S12]  /*3ee70*/  LDL R21, [R1+0xb4] ;  /* 0x0000b40001157983 */ /* 0x000e980000100800 */
[----:B------:R0:W-:Y:S04]  /*3ee80*/  STL.64 [R1+0x2ea8], R14 ;  /* 0x002ea80e01007387 */ /* 0x0001e80000100a00 */
[----:B0-----:R-:W2:Y:S01]  /*3ee90*/  LDL R15, [R1+0xa4] ;  /* 0x0000a400010f7983 */ /* 0x001ea20000100800 */
[----:B----4-:R-:W-:Y:S01]  /*3eea0*/  F2FP.F16.E4M3.UNPACK_B R10, R2.H1 ;  /* 0x00000002ff0a723e */ /* 0x010fe200030006ff */
[----:B------:R-:W-:Y:S01]  /*3eeb0*/  IMAD.MOV.U32 R19, RZ, RZ, R0 ;  /* 0x000000ffff137224 */ /* 0x000fe200078e0000 */
[----:B-----5:R-:W-:Y:S01]  /*3eec0*/  F2FP.F16.E4M3.UNPACK_B R11, R3.H1 ;  /* 0x00000003ff0b723e */ /* 0x020fe200030006ff */
[----:B------:R-:W-:Y:S04]  /*3eed0*/  STL.64 [R1+0x2ea0], R12 ;  /* 0x002ea00c01007387 */ /* 0x000fe80000100a00 */
[----:B------:R-:W4:Y:S04]  /*3eee0*/  LDL.LU R2, [R1+0x1a0] ;  /* 0x0001a00001027983 */ /* 0x000f280000300800 */
[----:B------:R-:W5:Y:S01]  /*3eef0*/  LDL.LU R3, [R1+0x1a4] ;  /* 0x0001a40001037983 */ /* 0x000f620000300800 */
[----:B---3--:R-:W-:-:S02]  /*3ef00*/  IMAD.MOV.U32 R17, RZ, RZ, R20 ;  /* 0x000000ffff117224 */ /* 0x008fc400078e0014 */
[----:B--2---:R-:W-:Y:S02]  /*3ef10*/  IMAD.MOV.U32 R18, RZ, RZ, R21 ;  /* 0x000000ffff127224 */ /* 0x004fe400078e0015 */
[----:B------:R-:W-:-:S07]  /*3ef20*/  IMAD.MOV.U32 R16, RZ, RZ, R15 ;  /* 0x000000ffff107224 */ /* 0x000fce00078e000f */
[----:B------:R-:W-:-:S15]  /*3ef30*/  HMMA.16816.F32 R4, R16, R10, R4 ;  /* 0x0000000a1004723c */ /* 0x000fde0000001804 */
[----:B------:R-:W-:-:S04]  /*3ef40*/  NOP ;  /* 0x0000000000007918 */ /* 0x000fc80000000000 */
[----:B------:R0:W-:Y:S04]  /*3ef50*/  STL [R1+0x2e9c], R6 ;  /* 0x002e9c0601007387 */ /* 0x0001e80000100800 */
[----:B------:R1:W-:Y:S04]  /*3ef60*/  STL [R1+0x2e98], R7 ;  /* 0x002e980701007387 */ /* 0x0003e80000100800 */
[----:B0-----:R-:W2:Y:S04]  /*3ef70*/  LDL.LU R6, [R1+0xc4] ;  /* 0x0000c40001067983 */ /* 0x001ea80000300800 */
[----:B-1----:R-:W2:Y:S01]  /*3ef80*/  LDL.LU R7, [R1+0xcc] ;  /* 0x0000cc0001077983 */ /* 0x002ea20000300800 */
[----:B------:R-:W-:-:S02]  /*3ef90*/  F2FP.F16.E4M3.UNPACK_B R8, R23.H1 ;  /* 0x00000017ff08723e */ /* 0x000fc400030006ff */
[----:B------:R-:W-:-:S07]  /*3efa0*/  F2FP.F16.E4M3.UNPACK_B R9, R22.H1 ;  /* 0x00000016ff09723e */ /* 0x000fce00030006ff */
[----:B------:R-:W-:Y:S01]  /*3efb0*/  HMMA.16816.F32 R24, R16, R8, R24 ;  /* 0x000000081018723c */ /* 0x000fe20000001818 */
[----:B--2---:R-:W-:Y:S04]  /*3efc0*/  STL.64 [R1+0x2ed8], R6 ;  /* 0x002ed80601007387 */ /* 0x004fe80000100a00 */
[----:B------:R0:W-:Y:S04]  /*3efd0*/  STL.64 [R1+0x2ed0], R4 ;  /* 0x002ed00401007387 */ /* 0x0001e80000100a00 */
[----:B------:R-:W2:Y:S04]  /*3efe0*/  LDL.LU R23, [R1+0xd4] ;  /* 0x0000d40001177983 */ /* 0x000ea80000300800 */
[----:B------:R-:W3:Y:S04]  /*3eff0*/  LDL.LU R22, [R1+0xdc] ;  /* 0x0000dc0001167983 */ /* 0x000ee80000300800 */
[----:B0-----:R-:W2:Y:S04]  /*3f000*/  LDL.LU R4, [R1+0x40] ;  /* 0x0000400001047983 */ /* 0x001ea80000300800 */
[----:B------:R-:W2:Y:S04]  /*3f010*/  LDL.LU R5, [R1+0x44] ;  /* 0x0000440001057983 */ /* 0x000ea80000300800 */
[----:B------:R-:W2:Y:S04]  /*3f020*/  LDL.LU R6, [R1+0x48] ;  /* 0x0000480001067983 */ /* 0x000ea80000300800 */
[----:B------:R-:W2:Y:S04]  /*3f030*/  LDL.LU R7, [R1+0x4c] ;  /* 0x00004c0001077983 */ /* 0x000ea80000300800 */
[----:B------:R-:W2:Y:S04]  /*3f040*/  LDL.LU R20, [R1+0x190] ;  /* 0x0001900001147983 */ /* 0x000ea80000300800 */
[----:B------:R-:W2:Y:S04]  /*3f050*/  LDL.LU R21, [R1+0x194] ;  /* 0x0001940001157983 */ /* 0x000ea80000300800 */
[----:B------:R0:W-:Y:S04]  /*3f060*/  STL [R1+0x2e94], R24 ;  /* 0x002e941801007387 */ /* 0x0001e80000100800 */
[----:B------:R-:W-:Y:S04]  /*3f070*/  STL [R1+0x2e90], R25 ;  /* 0x002e901901007387 */ /* 0x000fe80000100800 */
[----:B------:R1:W-:Y:S04]  /*3f080*/  STL [R1+0x2e8c], R26 ;  /* 0x002e8c1a01007387 */ /* 0x0003e80000100800 */
[----:B------:R4:W-:Y:S04]  /*3f090*/  STL [R1+0x2e88], R27 ;  /* 0x002e881b01007387 */ /* 0x0009e80000100800 */
[----:B0-----:R-:W2:Y:S01]  /*3f0a0*/  LDL.LU R24, [R1+0x60] ;  /* 0x0000600001187983 */ /* 0x001ea20000300800 */
[----:B-1----:R-:W-:-:S03]  /*3f0b0*/  IMAD.MOV.U32 R26, RZ, RZ, R29 ;  /* 0x000000ffff1a7224 */ /* 0x002fc600078e001d */
[----:B------:R-:W2:Y:S01]  /*3f0c0*/  LDL.LU R25, [R1+0x64] ;  /* 0x0000640001197983 */ /* 0x000ea20000300800 */
[----:B----4-:R-:W-:-:S03]  /*3f0d0*/  IMAD.MOV.U32 R27, RZ, RZ, R28 ;  /* 0x000000ffff1b7224 */ /* 0x010fc600078e001c */
[----:B------:R-:W4:Y:S04]  /*3f0e0*/  LDL.LU R28, [R1+0x1b8] ;  /* 0x0001b800011c7983 */ /* 0x000f280000300800 */
[----:B------:R-:W2:Y:S04]  /*3f0f0*/  LDL.LU R29, [R1+0x1bc] ;  /* 0x0001bc00011d7983 */ /* 0x000ea80000300800 */
[----:B------:R-:W2:Y:S04]  /*3f100*/  LDL.LU R12, [R1] ;  /* 0x00000000010c7983 */ /* 0x000ea80000300800 */
        /* <DEDUP_REMOVED lines=9> */
[----:B------:R-:W-:-:S03]  /*3f1a0*/  F2FP.F16.E4M3.UNPACK_B R2, R2.H1 ;  /* 0x00000002ff02723e */ /* 0x000fc600030006ff */
        /* <DEDUP_REMOVED lines=8> */
[----:B------:R-:W2:Y:S01]  /*3f230*/  LDL R18, [R1+0xb4] ;  /* 0x0000b40001127983 */ /* 0x000ea20000100800 */
[----:B-----5:R-:W-:-:S07]  /*3f240*/  F2FP.F16.E4M3.UNPACK_B R3, R3.H1 ;  /* 0x00000003ff03723e */ /* 0x020fce00030006ff */
[----:B--2---:R-:W-:Y:S01]  /*3f250*/  HMMA.16816.F32 R16, R16, R2, R4 ;  /* 0x000000021010723c */ /* 0x004fe20000001804 */
[----:B------:R-:W2:Y:S04]  /*3f260*/  LDL.LU.64 R6, [R1+0x2ed8] ;  /* 0x002ed80001067983 */ /* 0x000ea80000300a00 */
[----:B------:R-:W5:-:S14]  /*3f270*/  LDL.LU.64 R4, [R1+0x2ed0] ;  /* 0x002ed00001047983 */ /* 0x000f5c0000300a00 */
[----:B------:R0:W-:Y:S04]  /*3f280*/  STL.64 [R1+0x20], R16 ;  /* 0x0000201001007387 */ /* 0x0001e80000100a00 */
[----:B------:R1:W-:Y:S04]  /*3f290*/  STL.64 [R1+0x28], R18 ;  /* 0x0000281201007387 */ /* 0x0003e80000100a00 */
[----:B0-----:R-:W2:Y:S04]  /*3f2a0*/  LDL.LU R16, [R1+0xa4] ;  /* 0x0000a40001107983 */ /* 0x001ea80000300800 */
[----:B------:R-:W2:Y:S04]  /*3f2b0*/  LDL.LU R17, [R1+0xac] ;  /* 0x0000ac0001117983 */ /* 0x000ea80000300800 */
[----:B-1----:R-:W2:Y:S01]  /*3f2c0*/  LDL.LU R18, [R1+0xb4] ;  /* 0x0000b40001127983 */ /* 0x002ea20000300800 */
[----:B------:R-:W-:Y:S01]  /*3f2d0*/  F2FP.F16.E4M3.UNPACK_B R20, R20.H1 ;  /* 0x00000014ff14723e */ /* 0x000fe200030006ff */
[----:B------:R-:W-:Y:S01]  /*3f2e0*/  IMAD.MOV.U32 R19, RZ, RZ, R0 ;  /* 0x000000ffff137224 */ /* 0x000fe200078e0000 */
[----:B------:R-:W-:Y:S01]  /*3f2f0*/  F2FP.F16.E4M3.UNPACK_B R21, R21.H1 ;  /* 0x00000015ff15723e */ /* 0x000fe200030006ff */
[----:B------:R-:W3:Y:S06]  /*3f300*/  LDL.LU R0, [R1+0x18c] ;  /* 0x00018c0001007983 */ /* 0x000eec0000300800 */
[----:B--2---:R-:W-:-:S15]  /*3f310*/  HMMA.16816.F32 R16, R16, R20, R24 ;  /* 0x000000141010723c */ /* 0x004fde0000001818 */
        /* <DEDUP_REMOVED lines=8> */
[----:B---3--:R-:W-:-:S07]  /*3f3a0*/  IMAD.MOV.U32 R19, RZ, RZ, R22 ;  /* 0x000000ffff137224 */ /* 0x008fce00078e0016 */
        /* <DEDUP_REMOVED lines=12> */
[----:B------:R-:W3:Y:S10]  /*3f470*/  LDL R19, [R1+0x188] ;  /* 0x0001880001137983 */ /* 0x000ef40000100800 */
        /* <DEDUP_REMOVED lines=9> */
[----:B------:R0:W-:Y:S04]  /*3f510*/  STL.64 [R1], R8 ;  /* 0x0000000801007387 */ /* 0x0001e80000100a00 */
[----:B------:R1:W-:Y:S01]  /*3f520*/  STL.64 [R1+0x8], R10 ;  /* 0x0000080a01007387 */ /* 0x0003e20000100a00 */
[----:B0-----:R-:W-:Y:S02]  /*3f530*/  IMAD.MOV.U32 R8, RZ, RZ, R6 ;  /* 0x000000ffff087224 */ /* 0x001fe400078e0006 */
[----:B------:R-:W-:Y:S01]  /*3f540*/  IMAD.MOV.U32 R9, RZ, RZ, R7 ;  /* 0x000000ffff097224 */ /* 0x000fe200078e0007 */
[----:B------:R-:W5:Y:S01]  /*3f550*/  LDL.LU R6, [R1+0x2e9c] ;  /* 0x002e9c0001067983 */ /* 0x000f620000300800 */
[----:B-1----:R-:W-:Y:S02]  /*3f560*/  IMAD.MOV.U32 R10, RZ, RZ, R23 ;  /* 0x000000ffff0a7224 */ /* 0x002fe400078e0017 */
[----:B------:R-:W-:Y:S01]  /*3f570*/  IMAD.MOV.U32 R11, RZ, RZ, R22 ;  /* 0x000000ffff0b7224 */ /* 0x000fe200078e0016 */
[----:B------:R-:W5:Y:S01]  /*3f580*/  LDL.LU R7, [R1+0x2e98] ;  /* 0x002e980001077983 */ /* 0x000f620000300800 */
[----:B----4-:R-:W-:-:S02]  /*3f590*/  F2FP.F16.E4M3.UNPACK_B R22, R28 ;  /* 0x0000001cff16723e */ /* 0x010fc400020006ff */
[----:B------:R-:W-:-:S03]  /*3f5a0*/  F2FP.F16.E4M3.UNPACK_B R23, R29 ;  /* 0x0000001dff17723e */ /* 0x000fc600020006ff */
[----:B--2---:R-:W-:-:S15]  /*3f5b0*/  HMMA.16816.F32 R8, R8, R20, R12 ;  /* 0x000000140808723c */ /* 0x004fde000000180c */
[----:B------:R-:W-:-:S04]  /*3f5c0*/  NOP ;  /* 0x0000000000007918 */ /* 0x000fc80000000000 */
[----:B------:R0:W-:Y:S04]  /*3f5d0*/  STL.64 [R1+0x2e48], R10 ;  /* 0x002e480a01007387 */ /* 0x0001e80000100a00 */
[----:B0-----:R-:W2:Y:S04]  /*3f5e0*/  LDL R11, [R1+0x118] ;  /* 0x00011800010b7983 */ /* 0x001ea80000100800 */
[----:B------:R-:W-:Y:S04]  /*3f5f0*/  STL.64 [R1+0x2e40], R8 ;  /* 0x002e400801007387 */ /* 0x000fe80000100a00 */
[----:B------:R0:W-:Y:S04]  /*3f600*/  STL [R1+0x2e08], R28 ;  /* 0x002e081c01007387 */ /* 0x0001e80000100800 */
[----:B0-----:R-:W4:Y:S04]  /*3f610*/  LDL.LU R28, [R1+0x128] ;  /* 0x00012800011c7983 */ /* 0x001f280000300800 */
[----:B------:R0:W-:Y:S04]  /*3f620*/  STL [R1+0x2e0c], R29 ;  /* 0x002e0c1d01007387 */ /* 0x0001e80000100800 */
[----:B0-----:R-:W5:Y:S04]  /*3f630*/  LDL.LU R29, [R1+0x120] ;  /* 0x00012000011d7983 */ /* 0x001f680000300800 */
[----:B------:R-:W5:Y:S01]  /*3f640*/  LDL R12, [R1+0x110] ;  /* 0x00011000010c7983 */ /* 0x000f620000100800 */
[----:B---3--:R-:W-:Y:S01]  /*3f650*/  F2FP.F16.E4M3.UNPACK_B R20, R19 ;  /* 0x00000013ff14723e */ /* 0x008fe200020006ff */
[----:B------:R-:W-:-:S02]  /*3f660*/  IMAD.MOV.U32 R16, RZ, RZ, R24 ;  /* 0x000000ffff107224 */ /* 0x000fc400078e0018 */
[----:B------:R-:W3:Y:S01]  /*3f670*/  LDL R2, [R1+0x1a8] ;  /* 0x0001a80001027983 */ /* 0x000ee20000100800 */
[----:B------:R-:W-:-:S03]  /*3f680*/  IMAD.MOV.U32 R18, RZ, RZ, R26 ;  /* 0x000000ffff127224 */ /* 0x000fc600078e001a */
[----:B------:R-:W3:Y:S01]  /*3f690*/  LDL R3, [R1+0x1ac] ;  /* 0x0001ac0001037983 */ /* 0x000ee20000100800 */
[----:B------:R-:W-:Y:S02]  /*3f6a0*/  IMAD.MOV.U32 R19, RZ, RZ, R27 ;  /* 0x000000ffff137224 */ /* 0x000fe400078e001b */
[----:B------:R-:W-:Y:S01]  /*3f6b0*/  IMAD.MOV.U32 R17, RZ, RZ, R25 ;  /* 0x000000ffff117224 */ /* 0x000fe200078e0019 */
[----:B------:R-:W-:Y:S01]  /*3f6c0*/  F2FP.F16.E4M3.UNPACK_B R21, R0 ;  /* 0x00000000ff15723e */ /* 0x000fe200020006ff */
[----:B--2---:R-:W-:Y:S02]  /*3f6d0*/  IMAD.MOV.U32 R13, RZ, RZ, R11 ;  /* 0x000000ffff0d7224 */ /* 0x004fe400078e000b */
[----:B----4-:R-:W-:Y:S02]  /*3f6e0*/  IMAD.MOV.U32 R15, RZ, RZ, R28 ;  /* 0x000000ffff0f7224 */ /* 0x010fe400078e001c */
[----:B-----5:R-:W-:-:S07]  /*3f6f0*/  IMAD.MOV.U32 R14, RZ, RZ, R29 ;  /* 0x000000ffff0e7224 */ /* 0x020fce00078e001d */
[----:B------:R-:W-:-:S15]  /*3f700*/  HMMA.16816.F32 R4, R12, R22, R4 ;  /* 0x000000160c04723c */ /* 0x000fde0000001804 */
[----:B------:R-:W-:-:S04]  /*3f710*/  NOP ;  /* 0x0000000000007918 */ /* 0x000fc80000000000 */
[----:B------:R-:W-:Y:S04]  /*3f720*/  STL.64 [R1+0x50], R4 ;  /* 0x0000500401007387 */ /* 0x000fe80000100a00 */
[----:B------:R-:W-:Y:S04]  /*3f730*/  STL.64 [R1+0x58], R6 ;  /* 0x0000580601007387 */ /* 0x000fe80000100a00 */
[----:B------:R-:W2:Y:S04]  /*3f740*/  LDL.LU R24, [R1+0x2e94] ;  /* 0x002e940001187983 */ /* 0x000ea80000300800 */
[----:B------:R-:W2:Y:S04]  /*3f750*/  LDL.LU R25, [R1+0x2e90] ;  /* 0x002e900001197983 */ /* 0x000ea80000300800 */
[----:B------:R-:W2:Y:S04]  /*3f760*/  LDL.LU R26, [R1+0x2e8c] ;  /* 0x002e8c00011a7983 */ /* 0x000ea80000300800 */
[----:B------:R-:W2:Y:S04]  /*3f770*/  LDL.LU R27, [R1+0x2e88] ;  /* 0x002e8800011b7983 */ /* 0x000ea80000300800 */
[----:B------:R-:W-:Y:S04]  /*3f780*/  STL.64 [R1+0x2e80], R18 ;  /* 0x002e801201007387 */ /* 0x000fe80000100a00 */
[----:B------:R-:W-:Y:S04]  /*3f790*/  STL.64 [R1+0x2e78], R16 ;  /* 0x002e781001007387 */ /* 0x000fe80000100a00 */
[----:B------:R0:W-:Y:S04]  /*3f7a0*/  STL [R1+0x2e70], R0 ;  /* 0x002e700001007387 */ /* 0x0001e80000100800 */
[----:B0-----:R-:W4:Y:S01]  /*3f7b0*/  LDL.LU R0, [R1+0x110] ;  /* 0x0001100001007983 */ /* 0x001f220000300800 */
[----:B------:R-:W-:-:S02]  /*3f7c0*/  IMAD.MOV.U32 R5, RZ, RZ, R11 ;  /* 0x000000ffff057224 */ /* 0x000fc400078e000b */
[----:B------:R-:W-:Y:S01]  /*3f7d0*/  IMAD.MOV.U32 R6, RZ, RZ, R29 ;  /* 0x000000ffff067224 */ /* 0x000fe200078e001d */
[----:B------:R-:W5:Y:S01]  /*3f7e0*/  LDL.LU R16, [R1+0x20] ;  /* 0x0000200001107983 */ /* 0x000f620000300800 */
[----:B------:R-:W-:-:S03]  /*3f7f0*/  IMAD.MOV.U32 R7, RZ, RZ, R28 ;  /* 0x000000ffff077224 */ /* 0x000fc600078e001c */
[----:B------:R-:W5:Y:S04]  /*3f800*/  LDL.LU R17, [R1+0x24] ;  /* 0x0000240001117983 */ /* 0x000f680000300800 */
[----:B------:R-:W5:Y:S04]  /*3f810*/  LDL.LU R18, [R1+0x28] ;  /* 0x0000280001127983 */ /* 0x000f680000300800 */
[----:B------:R-:W5:Y:S01]  /*3f820*/  LDL.LU R19, [R1+0x2c] ;  /* 0x00002c0001137983 */ /* 0x000f620000300800 */
[----:B----4-:R-:W-:-:S07]  /*3f830*/  IMAD.MOV.U32 R4, RZ, RZ, R0 ;  /* 0x000000ffff047224 */ /* 0x010fce00078e0000 */
[----:B--2---:R-:W-:Y:S01]  /*3f840*/  HMMA.16816.F32 R12, R4, R20, R24 ;  /* 0x00000014040c723c */ /* 0x004fe20000001818 */
[----:B------:R-:W2:Y:S04]  /*3f850*/  LDL R24, [R1+0x198] ;  /* 0x0001980001187983 */ /* 0x000ea80000100800 */
[----:B------:R-:W4:Y:S04]  /*3f860*/  LDL R25, [R1+0x19c] ;  /* 0x00019c0001197983 */ /* 0x000f280000100800 */
[----:B------:R-:W2:Y:S10]  /*3f870*/  LDL.LU R27, [R1+0x118] ;  /* 0x00011800011b7983 */ /* 0x000eb40000300800 */
[----:B------:R0:W-:Y:S04]  /*3f880*/  STL [R1+0x2e3c], R13 ;  /* 0x002e3c0d01007387 */ /* 0x0001e80000100800 */
[----:B0-----:R-:W2:Y:S04]  /*3f890*/  LDL.LU R13, [R1+0x130] ;  /* 0x00013000010d7983 */ /* 0x001ea80000300800 */
[----:B------:R0:W-:Y:S04]  /*3f8a0*/  STL [R1+0x2e38], R14 ;  /* 0x002e380e01007387 */ /* 0x0001e80000100800 */
[----:B0-----:R-:W2:Y:S04]  /*3f8b0*/  LDL.LU R14, [R1+0x138] ;  /* 0x00013800010e7983 */ /* 0x001ea80000300800 */
[----:B------:R0:W-:Y:S04]  /*3f8c0*/  STL [R1+0x2e34], R15 ;  /* 0x002e340f01007387 */ /* 0x0001e80000100800 */
[----:B0-----:R-:W2:Y:S04]  /*3f8d0*/  LDL.LU R15, [R1+0x150] ;  /* 0x00015000010f7983 */ /* 0x001ea80000300800 */
        /* <DEDUP_REMOVED lines=11> */
[----:B---3--:R-:W-:Y:S01]  /*3f990*/  F2FP.F16.E4M3.UNPACK_B R2, R2 ;  /* 0x00000002ff02723e */ /* 0x008fe200020006ff */
[----:B------:R-:W-:Y:S01]  /*3f9a0*/  IMAD.MOV.U32 R5, RZ, RZ, R27 ;  /* 0x000000ffff057224 */ /* 0x000fe200078e001b */
[----:B------:R-:W-:-:S07]  /*3f9b0*/  F2FP.F16.E4M3.UNPACK_B R3, R3 ;  /* 0x00000003ff03723e */ /* 0x000fce00020006ff */
[----:B-----5:R-:W-:Y:S01]  /*3f9c0*/  HMMA.16816.F32 R4, R4, R2, R16 ;  /* 0x000000020404723c */ /* 0x020fe20000001810 */
[----:B--2---:R-:W-:Y:S04]  /*3f9d0*/  STL.64 [R1+0x2e68], R10 ;  /* 0x002e680a01007387 */ /* 0x004fe80000100a00 */
[----:B------:R0:W-:Y:S04]  /*3f9e0*/  STL.64 [R1+0x2e60], R8 ;  /* 0x002e600801007387 */ /* 0x0001e80000100a00 */
[----:B0-----:R-:W2:Y:S04]  /*3f9f0*/  LDL.LU R8, [R1+0x30] ;  /* 0x0000300001087983 */ /* 0x001ea80000300800 */
[----:B------:R-:W2:Y:S04]  /*3fa00*/  LDL.LU R9, [R1+0x34] ;  /* 0x0000340001097983 */ /* 0x000ea80000300800 */
[----:B------:R-:W2:Y:S04]  /*3fa10*/  LDL.LU R10, [R1+0x38] ;  /* 0x00003800010a7983 */ /* 0x000ea80000300800 */
[----:B------:R-:W2:Y:S04]  /*3fa20*/  LDL.LU R11, [R1+0x3c] ;  /* 0x00003c00010b7983 */ /* 0x000ea80000300800 */
[----:B------:R-:W3:Y:S04]  /*3fa30*/  LDL.LU.64 R18, [R1+0x2e80] ;  /* 0x002e800001127983 */ /* 0x000ee80000300a00 */
[----:B------:R-:W3:Y:S01]  /*3fa40*/  LDL.LU.64 R16, [R1+0x2e78] ;  /* 0x002e780001107983 */ /* 0x000ee20000300a00 */
[----:B------:R-:W-:-:S03]  /*3fa50*/  F2FP.F16.E4M3.UNPACK_B R24, R24 ;  /* 0x00000018ff18723e */ /* 0x000fc600020006ff */
[----:B------:R0:W-:Y:S01]  /*3fa60*/  STL.64 [R1+0x20], R4 ;  /* 0x0000200401007387 */ /* 0x0001e20000100a00 */
[----:B----4-:R-:W-:-:S03]  /*3fa70*/  F2FP.F16.E4M3.UNPACK_B R25, R25 ;  /* 0x00000019ff19723e */ /* 0x010fc600020006ff */
[----:B------:R1:W-:Y:S01]  /*3fa80*/  STL.64 [R1+0x28], R6 ;  /* 0x0000280601007387 */ /* 0x0003e20000100a00 */
[----:B0-----:R-:W-:Y:S02]  /*3fa90*/  IMAD.MOV.U32 R4, RZ, RZ, R0 ;  /* 0x000000ffff047224 */ /* 0x001fe400078e0000 */
[----:B------:R-:W-:Y:S01]  /*3faa0*/  IMAD.MOV.U32 R5, RZ, RZ, R27 ;  /* 0x000000ffff057224 */ /* 0x000fe200078e001b */
[----:B------:R-:W4:Y:S01]  /*3fab0*/  LDL.LU R0, [R1+0x2e70] ;  /* 0x002e700001007983 */ /* 0x000f220000300800 */
[----:B-1----:R-:W-:Y:S02]  /*3fac0*/  IMAD.MOV.U32 R6, RZ, RZ, R29 ;  /* 0x000000ffff067224 */ /* 0x002fe400078e001d */
[----:B------:R-:W-:Y:S01]  /*3fad0*/  IMAD.MOV.U32 R7, RZ, RZ, R28 ;  /* 0x000000ffff077224 */ /* 0x000fe200078e001c */
[----:B------:R-:W5:Y:S06]  /*3fae0*/  LDL.LU R27, [R1+0x188] ;  /* 0x00018800011b7983 */ /* 0x000f6c0000300800 */
[----:B---3--:R-:W-:Y:S01]  /*3faf0*/  HMMA.16816.F32 R4, R4, R24, R16 ;  /* 0x000000180404723c */ /* 0x008fe20000001810 */
[----:B------:R-:W-:-:S02]  /*3fb00*/  IMAD.MOV.U32 R16, RZ, RZ, R13 ;  /* 0x000000ffff107224 */ /* 0x000fc400078e000d */
[----:B------:R-:W-:Y:S02]  /*3fb10*/  IMAD.MOV.U32 R17, RZ, RZ, R14 ;  /* 0x000000ffff117224 */ /* 0x000fe400078e000e */
[----:B------:R-:W-:Y:S02]  /*3fb20*/  IMAD.MOV.U32 R18, RZ, RZ, R15 ;  /* 0x000000ffff127224 */ /* 0x000fe400078e000f */
        /* <DEDUP_REMOVED lines=12> */
[----:B------:R-:W2:Y:S01]  /*3fbf0*/  LDL.LU.64 R8, [R1+0x2e50] ;  /* 0x002e500001087983 */ /* 0x000ea20000300a00 */
[----:B------:R-:W-:Y:S02]  /*3fc00*/  IMAD.MOV.U32 R20, RZ, RZ, R13 ;  /* 0x000000ffff147224 */ /* 0x000fe400078e000d */
[----:B------:R-:W-:Y:S02]  /*3fc10*/  IMAD.MOV.U32 R21, RZ, RZ, R14 ;  /* 0x000000ffff157224 */ /* 0x000fe400078e000e */
[----:B------:R-:W-:-:S02]  /*3fc20*/  IMAD.MOV.U32 R22, RZ, RZ, R15 ;  /* 0x000000ffff167224 */ /* 0x000fc400078e000f */
[----:B------:R-:W-:-:S07]  /*3fc30*/  IMAD.MOV.U32 R23, RZ, RZ, R26 ;  /* 0x000000ffff177224 */ /* 0x000fce00078e001a */
[----:B------:R0:W-:Y:S04]  /*3fc40*/  STL [R1+0x2e30], R17 ;  /* 0x002e301101007387 */ /* 0x0001e80000100800 */
[----:B0-----:R-:W3:Y:S04]  /*3fc50*/  LDL R17, [R1+0x114] ;  /* 0x0001140001117983 */ /* 0x001ee80000100800 */
[----:B------:R0:W-:Y:S04]  /*3fc60*/  STL [R1+0x2e2c], R18 ;  /* 0x002e2c1201007387 */ /* 0x0001e80000100800 */
[----:B0-----:R-:W3:Y:S04]  /*3fc70*/  LDL R18, [R1+0x12c] ;  /* 0x00012c0001127983 */ /* 0x001ee80000100800 */
[----:B------:R-:W-:Y:S01]  /*3fc80*/  STL [R1+0x2e28], R19 ;  /* 0x002e281301007387 */ /* 0x000fe20000100800 */
[----:B--2---:R-:W-:Y:S03]  /*3fc90*/  HMMA.16816.F32 R20, R20, R2, R8 ;  /* 0x000000021414723c */ /* 0x004fe60000001808 */
[----:B------:R-:W2:Y:S04]  /*3fca0*/  LDL.LU.64 R10, [R1+0x2e48] ;  /* 0x002e4800010a7983 */ /* 0x000ea80000300a00 */
[----:B------:R-:W2:-:S12]  /*3fcb0*/  LDL.LU.64 R8, [R1+0x2e40] ;  /* 0x002e400001087983 */ /* 0x000e980000300a00 */
[----:B------:R-:W-:Y:S01]  /*3fcc0*/  IMAD.MOV.U32 R28, RZ, RZ, R23 ;  /* 0x000000ffff1c7224 */ /* 0x000fe200078e0017 */
[----:B------:R0:W-:Y:S01]  /*3fcd0*/  STL.64 [R1], R20 ;  /* 0x0000001401007387 */ /* 0x0001e20000100a00 */
[----:B------:R-:W-:-:S03]  /*3fce0*/  IMAD.MOV.U32 R29, RZ, RZ, R22 ;  /* 0x000000ffff1d7224 */ /* 0x000fc600078e0016 */
[----:B------:R-:W3:Y:S04]  /*3fcf0*/  LDL.LU R2, [R1+0x198] ;  /* 0x0001980001027983 */ /* 0x000ee80000300800 */
[----:B------:R-:W3:Y:S04]  /*3fd00*/  LDL.LU R3, [R1+0x19c] ;  /* 0x00019c0001037983 */ /* 0x000ee80000300800 */
[----:B------:R1:W-:Y:S01]  /*3fd10*/  STL [R1+0x2e24], R28 ;  /* 0x002e241c01007387 */ /* 0x0003e20000100800 */
[----:B0-----:R-:W-:Y:S02]  /*3fd20*/  IMAD.MOV.U32 R20, RZ, RZ, R13 ;  /* 0x000000ffff147224 */ /* 0x001fe400078e000d */
[----:B------:R-:W-:Y:S01]  /*3fd30*/  IMAD.MOV.U32 R21, RZ, RZ, R14 ;  /* 0x000000ffff157224 */ /* 0x000fe200078e000e */
[----:B-1----:R-:W3:Y:S04]  /*3fd40*/  LDL R28, [R1+0x124] ;  /* 0x00012400011c7983 */ /* 0x002ee80000100800 */
[----:B------:R0:W-:Y:S01]  /*3fd50*/  STL [R1+0x2e20], R29 ;  /* 0x002e201d01007387 */ /* 0x0001e20000100800 */
[----:B------:R-:W-:-:S03]  /*3fd60*/  IMAD.MOV.U32 R22, RZ, RZ, R15 ;  /* 0x000000ffff167224 */ /* 0x000fc600078e000f */
[----:B0-----:R-:W3:Y:S04]  /*3fd70*/  LDL R29, [R1+0x11c] ;  /* 0x00011c00011d7983 */ /* 0x001ee80000100800 */
[----:B------:R-:W3:Y:S04]  /*3fd80*/  LDL.LU R13, [R1+0x2e3c] ;  /* 0x002e3c00010d7983 */ /* 0x000ee80000300800 */
[----:B------:R-:W3:Y:S04]  /*3fd90*/  LDL.LU R14, [R1+0x2e38] ;  /* 0x002e3800010e7983 */ /* 0x000ee80000300800 */
[----:B------:R-:W3:Y:S01]  /*3fda0*/  LDL.LU R15, [R1+0x2e34] ;  /* 0x002e3400010f7983 */ /* 0x000ee20000300800 */
[----:B------:R-:W-:Y:S01]  /*3fdb0*/  IMAD.MOV.U32 R23, RZ, RZ, R26 ;  /* 0x000000ffff177224 */ /* 0x000fe200078e001a */
[----:B------:R-:W0:Y:S01]  /*3fdc0*/  S2R R19, SR_TID.X ;  /* 0x0000000000137919 */ /* 0x000e220000002100 */
[----:B-----5:R-:W-:-:S02]  /*3fdd0*/  F2FP.F16.E4M3.UNPACK_B R26, R27.H1 ;  /* 0x0000001bff1a723e */ /* 0x020fc400030006ff */
[----:B----4-:R-:W-:Y:S02]  /*3fde0*/  F2FP.F16.E4M3.UNPACK_B R27, R0.H1 ;  /* 0x00000000ff1b723e */ /* 0x010fe400030006ff */
[----:B0-----:R-:W-:-:S05]  /*3fdf0*/  LOP3.LUT R0, R19, 0x3, RZ, 0xc0, !PT ;  /* 0x0000000313007812 */ /* 0x001fca00078ec0ff */
[----:B------:R-:W-:Y:S01]  /*3fe00*/  IMAD.SHL.U32 R0, R0, 0x2, RZ ;  /* 0x0000000200007824 */ /* 0x000fe200078e00ff */
[----:B--2---:R-:W-:Y:S01]  /*3fe10*/  HMMA.16816.F32 R8, R20, R24, R8 ;  /* 0x000000181408723c */ /* 0x004fe20000001808 */
[----:B---3--:R-:W-:Y:S01]  /*3fe20*/  IMAD.MOV.U32 R20, RZ, RZ, R17 ;  /* 0x000000ffff147224 */ /* 0x008fe200078e0011 */
[----:B------:R-:W2:Y:S01]  /*3fe30*/  LDL R25, [R1+0x134] ;  /* 0x0001340001197983 */ /* 0x000ea20000100800 */
[----:B------:R-:W-:Y:S01]  /*3fe40*/  IMAD.MOV.U32 R23, RZ, RZ, R18 ;  /* 0x000000ffff177224 */ /* 0x000fe200078e0012 */
[----:B------:R-:W-:Y:S02]  /*3fe50*/  F2FP.F16.E4M3.UNPACK_B R2, R2.H1 ;  /* 0x00000002ff02723e */ /* 0x000fe400030006ff */
[----:B------:R-:W-:Y:S01]  /*3fe60*/  F2FP.F16.E4M3.UNPACK_B R3, R3.H1 ;  /* 0x00000003ff03723e */ /* 0x000fe200030006ff */
[----:B------:R-:W-:Y:S02]  /*3fe70*/  IMAD.MOV.U32 R22, RZ, RZ, R28 ;  /* 0x000000ffff167224 */ /* 0x000fe400078e001c */
[----:B------:R-:W-:-:S07]  /*3fe80*/  IMAD.MOV.U32 R21, RZ, RZ, R29 ;  /* 0x000000ffff157224 */ /* 0x000fce00078e001d */
[C---:B------:R-:W-:Y:S08]  /*3fe90*/  HMMA.16816.F32 R12, R20.reuse, R26, R12 ;  /* 0x0000001a140c723c */ /* 0x040ff0000000180c */
[----:B------:R-:W-:Y:S01]  /*3fea0*/  HMMA.16816.F32 R4, R20, R2, R4 ;  /* 0x000000021404723c */ /* 0x000fe20000001804 */
[----:B------:R-:W-:-:S04]  /*3feb0*/  LOP3.LUT R24, R19, 0x60, RZ, 0xc0, !PT ;  /* 0x0000006013187812 */ /* 0x000fc800078ec0ff */
[----:B------:R-:W-:-:S06]  /*3fec0*/  LEA.HI R0, R24, R0, RZ, 0x1e ;  /* 0x0000000018007211 */ /* 0x000fcc00078ff0ff */
[----:B------:R0:W-:Y:S04]  /*3fed0*/  STL.64 [R1+0x2e18], R14 ;  /* 0x002e180e01007387 */ /* 0x0001e80000100a00 */
[----:B0-----:R-:W3:Y:S04]  /*3fee0*/  LDL R15, [R1+0x13c] ;  /* 0x00013c00010f7983 */ /* 0x001ee80000100800 */
[----:B------:R-:W-:Y:S04]  /*3fef0*/  STL.64 [R1+0x2e10], R12 ;  /* 0x002e100c01007387 */ /* 0x000fe80000100a00 */
[----:B------:R-:W4:Y:S04]  /*3ff00*/  LDL.LU R17, [R1+0x2e30] ;  /* 0x002e300001117983 */ /* 0x000f280000300800 */
[----:B------:R-:W5:Y:S04]  /*3ff10*/  LDL.LU R29, [R1+0x1ac] ;  /* 0x0001ac00011d7983 */ /* 0x000f680000300800 */
[----:B------:R-:W4:Y:S04]  /*3ff20*/  LDL.LU R18, [R1+0x2e2c] ;  /* 0x002e2c0001127983 */ /* 0x000f280000300800 */
[----:B------:R-:W4:Y:S04]  /*3ff30*/  LDL R24, [R1+0x154] ;  /* 0x0001540001187983 */ /* 0x000f280000100800 */
[----:B------:R0:W-:Y:S04]  /*3ff40*/  STL [R1+0x2dec], R5 ;  /* 0x002dec0501007387 */ /* 0x0001e80000100800 */
[----:B0-----:R-:W5:Y:S01]  /*3ff50*/  LDL.LU R5, [R1+0x15c] ;  /* 0x00015c0001057983 */ /* 0x001f620000300800 */
[----:B------:R-:W0:Y:S01]  /*3ff60*/  S2R R12, SR_TID.X ;  /* 0x00000000000c7919 */ /* 0x000e220000002100 */
[----:B------:R-:W1:Y:S01]  /*3ff70*/  S2R R14, SR_CTAID.X ;  /* 0x00000000000e7919 */ /* 0x000e620000002500 */
[----:B------:R-:W-:-:S04]  /*3ff80*/  VIADD R13, R0, UR6 ;  /* 0x00000006000d7c36 */ /* 0x000fc80008000000 */
[----:B------:R-:W-:Y:S01]  /*3ff90*/  VIADD R0, R13, 0x60 ;  /* 0x000000600d007836 */ /* 0x000fe20000000000 */
[----:B------:R0:W-:Y:S04]  /*3ffa0*/  STL [R1+0x2de8], R7 ;  /* 0x002de80701007387 */ /* 0x0001e80000100800 */
[----:B0-----:R-:W5:Y:S01]  /*3ffb0*/  LDL.LU R7, [R1+0x12c] ;  /* 0x00012c0001077983 */ /* 0x001f620000300800 */
[----:B------:R-:W-:Y:S01]  /*3ffc0*/  SHF.R.U32.HI R12, RZ, 0x2, R12 ;  /* 0x00000002ff0c7819 */ /* 0x000fe2000001160c */
[----:B-1----:R-:W-:-:S03]  /*3ffd0*/  IMAD.SHL.U32 R14, R14, 0x20, RZ ;  /* 0x000000200e0e7824 */ /* 0x002fc600078e00ff */
[----:B------:R-:W-:-:S04]  /*3ffe0*/  SGXT.U32 R12, R12, 0x3 ;  /* 0x000000030c0c781a */ /* 0x000fc80000000000 */
[----:B------:R-:W-:Y:S01]  /*3fff0*/  LOP3.LUT R12, R12, R14, RZ, 0xfc, !PT ;  /* 0x0000000e0c0c7212 */ /* 0x000fe200078efcff */
[----:B------:R0:W-:Y:S03]  /*40000*/  STL [R1+0x10], R13 ;  /* 0x0000100d01007387 */ /* 0x0001e60000100800 */
[----:B------:R-:W-:Y:S01]  /*40010*/  ISETP.GE.AND P6, PT, R12, R0, PT ;  /* 0x000000000c00720c */ /* 0x000fe20003fc6270 */
[----:B--2---:R-:W-:Y:S02]  /*40020*/  IMAD.MOV.U32 R20, RZ, RZ, R25 ;  /* 0x000000ffff147224 */ /* 0x004fe400078e0019 */
[----:B---3--:R-:W-:Y:S02]  /*40030*/  IMAD.MOV.U32 R21, RZ, RZ, R15 ;  /* 0x000000ffff157224 */ /* 0x008fe400078e000f */
[----:B----4-:R-:W-:Y:S02]  /*40040*/  IMAD.MOV.U32 R22, RZ, RZ, R24 ;  /* 0x000000ffff167224 */ /* 0x010fe400078e0018 */
[----:B-----5:R-:W-:-:S07]  /*40050*/  IMAD.MOV.U32 R23, RZ, RZ, R5 ;  /* 0x000000ffff177224 */ /* 0x020fce00078e0005 */
[----:B------:R-:W-:Y:S01]  /*40060*/  HMMA.16816.F32 R8, R20, R2, R8 ;  /* 0x000000021408723c */ /* 0x000fe20000001808 */
[----:B------:R-:W1:Y:S01]  /*40070*/  S2R R23, SR_CTAID.X ;  /* 0x0000000000177919 */ /* 0x000e620000002500 */
[--C-:B------:R-:W-:Y:S02]  /*40080*/  SHF.R.U32.HI R24, RZ, 0x2, R19.reuse ;  /* 0x00000002ff187819 */ /* 0x100fe40000011613 */
[--C-:B------:R-:W-:Y:S01]  /*40090*/  SHF.R.U32.HI R2, RZ, 0x2, R19.reuse ;  /* 0x00000002ff027819 */ /* 0x100fe20000011613 */
[----:B------:R-:W2:Y:S01]  /*400a0*/  LDL.LU R3, [R1+0x1a8] ;  /* 0x0001a80001037983 */ /* 0x000ea20000300800 */
[----:B------:R-:W-:-:S03]  /*400b0*/  SHF.R.U32.HI R19, RZ, 0x2, R19 ;  /* 0x00000002ff137819 */ /* 0x000fc60000011613 */
[----:B------:R-:W3:Y:S01]  /*400c0*/  LDL.LU R12, [R1+0x20] ;  /* 0x00002000010c7983 */ /* 0x000ee20000300800 */
[----:B------:R-:W-:-:S03]  /*400d0*/  SGXT.U32 R19, R19, 0x3 ;  /* 0x000000031313781a */ /* 0x000fc60000000000 */
[----:B0-----:R-:W3:Y:S04]  /*400e0*/  LDL.LU R13, [R1+0x24] ;  /* 0x00002400010d7983 */ /* 0x001ee80000300800 */
[----:B------:R-:W3:Y:S04]  /*400f0*/  LDL.LU R14, [R1+0x28] ;  /* 0x00002800010e7983 */ /* 0x000ee80000300800 */
[----:B------:R-:W3:Y:S01]  /*40100*/  LDL.LU R15, [R1+0x2c] ;  /* 0x00002c00010f7983 */ /* 0x000ee20000300800 */
[----:B-1----:R-:W-:-:S05]  /*40110*/  IMAD.SHL.U32 R23, R23, 0x20, RZ ;  /* 0x0000002017177824 */ /* 0x002fca00078e00ff */
[----:B------:R-:W-:-:S04]  /*40120*/  LOP3.LUT R19, R23, 0x8, R19, 0xfe, !PT ;  /* 0x0000000817137812 */ /* 0x000fc800078efe13 */
[-C--:B------:R-:W-:Y:S02]  /*40130*/  ISETP.GE.AND P0, PT, R19, R0.reuse, PT ;  /* 0x000000001300720c */ /* 0x080fe40003f06270 */
[----:B------:R-:W4:Y:S01]  /*40140*/  LDL.LU R19, [R1+0x2e28] ;  /* 0x002e280001137983 */ /* 0x000f220000300800 */
[----:B------:R-:W-:Y:S02]  /*40150*/  SGXT.U32 R24, R24, 0x3 ;  /* 0x000000031818781a */ /* 0x000fe40000000000 */
[----:B------:R-:W-:Y:S02]  /*40160*/  SGXT.U32 R2, R2, 0x3 ;  /* 0x000000030202781a */ /* 0x000fe40000000000 */
[C---:B------:R-:W-:Y:S02]  /*40170*/  LOP3.LUT R24, R23.reuse, 0x18, R24, 0xfe, !PT ;  /* 0x0000001817187812 */ /* 0x040fe400078efe18 */
[----:B------:R-:W-:Y:S02]  /*40180*/  LOP3.LUT R2, R23, 0x10, R2, 0xfe, !PT ;  /* 0x0000001017027812 */ /* 0x000fe400078efe02 */
[----:B------:R-:W-:-:S02]  /*40190*/  ISETP.GE.AND P2, PT, R24, R0, PT ;  /* 0x000000001800720c */ /* 0x000fc40003f46270 */
[----:B------:R-:W-:Y:S02]  /*401a0*/  ISETP.GE.AND P1, PT, R2, R0, PT ;  /* 0x000000000200720c */ /* 0x000fe40003f26270 */
[----:B------:R-:W5:Y:S01]  /*401b0*/  LDL R0, [R1+0x10] ;  /* 0x0000100001007983 */ /* 0x000f620000100800 */
[----:B------:R-:W-:Y:S02]  /*401c0*/  IMAD.MOV.U32 R23, RZ, RZ, R5 ;  /* 0x000000ffff177224 */ /* 0x000fe400078e0005 */
[----:B------:R-:W-:-:S05]  /*401d0*/  FMUL R4, R4, UR10 ;  /* 0x0000000a04047c20 */ /* 0x000fca0008400000 */
[----:B------:R-:W-:Y:S01]  /*401e0*/  FSEL R4, R4, -INF , P6 ;  /* 0xff80000004047808 */ /* 0x000fe20003000000 */
[----:B----4-:R-:W-:Y:S01]  /*401f0*/  HMMA.16816.F32 R16, R20, R26, R16 ;  /* 0x0000001a1410723c */ /* 0x010fe20000001810 */
[----:B------:R-:W3:Y:S04]  /*40200*/  LDL R20, [R1+0x114] ;  /* 0x0001140001147983 */ /* 0x000ee80000100800 */
[----:B------:R-:W3:Y:S01]  /*40210*/  LDL R21, [R1+0x11c] ;  /* 0x00011c0001157983 */ /* 0x000ee20000100800 */
[----:B------:R-:W-:-:S03]  /*40220*/  IMAD.MOV.U32 R22, RZ, RZ, R28 ;  /* 0x000000ffff167224 */ /* 0x000fc600078e001c */
[----:B------:R0:W-:Y:S01]  /*40230*/  STL [R1+0x44], R4 ;  /* 0x0000440401007387 */ /* 0x0001e20000100800 */
[----:B------:R-:W1:Y:S01]  /*40240*/  S2R R28, SR_CTAID.X ;  /* 0x00000000001c7919 */ /* 0x000e620000002500 */
[----:B0-----:R-:W0:Y:S01]  /*40250*/  S2R R4, SR_TID.X ;  /* 0x0000000000047919 */ /* 0x001e220000002100 */
[----:B-----5:R-:W-:Y:S01]  /*40260*/  VIADD R24, R0, 0x20 ;  /* 0x0000002000187836 */ /* 0x020fe20000000000 */
[----:B--2---:R-:W-:Y:S01]  /*40270*/  F2FP.F16.E4M3.UNPACK_B R2, R3.H1 ;  /* 0x00000003ff02723e */ /* 0x004fe200030006ff */
[----:B------:R-:W2:Y:S01]  /*40280*/  S2R R26, SR_TID.X ;  /* 0x00000000001a7919 */ /* 0x000ea20000002100 */
[----:B------:R-:W-:Y:S02]  /*40290*/  F2FP.F16.E4M3.UNPACK_B R3, R29.H1 ;  /* 0x0000001dff03723e */ /* 0x000fe400030006ff */
[----:B------:R-:W4:Y:S01]  /*402a0*/  S2R R29, SR_CTAID.X ;  /* 0x00000000001d7919 */ /* 0x000f220000002500 */
[----:B-1----:R-:W-:Y:S01]  /*402b0*/  IMAD.SHL.U32 R28, R28, 0x20, RZ ;  /* 0x000000201c1c7824 */ /* 0x002fe200078e00ff */
[----:B0-----:R-:W-:-:S04]  /*402c0*/  SHF.R.U32.HI R4, RZ, 0x2, R4 ;  /* 0x00000002ff047819 */ /* 0x001fc80000011604 */
[----:B------:R-:W-:-:S04]  /*402d0*/  SGXT.U32 R4, R4, 0x3 ;  /* 0x000000030404781a */ /* 0x000fc80000000000 */
[----:B------:R-:W-:Y:S01]  /*402e0*/  LOP3.LUT R4, R28, 0x10, R4, 0xfe, !PT ;  /* 0x000000101c047812 */ /* 0x000fe200078efe04 */
[----:B------:R-:W-:Y:S01]  /*402f0*/  IMAD.MOV.U32 R23, RZ, RZ, R7 ;  /* 0x000000ffff177224 */ /* 0x000fe200078e0007 */
[--C-:B--2---:R-:W-:Y:S01]  /*40300*/  SHF.R.U32.HI R27, RZ, 0x2, R26.reuse ;  /* 0x00000002ff1b7819 */ /* 0x104fe2000001161a */
[----:B------:R-:W-:Y:S01]  /*40310*/  FMUL R6, R6, UR10 ;  /* 0x0000000a06067c20 */ /* 0x000fe20008400000 */
[----:B------:R-:W-:Y:S01]  /*40320*/  ISETP.GE.AND P6, PT, R4, R24, PT ;  /* 0x000000180400720c */ /* 0x000fe20003fc6270 */
[----:B------:R-:W-:Y:S01]  /*40330*/  FMUL R4, R10, UR10 ;  /* 0x0000000a0a047c20 */ /* 0x000fe20008400000 */
[----:B----4-:R-:W-:Y:S01]  /*40340*/  IMAD.SHL.U32 R29, R29, 0x20, RZ ;  /* 0x000000201d1d7824 */ /* 0x010fe200078e00ff */
[----:B------:R-:W0:Y:S01]  /*40350*/  S2R R10, SR_TID.X ;  /* 0x00000000000a7919 */ /* 0x000e220000002100 */
[----:B------:R-:W-:Y:S02]  /*40360*/  SHF.R.U32.HI R26, RZ, 0x2, R26 ;  /* 0x00000002ff1a7819 */ /* 0x000fe4000001161a */
[----:B------:R-:W-:Y:S01]  /*40370*/  SGXT.U32 R27, R27, 0x3 ;  /* 0x000000031b1b781a */ /* 0x000fe20000000000 */
[----:B------:R-:W2:Y:S01]  /*40380*/  LDL.LU R28, [R1+0x2e24] ;  /* 0x002e2400011c7983 */ /* 0x000ea20000300800 */
[----:B------:R-:W-:-:S02]  /*40390*/  SGXT.U32 R26, R26, 0x3 ;  /* 0x000000031a1a781a */ /* 0x000fc40000000000 */
[----:B------:R-:W-:Y:S02]  /*403a0*/  FSEL R6, R6, -INF , P0 ;  /* 0xff80000006067808 */ /* 0x000fe40000000000 */
[----:B------:R-:W-:Y:S02]  /*403b0*/  LOP3.LUT R26, R26, R29, RZ, 0xfc, !PT ;  /* 0x0000001d1a1a7212 */ /* 0x000fe400078efcff */
[----:B------:R-:W-:Y:S02]  /*403c0*/  LOP3.LUT R27, R29, 0x8, R27, 0xfe, !PT ;  /* 0x000000081d1b7812 */ /* 0x000fe400078efe1b */
[----:B0-----:R-:W-:-:S04]  /*403d0*/  SHF.R.U32.HI R10, RZ, 0x2, R10 ;  /* 0x00000002ff0a7819 */ /* 0x001fc8000001160a */
[----:B------:R-:W-:-:S04]  /*403e0*/  SGXT.U32 R10, R10, 0x3 ;  /* 0x000000030a0a781a */ /* 0x000fc80000000000 */
[----:B------:R-:W-:Y:S02]  /*403f0*/  LOP3.LUT R10, R29, 0x18, R10, 0xfe, !PT ;  /* 0x000000181d0a7812 */ /* 0x000fe400078efe0a */
[----:B------:R-:W4:Y:S02]  /*40400*/  LDL.LU R29, [R1+0x2e20] ;  /* 0x002e2000011d7983 */ /* 0x000f240000300800 */
[----:B------:R-:W-:Y:S02]  /*40410*/  ISETP.GE.AND P0, PT, R10, R24, PT ;  /* 0x000000180a00720c */ /* 0x000fe40003f06270 */
[----:B------:R-:W-:Y:S01]  /*40420*/  STL [R1+0x48], R6 ;  /* 0x0000480601007387 */ /* 0x000fe20000100800 */
[----:B---3--:R-:W-:Y:S03]  /*40430*/  HMMA.16816.F32 R20, R20, R2, R12 ;  /* 0x000000021414723c */ /* 0x008fe6000000180c */
[----:B------:R-:W3:Y:S04]  /*40440*/  LDL.LU.64 R14, [R1+0x2e18] ;  /* 0x002e1800010e7983 */ /* 0x000ee80000300a00 */
[----:B------:R-:W5:Y:S04]  /*40450*/  LDL.LU.64 R12, [R1+0x2e10] ;  /* 0x002e1000010c7983 */ /* 0x000f680000300a00 */
[----:B------:R-:W2:Y:S08]  /*40460*/  LDL R10, [R1+0x10] ;  /* 0x00001000010a7983 */ /* 0x000eb00000100800 */
[----:B------:R0:W-:Y:S04]  /*40470*/  STL [R1+0x2df4], R21 ;  /* 0x002df41501007387 */ /* 0x0001e80000100800 */
[----:B0-----:R-:W2:Y:S04]  /*40480*/  LDL.LU R21, [R1+0x13c] ;  /* 0x00013c0001157983 */ /* 0x001ea80000300800 */
[----:B------:R0:W-:Y:S04]  /*40490*/  STL [R1+0x2df0], R23 ;  /* 0x002df01701007387 */ /* 0x0001e80000100800 */
[----:B0-----:R-:W3:Y:S01]  /*404a0*/  LDL.LU R23, [R1+0x154] ;  /* 0x0001540001177983 */ /* 0x001ee20000300800 */
[----:B------:R-:W-:Y:S01]  /*404b0*/  FMUL R8, R8, UR10 ;  /* 0x0000000a08087c20 */ /* 0x000fe20008400000 */
[----:B------:R-:W-:-:S04]  /*404c0*/  FSEL R4, R4, -INF , P2 ;  /* 0xff80000004047808 */ /* 0x000fc80001000000 */
[----:B------:R-:W-:Y:S01]  /*404d0*/  FSEL R6, R8, -INF , P1 ;  /* 0xff80000008067808 */ /* 0x000fe20000800000 */
[----:B------:R0:W-:Y:S01]  /*404e0*/  STL [R1+0x2de4], R11 ;  /* 0x002de40b01007387 */ /* 0x0001e20000100800 */
[----:B------:R-:W-:-:S03]  /*404f0*/  ISETP.GE.AND P3, PT, R26, R24, PT ;  /* 0x000000181a00720c */ /* 0x000fc60003f66270 */
[----:B------:R1:W-:Y:S01]  /*40500*/  STL [R1+0x2de0], R9 ;  /* 0x002de00901007387 */ /* 0x0003e20000100800 */
[----:B------:R-:W-:-:S03]  /*40510*/  ISETP.GE.AND P4, PT, R27, R24, PT ;  /* 0x000000181b00720c */ /* 0x000fc60003f86270 */
[----:B------:R-:W-:Y:S01]  /*40520*/  STL [R1+0x40], R6 ;  /* 0x0000400601007387 */ /* 0x000fe20000100800 */
[----:B------:R-:W-:-:S03]  /*40530*/  IMAD.MOV.U32 R24, RZ, RZ, R25 ;  /* 0x000000ffff187224 */ /* 0x000fc600078e0019 */
[----:B------:R-:W-:Y:S01]  /*40540*/  STL [R1+0x2c], R4 ;  /* 0x00002c0401007387 */ /* 0x000fe20000100800 */
[----:B0-----:R-:W0:Y:S01]  /*40550*/  S2R R11, SR_TID.X ;  /* 0x00000000000b7919 */ /* 0x001e220000002100 */
[----:B-1----:R-:W1:Y:S01]  /*40560*/  S2R R9, SR_CTAID.X ;  /* 0x0000000000097919 */ /* 0x002e620000002500 */
[----:B--2---:R-:W-:Y:S01]  /*40570*/  IMAD.MOV.U32 R25, RZ, RZ, R21 ;  /* 0x000000ffff197224 */ /* 0x004fe200078e0015 */
[----:B---3--:R-:W-:Y:S04]  /*40580*/  STL.64 [R1+0x2e00], R22 ;  /* 0x002e001601007387 */ /* 0x008fe80000100a00 */
[----:B------:R2:W-:Y:S04]  /*40590*/  STL.64 [R1+0x2df8], R20 ;  /* 0x002df81401007387 */ /* 0x0005e80000100a00 */
[----:B--2---:R-:W2:Y:S04]  /*405a0*/  LDL.LU R20, [R1] ;  /* 0x0000000001147983 */ /* 0x004ea80000300800 */
[----:B------:R-:W2:Y:S01]  /*405b0*/  LDL.LU R21, [R1+0x4] ;  /* 0x0000040001157983 */ /* 0x000ea20000300800 */
[----:B0-----:R-:W-:-:S02]  /*405c0*/  SHF.R.U32.HI R8, RZ, 0x2, R11 ;  /* 0x00000002ff087819 */ /* 0x001fc4000001160b */
[----:B------:R-:W-:Y:S01]  /*405d0*/  SHF.R.U32.HI R11, RZ, 0x2, R11 ;  /* 0x00000002ff0b7819 */ /* 0x000fe2000001160b */
[----:B-1----:R-:W-:-:S03]  /*405e0*/  IMAD.SHL.U32 R9, R9, 0x20, RZ ;  /* 0x0000002009097824 */ /* 0x002fc600078e00ff */
[----:B------:R-:W-:Y:S01]  /*405f0*/  SGXT.U32 R11, R11, 0x3 ;  /* 0x000000030b0b781a */ /* 0x000fe20000000000 */
[----:B-----5:R-:W-:Y:S01]  /*40600*/  FMUL R6, R12, UR10 ;  /* 0x0000000a0c067c20 */ /* 0x020fe20008400000 */
[----:B------:R-:W-:Y:S02]  /*40610*/  VIADD R0, R0, 0x21 ;  /* 0x0000002100007836 */ /* 0x000fe40000000000 */
[----:B------:R-:W-:Y:S01]  /*40620*/  LOP3.LUT R11, R9, 0x10, R11, 0xfe, !PT ;  /* 0x00000010090b7812 */ /* 0x000fe200078efe0b */
[----:B------:R-:W0:Y:S01]  /*40630*/  S2R R12, SR_TID.X ;  /* 0x00000000000c7919 */ /* 0x000e220000002100 */
[----:B------:R-:W-:Y:S02]  /*40640*/  FSEL R6, R6, -INF , P3 ;  /* 0xff80000006067808 */ /* 0x000fe40001800000 */
[-C--:B------:R-:W-:Y:S02]  /*40650*/  ISETP.GE.AND P3, PT, R11, R0.reuse, PT ;  /* 0x000000000b00720c */ /* 0x080fe40003f66270 */
[----:B------:R-:W1:Y:S01]  /*40660*/  S2R R11, SR_CTAID.X ;  /* 0x00000000000b7919 */ /* 0x000e620000002500 */
[-C--:B------:R-:W-:Y:S01]  /*40670*/  ISETP.GE.AND P1, PT, R26, R0.reuse, PT ;  /* 0x000000001a00720c */ /* 0x080fe20003f26270 */
[----:B------:R-:W-:Y:S01]  /*40680*/  IMAD.MOV.U32 R26, RZ, RZ, R23 ;  /* 0x000000ffff1a7224 */ /* 0x000fe200078e0017 */
[----:B------:R-:W-:Y:S01]  /*40690*/  ISETP.GE.AND P2, PT, R27, R0, PT ;  /* 0x000000001b00720c */ /* 0x000fe20003f46270 */
[----:B----4-:R-:W-:-:S02]  /*406a0*/  IMAD.MOV.U32 R22, RZ, RZ, R29 ;  /* 0x000000ffff167224 */ /* 0x010fc400078e001d */
[----:B------:R-:W-:Y:S02]  /*406b0*/  IMAD.MOV.U32 R23, RZ, RZ, R28 ;  /* 0x000000ffff177224 */ /* 0x000fe400078e001c */
[----:B------:R-:W-:Y:S01]  /*406c0*/  FMUL R4, R14, UR10 ;  /* 0x0000000a0e047c20 */ /* 0x000fe20008400000 */
[----:B------:R-:W-:Y:S01]  /*406d0*/  IMAD.MOV.U32 R27, RZ, RZ, R5 ;  /* 0x000000ffff1b7224 */ /* 0x000fe200078e0005 */
[----:B------:R-:W-:Y:S01]  /*406e0*/  SGXT.U32 R8, R8, 0x3 ;  /* 0x000000030808781a */ /* 0x000fe20000000000 */
[----:B------:R-:W3:Y:S02]  /*406f0*/  LDL.LU R29, [R1+0x2e0c] ;  /* 0x002e0c00011d7983 */ /* 0x000ee40000300800 */
[----:B------:R-:W-:Y:S02]  /*40700*/  FSEL R4, R4, -INF , P4 ;  /* 0xff80000004047808 */ /* 0x000fe40002000000 */
[----:B------:R-:W4:Y:S01]  /*40710*/  LDL.LU R28, [R1+0x2e08] ;  /* 0x002e0800011c7983 */ /* 0x000f220000300800 */
[----:B------:R-:W-:-:S03]  /*40720*/  LOP3.LUT R8, R9, 0x18, R8, 0xfe, !PT ;  /* 0x0000001809087812 */ /* 0x000fc600078efe08 */
[----:B------:R5:W-:Y:S04]  /*40730*/  STL [R1+0x24], R6 ;  /* 0x0000240601007387 */ /* 0x000be80000100800 */
[----:B------:R-:W-:Y:S01]  /*40740*/  STL [R1+0x28], R4 ;  /* 0x0000280401007387 */ /* 0x000fe20000100800 */
[----:B------:R-:W-:Y:S01]  /*40750*/  ISETP.GE.AND P4, PT, R8, R0, PT ;  /* 0x000000000800720c */ /* 0x000fe20003f86270 */
[----:B------:R-:W-:Y:S02]  /*40760*/  VIADD R0, R10, 0x40 ;  /* 0x000000400a007836 */ /* 0x000fe40000000000 */
[----:B-1----:R-:W-:Y:S02]  /*40770*/  IMAD.SHL.U32 R11, R11, 0x20, RZ ;  /* 0x000000200b0b7824 */ /* 0x002fe400078e00ff */
[----:B-----5:R-:W-:Y:S01]  /*40780*/  FMUL R6, R13, UR10 ;  /* 0x0000000a0d067c20 */ /* 0x020fe20008400000 */
[----:B--2---:R-:W-:Y:S01]  /*40790*/  HMMA.16816.F32 R24, R24, R2, R20 ;  /* 0x000000021818723c */ /* 0x004fe20000001814 */
[----:B------:R-:W-:Y:S01]  /*407a0*/  FMUL R3, R16, UR10 ;  /* 0x0000000a10037c20 */ /* 0x000fe20008400000 */
[--C-:B0-----:R-:W-:Y:S01]  /*407b0*/  SHF.R.U32.HI R16, RZ, 0x2, R12.reuse ;  /* 0x00000002ff107819 */ /* 0x101fe2000001160c */
[----:B------:R-:W2:Y:S01]  /*407c0*/  LDL.LU R20, [R1+0x50] ;  /* 0x0000500001147983 */ /* 0x000ea20000300800 */
[----:B------:R-:W-:Y:S01]  /*407d0*/  SHF.R.U32.HI R12, RZ, 0x2, R12 ;  /* 0x00000002ff0c7819 */ /* 0x000fe2000001160c */
[----:B------:R-:W-:Y:S01]  /*407e0*/  FMUL R2, R18, UR10 ;  /* 0x0000000a12027c20 */ /* 0x000fe20008400000 */
[----:B------:R-:W-:Y:S01]  /*407f0*/  FSEL R3, R3, -INF , P6 ;  /* 0xff80000003037808 */ /* 0x000fe20003000000 */
[----:B------:R-:W2:Y:S01]  /*40800*/  LDL.LU R21, [R1+0x54] ;  /* 0x0000540001157983 */ /* 0x000ea20000300800 */
[----:B------:R-:W-:-:S03]  /*40810*/  SGXT.U32 R12, R12, 0x3 ;  /* 0x000000030c0c781a */ /* 0x000fc60000000000 */
[----:B------:R-:W2:Y:S01]  /*40820*/  LDL.LU R22, [R1+0x58] ;  /* 0x0000580001167983 */ /* 0x000ea20000300800 */
[----:B------:R-:W-:Y:S02]  /*40830*/  SGXT.U32 R16, R16, 0x3 ;  /* 0x000000031010781a */ /* 0x000fe40000000000 */
[----:B------:R-:W-:Y:S01]  /*40840*/  LOP3.LUT R12, R11, 0x8, R12, 0xfe, !PT ;  /* 0x000000080b0c7812 */ /* 0x000fe200078efe0c */
[----:B------:R-:W2:Y:S01]  /*40850*/  LDL.LU R23, [R1+0x5c] ;  /* 0x00005c0001177983 */ /* 0x000ea20000300800 */
[----:B------:R-:W-:-:S03]  /*40860*/  FSEL R2, R2, -INF , P0 ;  /* 0xff80000002027808 */ /* 0x000fc60000000000 */
[----:B------:R-:W5:Y:S01]  /*40870*/  LDL R18, [R1+0x10] ;  /* 0x0000100001127983 */ /* 0x000f620000100800 */
[----:B------:R-:W-:-:S03]  /*40880*/  LOP3.LUT R16, R16, R11, RZ, 0xfc, !PT ;  /* 0x0000000b10107212 */ /* 0x000fc600078efcff */
[----:B------:R0:W-:Y:S01]  /*40890*/  STL [R1+0x20], R3 ;  /* 0x0000200301007387 */ /* 0x0001e20000100800 */
[----:B------:R-:W-:-:S03]  /*408a0*/  ISETP.GE.AND P0, PT, R12, R0, PT ;  /* 0x000000000c00720c */ /* 0x000fc60003f06270 */
[----:B------:R-:W2:Y:S04]  /*408b0*/  LDL.LU R8, [R1+0x30] ;  /* 0x0000300001087983 */ /* 0x000ea80000300800 */
[----:B------:R-:W2:Y:S04]  /*408c0*/  LDL.LU R9, [R1+0x34] ;  /* 0x0000340001097983 */ /* 0x000ea80000300800 */
[----:B------:R-:W2:Y:S04]  /*408d0*/  LDL.LU R10, [R1+0x38] ;  /* 0x00003800010a7983 */ /* 0x000ea80000300800 */
[----:B------:R-:W2:Y:S04]  /*408e0*/  LDL.LU R11, [R1+0x3c] ;  /* 0x00003c00010b7983 */ /* 0x000ea80000300800 */
[----:B------:R-:W2:Y:S04]  /*408f0*/  LDL.LU R12, [R1+0x114] ;  /* 0x00011400010c7983 */ /* 0x000ea80000300800 */
[----:B------:R1:W-:Y:S04]  /*40900*/  STL [R1+0x1c], R2 ;  /* 0x00001c0201007387 */ /* 0x0003e80000100800 */
[----:B------:R-:W2:Y:S04]  /*40910*/  LDL.LU R13, [R1+0x11c] ;  /* 0x00011c00010d7983 */ /* 0x000ea80000300800 */
[----:B------:R-:W2:Y:S01]  /*40920*/  LDL.LU R14, [R1+0x124] ;  /* 0x00012400010e7983 */ /* 0x000ea20000300800 */
[----:B0-----:R-:W-:Y:S01]  /*40930*/  FSEL R3, R6, -INF , P1 ;  /* 0xff80000006037808 */ /* 0x001fe20000800000 */
[----:B-1----:R-:W0:Y:S01]  /*40940*/  S2R R2, SR_TID.X ;  /* 0x0000000000027919 */ /* 0x002e220000002100 */
[----:B------:R-:W1:Y:S03]  /*40950*/  S2R R6, SR_CTAID.X ;  /* 0x0000000000067919 */ /* 0x000e660000002500 */
[----:B------:R0:W-:Y:S01]  /*40960*/  STL [R1+0x14], R3 ;  /* 0x0000140301007387 */ /* 0x0001e20000100800 */
[----:B------:R-:W-:Y:S01]  /*40970*/  FMUL R4, R15, UR10 ;  /* 0x0000000a0f047c20 */ /* 0x000fe20008400000 */
[----:B----4-:R-:W-:Y:S01]  /*40980*/  F2FP.F16.E4M3.UNPACK_B R28, R28.H1 ;  /* 0x0000001cff1c723e */ /* 0x010fe200030006ff */
[----:B------:R-:W-:Y:S01]  /*40990*/  IMAD.MOV.U32 R15, RZ, RZ, R7 ;  /* 0x000000ffff0f7224 */ /* 0x000fe200078e0007 */
[----:B---3--:R-:W-:-:S02]  /*409a0*/  F2FP.F16.E4M3.UNPACK_B R29, R29.H1 ;  /* 0x0000001dff1d723e */ /* 0x008fc400030006ff */
[----:B0-----:R-:W-:Y:S01]  /*409b0*/  SHF.R.U32.HI R3, RZ, 0x2, R2 ;  /* 0x00000002ff037819 */ /* 0x001fe20000011602 */
[----:B-1----:R-:W-:-:S03]  /*409c0*/  IMAD.SHL.U32 R6, R6, 0x20, RZ ;  /* 0x0000002006067824 */ /* 0x002fc600078e00ff */
[----:B------:R-:W-:-:S04]  /*409d0*/  SGXT.U32 R3, R3, 0x3 ;  /* 0x000000030303781a */ /* 0x000fc80000000000 */
[----:B------:R-:W-:-:S04]  /*409e0*/  LOP3.LUT R3, R6, 0x10, R3, 0xfe, !PT ;  /* 0x0000001006037812 */ /* 0x000fc800078efe03 */
[----:B------:R-:W-:Y:S02]  /*409f0*/  ISETP.GE.AND P1, PT, R3, R0, PT ;  /* 0x000000000300720c */ /* 0x000fe40003f26270 */
[----:B------:R-:W-:-:S05]  /*40a00*/  FSEL R3, R4, -INF , P2 ;  /* 0xff80000004037808 */ /* 0x000fca0001000000 */
[----:B------:R0:W-:Y:S01]  /*40a10*/  STL [R1+0x18], R3 ;  /* 0x0000180301007387 */ /* 0x0001e20000100800 */
[----:B------:R-:W1:Y:S01]  /*40a20*/  S2R R7, SR_CTAID.X ;  /* 0x0000000000077919 */ /* 0x000e620000002500 */
[----:B------:R-:W-:-:S04]  /*40a30*/  SHF.R.U32.HI R6, RZ, 0x2, R2 ;  /* 0x00000002ff067819 */ /* 0x000fc80000011602 */
[----:B------:R-:W-:Y:S01]  /*40a40*/  SGXT.U32 R6, R6, 0x3 ;  /* 0x000000030606781a */ /* 0x000fe20000000000 */
[----:B------:R-:W-:Y:S01]  /*40a50*/  FMUL R2, R17, UR10 ;  /* 0x0000000a11027c20 */ /* 0x000fe20008400000 */
[----:B------:R-:W-:-:S04]  /*40a60*/  ISETP.GE.AND P6, PT, R16, R0, PT ;  /* 0x000000001000720c */ /* 0x000fc80003fc6270 */
[----:B------:R-:W-:Y:S01]  /*40a70*/  FSEL R2, R2, -INF , P3 ;  /* 0xff80000002027808 */ /* 0x000fe20001800000 */
[----:B-1----:R-:W-:-:S05]  /*40a80*/  IMAD.SHL.U32 R7, R7, 0x20, RZ ;  /* 0x0000002007077824 */ /* 0x002fca00078e00ff */
[----:B------:R-:W-:-:S04]  /*40a90*/  LOP3.LUT R6, R7, 0x18, R6, 0xfe, !PT ;  /* 0x0000001807067812 */ /* 0x000fc800078efe06 */
[----:B------:R-:W-:Y:S01]  /*40aa0*/  ISETP.GE.AND P2, PT, R6, R0, PT ;  /* 0x000000000600720c */ /* 0x000fe20003f46270 */
[----:B--2---:R-:W-:Y:S01]  /*40ab0*/  HMMA.16816.F32 R12, R12, R28, R20 ;  /* 0x0000001c0c0c723c */ /* 0x004fe20000001814 */
[----:B------:R-:W2:Y:S04]  /*40ac0*/  LDL.LU.64 R22, [R1+0x2e00] ;  /* 0x002e000001167983 */ /* 0x000ea80000300a00 */
[----:B------:R-:W3:Y:S01]  /*40ad0*/  LDL.LU.64 R20, [R1+0x2df8] ;  /* 0x002df80001147983 */ /* 0x000ee20000300a00 */
[----:B-----5:R-:W-:-:S05]  /*40ae0*/  VIADD R0, R18, 0x41 ;  /* 0x0000004112007836 */ /* 0x020fca0000000000 */
[----:B------:R-:W-:Y:S02]  /*40af0*/  ISETP.GE.AND P3, PT, R16, R0, PT ;  /* 0x000000001000720c */ /* 0x000fe40003f66270 */
[----:B------:R-:W4:Y:S04]  /*40b00*/  LDL.LU R16, [R1+0x134] ;  /* 0x0001340001107983 */ /* 0x000f280000300800 */
[----:B------:R1:W-:Y:S01]  /*40b10*/  STL [R1+0xc], R2 ;  /* 0x00000c0201007387 */ /* 0x0003e20000100800 */
[----:B------:R-:W-:Y:S01]  /*40b20*/  FMUL R4, R19, UR10 ;  /* 0x0000000a13047c20 */ /* 0x000fe20008400000 */
[----:B------:R-:W-:-:S04]  /*40b30*/  IMAD.MOV.U32 R19, RZ, RZ, R5 ;  /* 0x000000ffff137224 */ /* 0x000fc800078e0005 */
[----:B------:R-:W-:Y:S01]  /*40b40*/  FSEL R4, R4, -INF , P4 ;  /* 0xff80000004047808 */ /* 0x000fe20002000000 */
[----:B---3--:R-:W-:Y:S02]  /*40b50*/  IMAD.MOV.U32 R17, RZ, RZ, R21 ;  /* 0x000000ffff117224 */ /* 0x008fe400078e0015 */
[----:B------:R-:W3:Y:S01]  /*40b60*/  LDL.LU R21, [R1+0x2df4] ;  /* 0x002df40001157983 */ /* 0x000ee20000300800 */
[----:B--2---:R-:W-:Y:S02]  /*40b70*/  IMAD.MOV.U32 R18, RZ, RZ, R23 ;  /* 0x000000ffff127224 */ /* 0x004fe400078e0017 */
[----:B0-----:R-:W-:Y:S01]  /*40b80*/  FMUL R3, R20, UR10 ;  /* 0x0000000a14037c20 */ /* 0x001fe20008400000 */
[----:B------:R-:W2:Y:S01]  /*40b90*/  LDL.LU R23, [R1+0x2df0] ;  /* 0x002df00001177983 */ /* 0x000ea20000300800 */
[----:B-1----:R-:W-:-:S03]  /*40ba0*/  FMUL R2, R22, UR10 ;  /* 0x0000000a16027c20 */ /* 0x002fc60008400000 */
[----:B------:R-:W5:Y:S04]  /*40bb0*/  LDL.LU R20, [R1+0x10] ;  /* 0x0000100001147983 */ /* 0x000f680000300800 */
[----:B------:R-:W2:Y:S04]  /*40bc0*/  LDL.LU R5, [R1+0x2dec] ;  /* 0x002dec0001057983 */ /* 0x000ea80000300800 */
[----:B------:R0:W-:Y:S01]  /*40bd0*/  STL [R1], R4 ;  /* 0x0000000401007387 */ /* 0x0001e20000100800 */
[----:B------:R-:W1:Y:S01]  /*40be0*/  S2R R22, SR_TID.X ;  /* 0x0000000000167919 */ /* 0x000e620000002100 */
[----:B0-----:R-:W0:Y:S01]  /*40bf0*/  S2R R4, SR_TID.X ;  /* 0x0000000000047919 */ /* 0x001e220000002100 */
[----:B------:R-:W-:-:S02]  /*40c00*/  FSEL R3, R3, -INF , P6 ;  /* 0xff80000003037808 */ /* 0x000fc40003000000 */
[----:B------:R-:W-:Y:S01]  /*40c10*/  FSEL R2, R2, -INF , P0 ;  /* 0xff80000002027808 */ /* 0x000fe20000000000 */
[----:B----4-:R-:W-:Y:S01]  /*40c20*/  HMMA.16816.F32 R16, R16, R28, R8 ;  /* 0x0000001c1010723c */ /* 0x010fe20000001808 */
[----:B-1----:R-:W-:Y:S02]  /*40c30*/  SHF.R.U32.HI R22, RZ, 0x2, R22 ;  /* 0x00000002ff167819 */ /* 0x002fe40000011616 */
[----:B0-----:R-:W-:Y:S02]  /*40c40*/  SHF.R.U32.HI R4, RZ, 0x2, R4 ;  /* 0x00000002ff047819 */ /* 0x001fe40000011604 */
[----:B------:R-:W-:Y:S02]  /*40c50*/  SGXT.U32 R22, R22, 0x3 ;  /* 0x000000031616781a */ /* 0x000fe40000000000 */
[----:B------:R-:W-:Y:S02]  /*40c60*/  SGXT.U32 R4, R4, 0x3 ;  /* 0x000000030404781a */ /* 0x000fe40000000000 */
[----:B------:R-:W-:-:S02]  /*40c70*/  LOP3.LUT R22, R7, 0x10, R22, 0xfe, !PT ;  /* 0x0000001007167812 */ /* 0x000fc400078efe16 */
[----:B------:R-:W-:Y:S02]  /*40c80*/  LOP3.LUT R4, R7, 0x8, R4, 0xfe, !PT ;  /* 0x0000000807047812 */ /* 0x000fe400078efe04 */
[----:B------:R-:W4:Y:S04]  /*40c90*/  LDL.LU R7, [R1+0x2de8] ;  /* 0x002de80001077983 */ /* 0x000f280000300800 */
[----:B------:R0:W-:Y:S04]  /*40ca0*/  STL [R1+0x8], R3 ;  /* 0x0000080301007387 */ /* 0x0001e80000100800 */
[----:B------:R-:W-:Y:S04]  /*40cb0*/  STL [R1+0x4], R2 ;  /* 0x0000040201007387 */ /* 0x000fe80000100800 */
[----:B------:R-:W4:Y:S01]  /*40cc0*/  LDL.LU R11, [R1+0x2de4] ;  /* 0x002de400010b7983 */ /* 0x000f220000300800 */
[----:B------:R-:W-:-:S02]  /*40cd0*/  ISETP.GE.AND P4, PT, R4, R0, PT ;  /* 0x000000000400720c */ /* 0x000fc40003f86270 */
[-C--:B------:R-:W-:Y:S02]  /*40ce0*/  ISETP.GE.AND P6, PT, R22, R0.reuse, PT ;  /* 0x000000001600720c */ /* 0x080fe40003fc6270 */
[----:B------:R-:W-:Y:S01]  /*40cf0*/  ISETP.GE.AND P0, PT, R6, R0, PT ;  /* 0x000000000600720c */ /* 0x000fe20003f06270 */
[----:B------:R-:W1:Y:S01]  /*40d00*/  S2R R28, SR_TID.X ;  /* 0x00000000001c7919 */ /* 0x000e620000002100 */
[----:B------:R-:W1:Y:S01]  /*40d10*/  S2R R22, SR_CTAID.X ;  /* 0x0000000000167919 */ /* 0x000e620000002500 */
[----:B0-----:R-:W-:Y:S01]  /*40d20*/  FMUL R3, R24, UR10 ;  /* 0x0000000a18037c20 */ /* 0x001fe20008400000 */
[----:B------:R-:W-:Y:S01]  /*40d30*/  FMUL R8, R26, UR10 ;  /* 0x0000000a1a087c20 */ /* 0x000fe20008400000 */
[----:B------:R-:W-:Y:S01]  /*40d40*/  FMUL R10, R27, UR10 ;  /* 0x0000000a1b0a7c20 */ /* 0x000fe20008400000 */
[----:B------:R-:W-:Y:S01]  /*40d50*/  FMUL R17, R17, UR10 ;  /* 0x0000000a11117c20 */ /* 0x000fe20008400000 */
[----:B------:R-:W4:Y:S01]  /*40d60*/  LDL.LU R9, [R1+0x2de0] ;  /* 0x002de00001097983 */ /* 0x000f220000300800 */
[----:B------:R-:W-:-:S02]  /*40d70*/  FSEL R4, R3, -INF , P1 ;  /* 0xff80000003047808 */ /* 0x000fc40000800000 */
[----:B------:R-:W-:Y:S01]  /*40d80*/  FSEL R3, R8, -INF , P2 ;  /* 0xff80000008037808 */ /* 0x000fe20001000000 */
[----:B------:R-:W-:Y:S01]  /*40d90*/  FMUL R8, R12, UR10 ;  /* 0x0000000a0c087c20 */ /* 0x000fe20008400000 */
[----:B------:R-:W-:Y:S01]  /*40da0*/  FMUL R12, R13, UR10 ;  /* 0x0000000a0d0c7c20 */ /* 0x000fe20008400000 */
[----:B------:R-:W-:Y:S01]  /*40db0*/  FMUL R13, R14, UR10 ;  /* 0x0000000a0e0d7c20 */ /* 0x000fe20008400000 */
[----:B------:R-:W-:Y:S01]  /*40dc0*/  FMUL R14, R15, UR10 ;  /* 0x0000000a0f0e7c20 */ /* 0x000fe20008400000 */
[----:B------:R-:W-:Y:S01]  /*40dd0*/  FMUL R15, R16, UR10 ;  /* 0x0000000a100f7c20 */ /* 0x000fe20008400000 */
[----:B-1----:R-:W-:Y:S01]  /*40de0*/  SHF.R.U32.HI R29, RZ, 0x2, R28 ;  /* 0x00000002ff1d7819 */ /* 0x002fe2000001161c */
[----:B------:R-:W-:-:S03]  /*40df0*/  IMAD.SHL.U32 R22, R22, 0x20, RZ ;  /* 0x0000002016167824 */ /* 0x000fc600078e00ff */
[----:B------:R-:W-:-:S04]  /*40e00*/  SGXT.U32 R29, R29, 0x3 ;  /* 0x000000031d1d781a */ /* 0x000fc80000000000 */
[----:B------:R-:W-:Y:S01]  /*40e10*/  LOP3.LUT R29, R29, R22, RZ, 0xfc, !PT ;  /* 0x000000161d1d7212 */ /* 0x000fe200078efcff */
[----:B------:R-:W0:Y:S01]  /*40e20*/  S2R R16, SR_TID.X ;  /* 0x0000000000107919 */ /* 0x000e220000002100 */
[----:B------:R-:W-:Y:S01]  /*40e30*/  FMUL R6, R25, UR10 ;  /* 0x0000000a19067c20 */ /* 0x000fe20008400000 */
[----:B------:R-:W-:-:S04]  /*40e40*/  FSEL R10, R10, -INF , P0 ;  /* 0xff8000000a0a7808 */ /* 0x000fc80000000000 */
[----:B------:R-:W-:Y:S01]  /*40e50*/  FSEL R6, R6, -INF , P6 ;  /* 0xff80000006067808 */ /* 0x000fe20003000000 */
[----:B------:R1:W-:Y:S04]  /*40e60*/  STL [R1+0x2dd8], R4 ;  /* 0x002dd80401007387 */ /* 0x0003e80000100800 */
[----:B------:R1:W-:Y:S04]  /*40e70*/  STL [R1+0x2ddc], R3 ;  /* 0x002ddc0301007387 */ /* 0x0003e80000100800 */
[----:B------:R-:W4:Y:S04]  /*40e80*/  LDL R27, [R1+0x1c] ;  /* 0x00001c00011b7983 */ /* 0x000f280000100800 */
[----:B-1----:R-:W4:Y:S04]  /*40e90*/  LDL R4, [R1+0x4] ;  /* 0x0000040001047983 */ /* 0x002f280000100800 */
[----:B------:R-:W4:Y:S04]  /*40ea0*/  LDL R3, [R1+0x8] ;  /* 0x0000080001037983 */ /* 0x000f280000100800 */
[----:B------:R-:W4:Y:S04]  /*40eb0*/  LDL R25, [R1+0xc] ;  /* 0x00000c0001197983 */ /* 0x000f280000100800 */
[----:B------:R-:W4:Y:S01]  /*40ec0*/  LDL R26, [R1+0x44] ;  /* 0x00004400011a7983 */ /* 0x000f220000100800 */
[----:B0-----:R-:W-:-:S03]  /*40ed0*/  SHF.R.U32.HI R16, RZ, 0x2, R16 ;  /* 0x00000002ff107819 */ /* 0x001fc60000011610 */
[----:B------:R-:W4:Y:S01]  /*40ee0*/  LDL R24, [R1+0x48] ;  /* 0x0000480001187983 */ /* 0x000f220000100800 */
[----:B------:R-:W-:Y:S01]  /*40ef0*/  SGXT.U32 R16, R16, 0x3 ;  /* 0x000000031010781a */ /* 0x000fe20000000000 */
[----:B---3--:R-:W-:Y:S02]  /*40f00*/  FMUL R0, R21, UR10 ;  /* 0x0000000a15007c20 */ /* 0x008fe40008400000 */
[----:B------:R-:W0:Y:S02]  /*40f10*/  S2R R21, SR_TID.X ;  /* 0x0000000000157919 */ /* 0x000e240000002100 */
[----:B0-----:R-:W-:-:S04]  /*40f20*/  SHF.R.U32.HI R21, RZ, 0x2, R21 ;  /* 0x00000002ff157819 */ /* 0x001fc80000011615 */
[----:B------:R-:W-:-:S04]  /*40f30*/  SGXT.U32 R21, R21, 0x3 ;  /* 0x000000031515781a */ /* 0x000fc80000000000 */
[----:B------:R-:W-:Y:S02]  /*40f40*/  LOP3.LUT R21, R22, 0x8, R21, 0xfe, !PT ;  /* 0x0000000816157812 */ /* 0x000fe400078efe15 */
[----:B------:R-:W0:Y:S01]  /*40f50*/  S2R R22, SR_CTAID.X ;  /* 0x0000000000167919 */ /* 0x000e220000002500 */
[----:B--2---:R-:W-:Y:S01]  /*40f60*/  FMUL R2, R23, UR10 ;  /* 0x0000000a17027c20 */ /* 0x004fe20008400000 */
[----:B------:R-:W-:Y:S02]  /*40f70*/  FSEL R0, R0, -INF , P3 ;  /* 0xff80000000007808 */ /* 0x000fe40001800000 */
[CC--:B-----5:R-:W-:Y:S02]  /*40f80*/  ISETP.GE.AND P3, PT, R21.reuse, R20.reuse, PT ;  /* 0x000000141500720c */ /* 0x0e0fe40003f66270 */
[----:B------:R-:W-:Y:S02]  /*40f90*/  FSEL R2, R2, -INF , P4 ;  /* 0xff80000002027808 */ /* 0x000fe40002000000 */
[----:B------:R-:W-:-:S02]  /*40fa0*/  ISETP.GT.AND P4, PT, R21, R20, PT ;  /* 0x000000141500720c */ /* 0x000fc40003f84270 */
[--C-:B------:R-:W-:Y:S02]  /*40fb0*/  SHF.R.U32.HI R23, RZ, 0x2, R28.reuse ;  /* 0x00000002ff177819 */ /* 0x100fe4000001161c */
[----:B------:R-:W-:Y:S02]  /*40fc0*/  SHF.R.U32.HI R21, RZ, 0x2, R28 ;  /* 0x00000002ff157819 */ /* 0x000fe4000001161c */
[----:B------:R-:W-:Y:S01]  /*40fd0*/  SGXT.U32 R23, R23, 0x3 ;  /* 0x000000031717781a */ /* 0x000fe20000000000 */
[----:B------:R-:W-:Y:S01]  /*40fe0*/  FMUL R5, R5, UR10 ;  /* 0x0000000a05057c20 */ /* 0x000fe20008400000 */
[----:B------:R-:W-:Y:S01]  /*40ff0*/  SGXT.U32 R21, R21, 0x3 ;  /* 0x000000031515781a */ /* 0x000fe20000000000 */
[----:B------:R-:W2:Y:S01]  /*41000*/  LDL R28, [R1] ;  /* 0x00000000011c7983 */ /* 0x000ea20000100800 */
[CC--:B------:R-:W-:Y:S02]  /*41010*/  ISETP.GE.AND P1, PT, R29.reuse, R20.reuse, PT ;  /* 0x000000141d00720c */ /* 0x0c0fe40003f26270 */
[----:B------:R-:W-:-:S02]  /*41020*/  ISETP.GT.AND P2, PT, R29, R20, PT ;  /* 0x000000141d00720c */ /* 0x000fc40003f44270 */
[----:B------:R-:W-:Y:S02]  /*41030*/  FSEL R8, R8, -INF , P1 ;  /* 0xff80000008087808 */ /* 0x000fe40000800000 */
[----:B------:R-:W-:Y:S01]  /*41040*/  FSEL R12, R12, -INF , P2 ;  /* 0xff8000000c0c7808 */ /* 0x000fe20001000000 */
[----:B0-----:R-:W-:-:S05]  /*41050*/  IMAD.SHL.U32 R22, R22, 0x20, RZ ;  /* 0x0000002016167824 */ /* 0x001fca00078e00ff */
[C---:B------:R-:W-:Y:S02]  /*41060*/  LOP3.LUT R23, R22.reuse, 0x10, R23, 0xfe, !PT ;  /* 0x0000001016177812 */ /* 0x040fe400078efe17 */
[----:B------:R-:W-:Y:S02]  /*41070*/  LOP3.LUT R21, R22, 0x18, R21, 0xfe, !PT ;  /* 0x0000001816157812 */ /* 0x000fe400078efe15 */
[CC--:B------:R-:W-:Y:S02]  /*41080*/  ISETP.GE.AND P6, PT, R23.reuse, R20.reuse, PT ;  /* 0x000000141700720c */ /* 0x0c0fe40003fc6270 */
[-C--:B------:R-:W-:Y:S02]  /*41090*/  ISETP.GT.AND P0, PT, R23, R20.reuse, PT ;  /* 0x000000141700720c */ /* 0x080fe40003f04270 */
[CC--:B------:R-:W-:Y:S02]  /*410a0*/  ISETP.GE.AND P1, PT, R21.reuse, R20.reuse, PT ;  /* 0x000000141500720c */ /* 0x0c0fe40003f26270 */
[----:B------:R-:W-:Y:S01]  /*410b0*/  ISETP.GT.AND P2, PT, R21, R20, PT ;  /* 0x000000141500720c */ /* 0x000fe20003f44270 */
[----:B------:R-:W-:Y:S01]  /*410c0*/  VIADD R20, R20, 0x61 ;  /* 0x0000006114147836 */ /* 0x000fe20000000000 */
[----:B------:R-:W-:-:S02]  /*410d0*/  FSEL R13, R13, -INF , P3 ;  /* 0xff8000000d0d7808 */ /* 0x000fc40001800000 */
[----:B------:R-:W-:Y:S02]  /*410e0*/  LOP3.LUT R16, R22, 0x8, R16, 0xfe, !PT ;  /* 0x0000000816107812 */ /* 0x000fe400078efe10 */
[-C--:B------:R-:W-:Y:S01]  /*410f0*/  ISETP.GE.AND P3, PT, R29, R20.reuse, PT ;  /* 0x000000141d00720c */ /* 0x080fe20003f66270 */
[----:B----4-:R-:W-:Y:S01]  /*41100*/  FMUL R7, R7, UR10 ;  /* 0x0000000a07077c20 */ /* 0x010fe20008400000 */
[----:B------:R-:W-:Y:S01]  /*41110*/  FSEL R14, R14, -INF , P4 ;  /* 0xff8000000e0e7808 */ /* 0x000fe20002000000 */
[----:B------:R-:W-:Y:S01]  /*41120*/  FMUL R9, R9, UR10 ;  /* 0x0000000a09097c20 */ /* 0x000fe20008400000 */
[----:B------:R-:W-:Y:S01]  /*41130*/  ISETP.GE.AND P4, PT, R16, R20, PT ;  /* 0x000000141000720c */ /* 0x000fe20003f86270 */
[----:B------:R-:W-:Y:S01]  /*41140*/  FMUL R16, R18, UR10 ;  /* 0x0000000a12107c20 */ /* 0x000fe20008400000 */
[----:B------:R-:W-:Y:S01]  /*41150*/  FSEL R15, R15, -INF , P6 ;  /* 0xff8000000f0f7808 */ /* 0x000fe20003000000 */
[----:B------:R-:W3:Y:S01]  /*41160*/  LDL R29, [R1+0x40] ;  /* 0x00004000011d7983 */ /* 0x000ee20000100800 */
[----:B------:R-:W-:-:S02]  /*41170*/  FSEL R5, R5, -INF , P3 ;  /* 0xff80000005057808 */ /* 0x000fc40001800000 */
[-C--:B------:R-:W-:Y:S01]  /*41180*/  ISETP.GE.AND P6, PT, R23, R20.reuse, PT ;  /* 0x000000141700720c */ /* 0x080fe20003fc6270 */
[----:B------:R-:W4:Y:S01]  /*41190*/  LDL R22, [R1+0x2c] ;  /* 0x00002c0001167983 */ /* 0x000f220000100800 */
[----:B------:R-:W-:Y:S01]  /*411a0*/  ISETP.GE.AND P3, PT, R21, R20, PT ;  /* 0x000000141500720c */ /* 0x000fe20003f66270 */
[----:B------:R-:W-:Y:S01]  /*411b0*/  FMUL R20, R19, UR10 ;  /* 0x0000000a13147c20 */ /* 0x000fe20008400000 */
[----:B------:R-:W-:Y:S01]  /*411c0*/  FMUL R21, R11, UR10 ;  /* 0x0000000a0b157c20 */ /* 0x000fe20008400000 */
[----:B------:R-:W-:Y:S02]  /*411d0*/  FSEL R19, R17, -INF , P0 ;  /* 0xff80000011137808 */ /* 0x000fe40000000000 */
[----:B------:R-:W5:Y:S01]  /*411e0*/  LDL R17, [R1+0x24] ;  /* 0x0000240001117983 */ /* 0x000f620000100800 */
[----:B------:R-:W-:Y:S02]  /*411f0*/  FSEL R23, R16, -INF , P1 ;  /* 0xff80000010177808 */ /* 0x000fe40000800000 */
[----:B------:R-:W-:-:S02]  /*41200*/  FSEL R16, R21, -INF , P3 ;  /* 0xff80000015107808 */ /* 0x000fc40001800000 */
[----:B------:R-:W2:Y:S01]  /*41210*/  LDL R21, [R1+0x14] ;  /* 0x0000140001157983 */ /* 0x000ea20000100800 */
[----:B------:R-:W-:Y:S02]  /*41220*/  FSEL R18, R7, -INF , P4 ;  /* 0xff80000007127808 */ /* 0x000fe40002000000 */
[----:B------:R-:W-:Y:S01]  /*41230*/  FSEL R11, R9, -INF , P6 ;  /* 0xff800000090b7808 */ /* 0x000fe20003000000 */
[----:B------:R-:W3:Y:S04]  /*41240*/  LDL R7, [R1+0x28] ;  /* 0x0000280001077983 */ /* 0x000ee80000100800 */
[----:B------:R-:W4:Y:S01]  /*41250*/  LDL R9, [R1+0x20] ;  /* 0x0000200001097983 */ /* 0x000f220000100800 */
[----:B-----5:R-:W-:-:S04]  /*41260*/  FMNMX3 R17, R8, R12, R17, !PT ;  /* 0x0000000c08117276 */ /* 0x020fc80007800011 */
[----:B--2---:R-:W-:Y:S02]  /*41270*/  FMNMX3 R21, R17, R21, R3, !PT ;  /* 0x0000001511157276 */ /* 0x004fe40007800003 */
[----:B------:R-:W2:Y:S04]  /*41280*/  LDL.LU R3, [R1+0x2ddc] ;  /* 0x002ddc0001037983 */ /* 0x000ea80000300800 */
[----:B------:R-:W5:Y:S01]  /*41290*/  LDL R17, [R1+0x18] ;  /* 0x0000180001117983 */ /* 0x000f620000100800 */
[----:B---3--:R-:W-:Y:S02]  /*412a0*/  FMNMX3 R7, R13, R14, R7, !PT ;  /* 0x0000000e0d077276 */ /* 0x008fe40007800007 */
[----:B----4-:R-:W-:Y:S02]  /*412b0*/  FMNMX3 R9, R15, R19, R9, !PT ;  /* 0x000000130f097276 */ /* 0x010fe40007800009 */
[----:B-----5:R-:W-:-:S02]  /*412c0*/  FMNMX3 R17, R7, R17, R4, !PT ;  /* 0x0000001107117276 */ /* 0x020fc40007800004 */
[----:B------:R-:W3:Y:S01]  /*412d0*/  LDL.LU R4, [R1+0x2dd8] ;  /* 0x002dd80001047983 */ /* 0x000ee20000300800 */
[----:B------:R-:W-:Y:S02]  /*412e0*/  FMNMX3 R21, R21, R0, R26, !PT ;  /* 0x0000000015157276 */ /* 0x000fe4000780001a */
[----:B------:R-:W-:Y:S02]  /*412f0*/  FSEL R20, R20, -INF , P2 ;  /* 0xff80000014147808 */ /* 0x000fe40001000000 */
[----:B------:R-:W-:Y:S02]  /*41300*/  FMNMX3 R17, R17, R2, R24, !PT ;  /* 0x0000000211117276 */ /* 0x000fe40007800018 */
[----:B------:R-:W-:-:S04]  /*41310*/  FMNMX3 R7, R23, R20, R27, !PT ;  /* 0x0000001417077276 */ /* 0x000fc8000780001b */
[----:B--2---:R-:W-:-:S04]  /*41320*/  FMNMX3 R7, R7, R28, R3, !PT ;  /* 0x0000001c07077276 */ /* 0x004fc80007800003 */
[----:B------:R-:W-:-:S04]  /*41330*/  FMNMX3 R7, R7, R10, R22, !PT ;  /* 0x0000000a07077276 */ /* 0x000fc80007800016 */
[----:B------:R-:W-:Y:S02]  /*41340*/  FMNMX R7, R16, R7, !PT ;  /* 0x0000000710077209 */ /* 0x000fe40007800000 */
[----:B---3--:R-:W-:Y:S02]  /*41350*/  FMNMX3 R9, R9, R25, R4, !PT ;  /* 0x0000001909097276 */ /* 0x008fe40007800004 */
[----:B------:R-:W-:-:S05]  /*41360*/  FMNMX R25, R5, R21, !PT ;  /* 0x0000001505197209 */ /* 0x000fca0007800000 */
[----:B------:R-:W0:Y:S01]  /*41370*/  SHFL.BFLY PT, R26, R25, 0x2, 0x1f ;  /* 0x0c401f00191a7f89 */ /* 0x000e2200000e0000 */
[----:B------:R-:W-:Y:S02]  /*41380*/  FMNMX3 R9, R9, R6, R29, !PT ;  /* 0x0000000609097276 */ /* 0x000fe4000780001d */
[----:B------:R-:W-:Y:S02]  /*41390*/  FMNMX R21, R18, R17, !PT ;  /* 0x0000001112157209 */ /* 0x000fe40007800000 */
[----:B------:R-:W-:-:S05]  /*413a0*/  FMNMX R17, R11, R9, !PT ;  /* 0x000000090b117209 */ /* 0x000fca0007800000 */
[----:B------:R-:W1:Y:S01]  /*413b0*/  SHFL.BFLY PT, R22, R17, 0x2, 0x1f ;  /* 0x0c401f0011167f89 */ /* 0x000e6200000e0000 */
[----:B0-----:R-:W-:-:S05]  /*413c0*/  FMNMX R25, R25, R26, !PT ;  /* 0x0000001a19197209 */ /* 0x001fca0007800000 */
[----:B------:R-:W0:Y:S04]  /*413d0*/  SHFL.BFLY PT, R26, R25, 0x1, 0x1f ;  /* 0x0c201f00191a7f89 */ /* 0x000e2800000e0000 */
[----:B------:R-:W2:Y:S04]  /*413e0*/  SHFL.BFLY PT, R24, R21, 0x2, 0x1f ;  /* 0x0c401f0015187f89 */ /* 0x000ea800000e0000 */
[----:B------:R-:W3:Y:S01]  /*413f0*/  SHFL.BFLY PT, R9, R7, 0x2, 0x1f ;  /* 0x0c401f0007097f89 */ /* 0x000ee200000e0000 */
[----:B-1----:R-:W-:-:S05]  /*41400*/  FMNMX R17, R17, R22, !PT ;  /* 0x0000001611117209 */ /* 0x002fca0007800000 */
[----:B------:R-:W1:Y:S01]  /*41410*/  SHFL.BFLY PT, R22, R17, 0x1, 0x1f ;  /* 0x0c201f0011167f89 */ /* 0x000e6200000e0000 */
[----:B0-----:R-:W-:Y:S02]  /*41420*/  FMNMX R28, R25, R26, !PT ;  /* 0x0000001a191c7209 */ /* 0x001fe40007800000 */
[----:B------:R-:W0:Y:S01]  /*41430*/  S2R R26, SR_TID.X ;  /* 0x00000000001a7919 */ /* 0x000e220000002100 */
[----:B--2---:R-:W-:-:S05]  /*41440*/  FMNMX R21, R21, R24, !PT ;  /* 0x0000001815157209 */ /* 0x004fca0007800000 */
[----:B------:R-:W2:Y:S01]  /*41450*/  SHFL.BFLY PT, R24, R21, 0x1, 0x1f ;  /* 0x0c201f0015187f89 */ /* 0x000ea200000e0000 */
[----:B---3--:R-:W-:-:S05]  /*41460*/  FMNMX R7, R7, R9, !PT ;  /* 0x0000000907077209 */ /* 0x008fca0007800000 */
[----:B------:R-:W3:Y:S01]  /*41470*/  SHFL.BFLY PT, R9, R7, 0x1, 0x1f ;  /* 0x0c201f0007097f89 */ /* 0x000ee200000e0000 */
[----:B-1----:R-:W-:Y:S02]  /*41480*/  FMNMX R27, R17, R22, !PT ;  /* 0x00000016111b7209 */ /* 0x002fe40007800000 */
[C---:B0-----:R-:W-:Y:S02]  /*41490*/  LOP3.LUT R29, R26.reuse, 0x7f, RZ, 0xc0, !PT ;  /* 0x0000007f1a1d7812 */ /* 0x041fe400078ec0ff */
[----:B------:R-:W-:Y:S02]  /*414a0*/  LOP3.LUT R17, R26, 0x1c, RZ, 0xc0, !PT ;  /* 0x0000001c1a117812 */ /* 0x000fe400078ec0ff */
[----:B------:R-:W-:-:S03]  /*414b0*/  SHF.R.U32.HI R29, RZ, 0x3, R29 ;  /* 0x00000003ff1d7819 */ /* 0x000fc6000001161d */
[----:B------:R-:W-:Y:S01]  /*414c0*/  IMAD.SHL.U32 R25, R17, 0x4, RZ ;  /* 0x0000000411197824 */ /* 0x000fe200078e00ff */
[----:B------:R-:W-:Y:S02]  /*414d0*/  LOP3.LUT R29, R29, 0xc, RZ, 0xc0, !PT ;  /* 0x0000000c1d1d7812 */ /* 0x000fe400078ec0ff */
[----:B--2---:R-:W-:Y:S01]  /*414e0*/  FMNMX R21, R21, R24, !PT ;  /* 0x0000001815157209 */ /* 0x004fe20007800000 */
[----:B------:R-:W-:Y:S01]  /*414f0*/  VIADD R25, R25, UR7 ;  /* 0x0000000719197c36 */ /* 0x000fe20008000000 */
[----:B------:R-:W-:-:S03]  /*41500*/  SHF.R.U32.HI R24, RZ, 0x2, R26 ;  /* 0x00000002ff187819 */ /* 0x000fc6000001161a */
[----:B------:R-:W-:Y:S01]  /*41510*/  IMAD.IADD R25, R25, 0x1, R29 ;  /* 0x0000000119197824 */ /* 0x000fe200078e021d */
[----:B------:R-:W-:Y:S02]  /*41520*/  SGXT.U32 R22, R24, 0x3 ;  /* 0x000000031816781a */ /* 0x000fe40000000000 */
[----:B---3--:R-:W-:Y:S02]  /*41530*/  FMNMX R26, R7, R9, !PT ;  /* 0x00000009071a7209 */ /* 0x008fe40007800000 */
[----:B------:R0:W-:Y:S01]  /*41540*/  @!P5 STS [R25], R28 ;  /* 0x0000001c1900d388 */ /* 0x0001e20000000800 */
[C---:B------:R-:W-:Y:S02]  /*41550*/  LOP3.LUT R17, R22.reuse, 0x8, RZ, 0xfc, !PT ;  /* 0x0000000816117812 */ /* 0x040fe400078efcff */
[C---:B------:R-:W-:Y:S02]  /*41560*/  LOP3.LUT R7, R22.reuse, 0x10, RZ, 0xfc, !PT ;  /* 0x0000001016077812 */ /* 0x040fe400078efcff */
[----:B------:R-:W-:Y:S01]  /*41570*/  LOP3.LUT R9, R22, 0x18, RZ, 0xfc, !PT ;  /* 0x0000001816097812 */ /* 0x000fe200078efcff */
[----:B0-----:R-:W0:Y:S01]  /*41580*/  S2R R28, SR_TID.X ;  /* 0x00000000001c7919 */ /* 0x001e220000002100 */
[----:B------:R-:W-:-:S02]  /*41590*/  LEA R22, R17, UR7, 0x4 ;  /* 0x0000000711167c11 */ /* 0x000fc4000f8e20ff */
[----:B------:R-:W-:Y:S02]  /*415a0*/  LEA R7, R7, UR7, 0x4 ;  /* 0x0000000707077c11 */ /* 0x000fe4000f8e20ff */
[----:B------:R-:W-:Y:S01]  /*415b0*/  LEA R9, R9, UR7, 0x4 ;  /* 0x0000000709097c11 */ /* 0x000fe2000f8e20ff */
[C---:B------:R-:W-:Y:S02]  /*415c0*/  IMAD.IADD R24, R29.reuse, 0x1, R22 ;  /* 0x000000011d187824 */ /* 0x040fe400078e0216 */
[C---:B------:R-:W-:Y:S02]  /*415d0*/  IMAD.IADD R17, R29.reuse, 0x1, R7 ;  /* 0x000000011d117824 */ /* 0x040fe400078e0207 */
[----:B------:R-:W-:Y:S01]  /*415e0*/  IMAD.IADD R29, R29, 0x1, R9 ;  /* 0x000000011d1d7824 */ /* 0x000fe200078e0209 */
[----:B------:R-:W-:Y:S04]  /*415f0*/  @!P5 STS [R24], R21 ;  /* 0x000000151800d388 */ /* 0x000fe80000000800 */
[----:B------:R-:W-:Y:S04]  /*41600*/  @!P5 STS [R17], R27 ;  /* 0x0000001b1100d388 */ /* 0x000fe80000000800 */
[----:B------:R-:W-:Y:S01]  /*41610*/  @!P5 STS [R29], R26 ;  /* 0x0000001a1d00d388 */ /* 0x000fe20000000800 */
[----:B0-----:R-:W-:-:S04]  /*41620*/  LOP3.LUT R28, R28, 0x7f, RZ, 0xc0, !PT ;  /* 0x0000007f1c1c7812 */ /* 0x001fc800078ec0ff */
[----:B------:R-:W-:Y:S01]  /*41630*/  LEA R28, R28, UR7, 0x2 ;  /* 0x000000071c1c7c11 */ /* 0x000fe2000f8e10ff */
[----:B------:R-:W-:Y:S06]  /*41640*/  BAR.SYNC.DEFER_BLOCKING 0x0 ;  /* 0x0000000000007b1d */ /* 0x000fec0000010000 */
[----:B------:R-:W0:Y:S04]  /*41650*/  LDS R21, [R28] ;  /* 0x000000001c157984 */ /* 0x000e280000000800 */
[----:B0-----:R-:W0:Y:S02]  /*41660*/  SHFL.BFLY PT, R26, R21, 0x2, 0x1f ;  /* 0x0c401f00151a7f89 */ /* 0x001e2400000e0000 */
[----:B0-----:R-:W-:-:S05]  /*41670*/  FMNMX R21, R21, R26, !PT ;  /* 0x0000001a15157209 */ /* 0x001fca0007800000 */
[----:B------:R-:W0:Y:S04]  /*41680*/  SHFL.BFLY PT, R26, R21, 0x1, 0x1f ;  /* 0x0c201f00151a7f89 */ /* 0x000e2800000e0000 */
[----:B------:R1:W-:Y:S04]  /*41690*/  STL [R1+0x2da0], R25 ;  /* 0x002da01901007387 */ /* 0x0003e80000100800 */
[----:B-1----:R-:W2:Y:S04]  /*416a0*/  LDL.LU R25, [R1+0x44] ;  /* 0x0000440001197983 */ /* 0x002ea80000300800 */
[----:B------:R1:W-:Y:S01]  /*416b0*/  STL [R1+0x2da4], R24 ;  /* 0x002da41801007387 */ /* 0x0003e20000100800 */
[----:B0-----:R-:W-:-:S03]  /*416c0*/  FMNMX R21, R21, R26, !PT ;  /* 0x0000001a15157209 */ /* 0x001fc60007800000 */
[----:B-1----:R-:W3:Y:S04]  /*416d0*/  LDL.LU R24, [R1+0x8] ;  /* 0x0000080001187983 */ /* 0x002ee80000300800 */
[----:B------:R0:W-:Y:S04]  /*416e0*/  STL [R1+0x2da8], R17 ;  /* 0x002da81101007387 */ /* 0x0001e80000100800 */
[----:B------:R-:W-:Y:S04]  /*416f0*/  @!P5 STS [R28], R21 ;  /* 0x000000151c00d388 */ /* 0x000fe80000000800 */
[----:B0-----:R-:W4:Y:S04]  /*41700*/  LDL.LU R17, [R1+0x14] ;  /* 0x0000140001117983 */ /* 0x001f280000300800 */
[----:B------:R-:W5:Y:S04]  /*41710*/  LDL.LU R27, [R1+0xa80] ;  /* 0x000a8000011b7983 */ /* 0x000f680000300800 */
[----:B------:R0:W-:Y:S04]  /*41720*/  STL [R1+0x2dac], R29 ;  /* 0x002dac1d01007387 */ /* 0x0001e80000100800 */
[----:B0-----:R-:W2:Y:S04]  /*41730*/  LDL.LU R29, [R1+0x24] ;  /* 0x00002400011d7983 */ /* 0x001ea80000300800 */
[----:B------:R0:W-:Y:S04]  /*41740*/  STL [R1+0x2db0], R28 ;  /* 0x002db01c01007387 */ /* 0x0001e80000100800 */
[----:B0-----:R-:W2:Y:S01]  /*41750*/  LDL R28, [R1+0xa7c] ;  /* 0x000a7c00011c7983 */ /* 0x001ea20000100800 */
[----:B------:R-:W0:Y:S02]  /*41760*/  S2R R26, SR_TID.X ;  /* 0x00000000001a7919 */ /* 0x000e240000002100 */
[----:B0-----:R-:W-:-:S05]  /*41770*/  LOP3.LUT R26, R26, 0x1c, RZ, 0xc0, !PT ;  /* 0x0000001c1a1a7812 */ /* 0x001fca00078ec0ff */
[----:B------:R-:W-:Y:S01]  /*41780*/  IMAD.SHL.U32 R26, R26, 0x4, RZ ;  /* 0x000000041a1a7824 */ /* 0x000fe200078e00ff */
[----:B------:R-:W-:Y:S06]  /*41790*/  BAR.SYNC.DEFER_BLOCKING 0x0 ;  /* 0x0000000000007b1d */ /* 0x000fec0000010000 */
[----:B------:R-:W2:Y:S04]  /*417a0*/  LDS R21, [R26+UR7] ;  /* 0x000000071a157984 */ /* 0x000ea80008000800 */
[----:B------:R-:W5:Y:S04]  /*417b0*/  LDS R26, [R22] ;  /* 0x00000000161a7984 */ /* 0x000f680000000800 */
[----:B------:R0:W-:Y:S01]  /*417c0*/  STL [R1+0x2db4], R22 ;  /* 0x002db41601007387 */ /* 0x0001e20000100800 */
[----:B--2---:R-:W-:-:S05]  /*417d0*/  FMNMX R21, R21, R28, !PT ;  /* 0x0000001c15157209 */ /* 0x004fca0007800000 */
[----:B------:R-:W-:-:S04]  /*417e0*/  FADD R8, R8, -R21 ;  /* 0x8000001508087221 */ /* 0x000fc80000000000 */
[----:B------:R-:W-:-:S04]  /*417f0*/  FMUL R8, R8, 1.4426950216293334961 ;  /* 0x3fb8aa3b08087820 */ /* 0x000fc80000400000 */
[----:B0-----:R0:W1:Y:S01]  /*41800*/  MUFU.EX2 R22, R8 ;  /* 0x0000000800167308 */ /* 0x0010620000000800 */
[--C-:B------:R-:W-:Y:S01]  /*41810*/  FADD R12, R12, -R21.reuse ;  /* 0x800000150c0c7221 */ /* 0x100fe20000000000 */
[----:B------:R-:W-:Y:S03]  /*41820*/  STL [R1+0x644], R21 ;  /* 0x0006441501007387 */ /* 0x000fe60000100800 */
[----:B0-----:R-:W-:Y:S01]  /*41830*/  FMUL R8, R12, 1.4426950216293334961 ;  /* 0x3fb8aa3b0c087820 */ /* 0x001fe20000400000 */
[--C-:B------:R-:W-:Y:S01]  /*41840*/  FADD R12, R29, -R21.reuse ;  /* 0x800000151d0c7221 */ /* 0x100fe20000000000 */
[----:B-1----:R0:W-:Y:S02]  /*41850*/  STL [R1+0x52c], R22 ;  /* 0x00052c1601007387 */ /* 0x0021e40000100800 */
[----:B0-----:R0:W1:Y:S02]  /*41860*/  MUFU.EX2 R22, R8 ;  /* 0x0000000800167308 */ /* 0x0010640000000800 */
[----:B0-----:R-:W-:Y:S01]  /*41870*/  FMUL R8, R12, 1.4426950216293334961 ;  /* 0x3fb8aa3b0c087820 */ /* 0x001fe20000400000 */
[----:B----4-:R-:W-:-:S05]  /*41880*/  FADD R12, R17, -R21 ;  /* 0x80000015110c7221 */ /* 0x010fca0000000000 */
[----:B------:R0:W2:Y:S01]  /*41890*/  MUFU.EX2 R17, R8 ;  /* 0x0000000800117308 */ /* 0x0000a20000000800 */
[----:B-1----:R-:W-:Y:S01]  /*418a0*/  STL [R1+0x528], R22 ;  /* 0x0005281601007387 */ /* 0x002fe20000100800 */
[----:B0-----:R-:W-:Y:S01]  /*418b0*/  FMUL R8, R12, 1.4426950216293334961 ;  /* 0x3fb8aa3b0c087820 */ /* 0x001fe20000400000 */
[----:B---3--:R-:W-:Y:S02]  /*418c0*/  FADD R12, R24, -R21 ;  /* 0x80000015180c7221 */ /* 0x008fe40000000000 */
[----:B--2---:R0:W-:Y:S03]  /*418d0*/  STL [R1+0x520], R17 ;  /* 0x0005201101007387 */ /* 0x0041e60000100800 */
[----:B0-----:R0:W1:Y:S02]  /*418e0*/  MUFU.EX2 R17, R8 ;  /* 0x0000000800117308 */ /* 0x0010640000000800 */
[----:B0-----:R-:W-:-:S06]  /*418f0*/  FMUL R8, R12, 1.4426950216293334961 ;  /* 0x3fb8aa3b0c087820 */ /* 0x001fcc0000400000 */
[----:B------:R-:W0:Y:S01]  /*41900*/  MUFU.EX2 R22, R8 ;  /* 0x0000000800167308 */ /* 0x000e220000000800 */
[----:B-1----:R1:W-:Y:S04]  /*41910*/  STL [R1+0x514], R17 ;  /* 0x0005141101007387 */ /* 0x0023e80000100800 */
[----:B------:R-:W2:Y:S04]  /*41920*/  LDL.LU R12, [R1+0x18] ;  /* 0x00001800010c7983 */ /* 0x000ea80000300800 */
[----:B------:R-:W3:Y:S04]  /*41930*/  LDL.LU R28, [R1+0x4] ;  /* 0x00000400011c7983 */ /* 0x000ee80000300800 */
[----:B-1----:R-:W4:Y:S04]  /*41940*/  LDL.LU R17, [R1+0x48] ;  /* 0x0000480001117983 */ /* 0x002f280000300800 */
[----:B0-----:R-:W-:Y:S04]  /*41950*/  STL [R1+0x510], R22 ;  /* 0x0005101601007387 */ /* 0x001fe80000100800 */
[----:B------:R0:W-:Y:S04]  /*41960*/  STL [R1+0x2dc8], R22 ;  /* 0x002dc81601007387 */ /* 0x0001e80000100800 */
[----:B0-----:R-:W2:Y:S01]  /*41970*/  LDL.LU R22, [R1+0x28] ;  /* 0x0000280001167983 */ /* 0x001ea20000300800 */
[----:B------:R-:W-:-:S04]  /*41980*/  FADD R0, R0, -R21 ;  /* 0x8000001500007221 */ /* 0x000fc80000000000 */
[----:B------:R-:W-:Y:S01]  /*41990*/  FMUL R8, R0, 1.4426950216293334961 ;  /* 0x3fb8aa3b00087820 */ /* 0x000fe20000400000 */
[--C-:B------:R-:W-:Y:S01]  /*419a0*/  FADD R0, R25, -R21.reuse ;  /* 0x8000001519007221 */ /* 0x100fe20000000000 */
[----:B-----5:R-:W-:Y:S01]  /*419b0*/  FMNMX R26, R26, R27, !PT ;  /* 0x0000001b1a1a7209 */ /* 0x020fe20007800000 */
[----:B------:R-:W-:Y:S02]  /*419c0*/  FADD R5, R5, -R21 ;  /* 0x8000001505057221 */ /* 0x000fe40000000000 */
[----:B------:R-:W-:-:S04]  /*419d0*/  FMUL R0, R0, 1.4426950216293334961 ;  /* 0x3fb8aa3b00007820 */ /* 0x000fc80000400000 */
[----:B------:R0:W-:Y:S02]  /*419e0*/  MUFU.EX2 R24, R0 ;  /* 0x0000000000187308 */ /* 0x0001e40000000800 */
[----:B0-----:R-:W-:Y:S01]  /*419f0*/  FMUL R0, R5, 1.4426950216293334961 ;  /* 0x3fb8aa3b05007820 */ /* 0x001fe20000400000 */
[----:B------:R-:W-:-:S05]  /*41a00*/  FADD R5, R13, -R26 ;  /* 0x8000001a0d057221 */ /* 0x000fca0000000000 */
[----:B------:R0:W1:Y:S08]  /*41a10*/  MUFU.EX2 R29, R8 ;  /* 0x00000008001d7308 */ /* 0x0000700000000800 */
[----:B------:R5:W1:Y:S01]  /*41a20*/  MUFU.EX2 R25, R0 ;  /* 0x0000000000197308 */ /* 0x000a620000000800 */
[----:B------:R-:W-:Y:S04]  /*41a30*/  STL [R1+0x2db8], R7 ;  /* 0x002db80701007387 */ /* 0x000fe80000100800 */
[----:B0-----:R-:W0:Y:S01]  /*41a40*/  LDS R8, [R7] ;  /* 0x0000000007087984 */ /* 0x001e220000000800 */
[----:B-----5:R-:W-:-:S06]  /*41a50*/  FMUL R0, R5, 1.4426950216293334961 ;  /* 0x3fb8aa3b05007820 */ /* 0x020fcc0000400000 */
[----:B------:R-:W5:Y:S01]  /*41a60*/  MUFU.EX2 R0, R0 ;  /* 0x0000000000007308 */ /* 0x000f620000000800 */
[----:B------:R-:W-:Y:S04]  /*41a70*/  STL [R1+0x2dbc], R27 ;  /* 0x002dbc1b01007387 */ /* 0x000fe80000100800 */
[----:B-1----:R-:W-:Y:S04]  /*41a80*/  STL [R1+0x504], R29 ;  /* 0x0005041d01007387 */ /* 0x002fe80000100800 */
[----:B------:R-:W-:Y:S01]  /*41a90*/  STL [R1+0x2dc0], R29 ;  /* 0x002dc01d01007387 */ /* 0x000fe20000100800 */
[----:B------:R-:W-:-:S03]  /*41aa0*/  FADD R5, R14, -R26 ;  /* 0x8000001a0e057221 */ /* 0x000fc60000000000 */
[----:B------:R-:W-:Y:S04]  /*41ab0*/  STL [R1+0x2dc4], R21 ;  /* 0x002dc41501007387 */ /* 0x000fe80000100800 */
[----:B------:R-:W-:Y:S04]  /*41ac0*/  STL [R1+0x640], R26 ;  /* 0x0006401a01007387 */ /* 0x000fe80000100800 */
[----:B------:R-:W-:Y:S04]  /*41ad0*/  STL [R1+0x4fc], R24 ;  /* 0x0004fc1801007387 */ /* 0x000fe80000100800 */
[----:B------:R-:W-:Y:S04]  /*41ae0*/  STL [R1+0x2dcc], R24 ;  /* 0x002dcc1801007387 */ /* 0x000fe80000100800 */
[----:B------:R-:W0:Y:S04]  /*41af0*/  LDL R13, [R1+0xa84] ;  /* 0x000a8400010d7983 */ /* 0x000e280000100800 */
[----:B------:R-:W-:Y:S04]  /*41b00*/  STL [R1+0x4f4], R25 ;  /* 0x0004f41901007387 */ /* 0x000fe80000100800 */
[----:B-----5:R1:W-:Y:S02]  /*41b10*/  STL [R1+0x4ec], R0 ;  /* 0x0004ec0001007387 */ /* 0x0203e40000100800 */
[----:B-1----:R-:W-:-:S04]  /*41b20*/  FMUL R0, R5, 1.4426950216293334961 ;  /* 0x3fb8aa3b05007820 */ /* 0x002fc80000400000 */
[----:B------:R-:W1:Y:S01]  /*41b30*/  MUFU.EX2 R7, R0 ;  /* 0x0000000000077308 */ /* 0x000e620000000800 */
[----:B------:R-:W-:Y:S04]  /*41b40*/  STL [R1+0x2dd0], R25 ;  /* 0x002dd01901007387 */ /* 0x000fe80000100800 */
[----:B-1----:R1:W-:Y:S04]  /*41b50*/  STL [R1+0x4e8], R7 ;  /* 0x0004e80701007387 */ /* 0x0023e80000100800 */
[----:B-1----:R-:W5:Y:S01]  /*41b60*/  LDL.LU R7, [R1+0x20] ;  /* 0x0000200001077983 */ /* 0x002f620000300800 */
[----:B--2---:R-:W-:-:S04]  /*41b70*/  FADD R5, R22, -R26 ;  /* 0x8000001a16057221 */ /* 0x004fc80000000000 */
[----:B------:R-:W-:Y:S01]  /*41b80*/  FMUL R0, R5, 1.4426950216293334961 ;  /* 0x3fb8aa3b05007820 */ /* 0x000fe20000400000 */
[--C-:B------:R-:W-:Y:S02]  /*41b90*/  FADD R5, R12, -R26.reuse ;  /* 0x8000001a0c057221 */ /* 0x100fe40000000000 */
[----:B------:R-:W2:Y:S01]  /*41ba0*/  LDL.LU R12, [R1+0xc] ;  /* 0x00000c00010c7983 */ /* 0x000ea20000300800 */
[----:B------:R1:W0:Y:S02]  /*41bb0*/  MUFU.EX2 R21, R0 ;  /* 0x0000000000157308 */ /* 0x0002240000000800 */
[----:B-1----:R-:W-:Y:S01]  /*41bc0*/  FMUL R0, R5, 1.4426950216293334961 ;  /* 0x3fb8aa3b05007820 */ /* 0x002fe20000400000 */
[----:B---3--:R-:W-:-:S05]  /*41bd0*/  FADD R5, R28, -R26 ;  /* 0x8000001a1c057221 */ /* 0x008fca0000000000 */
[----:B------:R1:W3:Y:S02]  /*41be0*/  MUFU.EX2 R27, R0 ;  /* 0x00000000001b7308 */ /* 0x0002e40000000800 */
[----:B-1----:R-:W-:-:S06]  /*41bf0*/  FMUL R0, R5, 1.4426950216293334961 ;  /* 0x3fb8aa3b05007820 */ /* 0x002fcc0000400000 */
[----:B------:R4:W1:Y:S01]  /*41c00*/  MUFU.EX2 R28, R0 ;  /* 0x00000000001c7308 */ /* 0x0008620000000800 */
[--C-:B------:R-:W-:Y:S01]  /*41c10*/  FADD R5, R18, -R26.reuse ;  /* 0x8000001a12057221 */ /* 0x100fe20000000000 */
[--C-:B------:R-:W-:Y:S01]  /*41c20*/  FADD R2, R2, -R26.reuse ;  /* 0x8000001a02027221 */ /* 0x100fe20000000000 */
[----:B----4-:R-:W-:-:S04]  /*41c30*/  FADD R0, R17, -R26 ;  /* 0x8000001a11007221 */ /* 0x010fc80000000000 */
[----:B------:R-:W-:Y:S01]  /*41c40*/  FMUL R0, R0, 1.4426950216293334961 ;  /* 0x3fb8aa3b00007820 */ /* 0x000fe20000400000 */
[----:B------:R-:W-:-:S03]  /*41c50*/  FMUL R2, R2, 1.4426950216293334961 ;  /* 0x3fb8aa3b02027820 */ /* 0x000fc60000400000 */
[----:B------:R4:W-:Y:S02]  /*41c60*/  MUFU.EX2 R14, R0 ;  /* 0x00000000000e7308 */ /* 0x0009e40000000800 */
[----:B----4-:R-:W-:-:S06]  /*41c70*/  FMUL R0, R5, 1.4426950216293334961 ;  /* 0x3fb8aa3b05007820 */ /* 0x010fcc0000400000 */
[----:B------:R4:W1:Y:S01]  /*41c80*/  MUFU.EX2 R17, R2 ;  /* 0x0000000200117308 */ /* 0x0008620000000800 */
[----:B0-----:R-:W-:Y:S01]  /*41c90*/  FMNMX R8, R8, R13, !PT ;  /* 0x0000000d08087209 */ /* 0x001fe20007800000 */
[----:B------:R-:W-:Y:S06]  /*41ca0*/  STL [R1+0x4e4], R21 ;  /* 0x0004e41501007387 */ /* 0x000fec0000100800 */
[----:B------:R0:W1:Y:S01]  /*41cb0*/  MUFU.EX2 R13, R0 ;  /* 0x00000000000d7308 */ /* 0x0000620000000800 */
[----:B------:R-:W-:Y:S01]  /*41cc0*/  FADD R5, R15, -R8 ;  /* 0x800000080f057221 */ /* 0x000fe20000000000 */
[----:B----4-:R-:W4:Y:S03]  /*41cd0*/  LDS R2, [R9] ;  /* 0x0000000009027984 */ /* 0x010f260000000800 */
[----:B0-----:R-:W-:-:S04]  /*41ce0*/  FMUL R0, R5, 1.4426950216293334961 ;  /* 0x3fb8aa3b05007820 */ /* 0x001fc80000400000 */
[----:B------:R0:W4:Y:S01]  /*41cf0*/  MUFU.EX2 R25, R0 ;  /* 0x0000000000197308 */ /* 0x0001220000000800 */
[----:B------:R-:W-:Y:S01]  /*41d00*/  FADD R5, R19, -R8 ;  /* 0x8000000813057221 */ /* 0x000fe20000000000 */
[----:B---3--:R-:W-:Y:S04]  /*41d10*/  STL [R1+0x4e0], R27 ;  /* 0x0004e01b01007387 */ /* 0x008fe80000100800 */
[----:B------:R3:W-:Y:S01]  /*41d20*/  STL [R1+0x2dd4], R27 ;  /* 0x002dd41b01007387 */ /* 0x0007e20000100800 */
[----:B0-----:R-:W-:-:S03]  /*41d30*/  FMUL R0, R5, 1.4426950216293334961 ;  /* 0x3fb8aa3b05007820 */ /* 0x001fc60000400000 */
[----:B-1----:R-:W-:Y:S04]  /*41d40*/  STL [R1+0x4dc], R28 ;  /* 0x0004dc1c01007387 */ /* 0x002fe80000100800 */
[----:B------:R-:W2:Y:S01]  /*41d50*/  LDL.LU R22, [R1+0x40] ;  /* 0x0000400001167983 */ /* 0x000ea20000300800 */
[----:B---3--:R0:W1:Y:S03]  /*41d60*/  MUFU.EX2 R27, R0 ;  /* 0x00000000001b7308 */ /* 0x0080660000000800 */
[----:B------:R-:W-:Y:S04]  /*41d70*/  STL [R1+0x4d8], R17 ;  /* 0x0004d81101007387 */ /* 0x000fe80000100800 */
[----:B------:R3:W-:Y:S04]  /*41d80*/  STL [R1+0x634], R8 ;  /* 0x0006340801007387 */ /* 0x0007e80000100800 */
[----:B------:R-:W-:Y:S04]  /*41d90*/  STL [R1+0x4d4], R14 ;  /* 0x0004d40e01007387 */ /* 0x000fe80000100800 */
[----:B------:R-:W-:Y:S01]  /*41da0*/  STL [R1+0x4c8], R13 ;  /* 0x0004c80d01007387 */ /* 0x000fe20000100800 */
[----:B-----5:R-:W-:-:S03]  /*41db0*/  FADD R5, R7, -R8 ;  /* 0x8000000807057221 */ /* 0x020fc60000000000 */
[----:B----4-:R-:W-:Y:S01]  /*41dc0*/  STL [R1+0x4c4], R25 ;  /* 0x0004c41901007387 */ /* 0x010fe20000100800 */
[----:B0-----:R-:W-:Y:S01]  /*41dd0*/  FMUL R0, R5, 1.4426950216293334961 ;  /* 0x3fb8aa3b05007820 */ /* 0x001fe20000400000 */
[----:B------:R-:W-:-:S03]  /*41de0*/  FADD R4, R4, -R8 ;  /* 0x8000000804047221 */ /* 0x000fc60000000000 */
[----:B------:R0:W4:Y:S01]  /*41df0*/  MUFU.EX2 R29, R0 ;  /* 0x00000000001d7308 */ /* 0x0001220000000800 */
[--C-:B------:R-:W-:Y:S01]  /*41e00*/  FADD R6, R6, -R8.reuse ;  /* 0x8000000806067221 */ /* 0x100fe20000000000 */
[----:B--2---:R-:W-:Y:S02]  /*41e10*/  FADD R5, R12, -R8 ;  /* 0x800000080c057221 */ /* 0x004fe40000000000 */
[----:B------:R-:W2:Y:S02]  /*41e20*/  LDL R12, [R1+0xa98] ;  /* 0x000a9800010c7983 */ /* 0x000ea40000100800 */
[----:B0-----:R-:W-:Y:S02]  /*41e30*/  FMUL R0, R5, 1.4426950216293334961 ;  /* 0x3fb8aa3b05007820 */ /* 0x001fe40000400000 */
[----:B------:R-:W5:Y:S02]  /*41e40*/  LDL.LU R24, [R1+0x1c] ;  /* 0x00001c0001187983 */ /* 0x000f640000300800 */
[----:B------:R0:W3:Y:S02]  /*41e50*/  MUFU.EX2 R7, R0 ;  /* 0x0000000000077308 */ /* 0x0000e40000000800 */
[----:B------:R-:W5:Y:S01]  /*41e60*/  LDL.LU R19, [R1] ;  /* 0x0000000001137983 */ /* 0x000f620000300800 */
[----:B0-----:R-:W-:-:S05]  /*41e70*/  FMUL R0, R4, 1.4426950216293334961 ;  /* 0x3fb8aa3b04007820 */ /* 0x001fca0000400000 */
[----:B------:R0:W0:Y:S01]  /*41e80*/  MUFU.EX2 R18, R0 ;  /* 0x0000000000127308 */ /* 0x0000220000000800 */
[----:B-1----:R-:W-:Y:S04]  /*41e90*/  STL [R1+0x4b8], R27 ;  /* 0x0004b81b01007387 */ /* 0x002fe80000100800 */
[----:B----4-:R-:W-:Y:S04]  /*41ea0*/  STL [R1+0x4b4], R29 ;  /* 0x0004b41d01007387 */ /* 0x010fe80000100800 */
[----:B---3--:R-:W-:Y:S01]  /*41eb0*/  STL [R1+0x4a4], R7 ;  /* 0x0004a40701007387 */ /* 0x008fe20000100800 */
[----:B0-----:R-:W-:-:S03]  /*41ec0*/  FMUL R0, R6, 1.4426950216293334961 ;  /* 0x3fb8aa3b06007820 */ /* 0x001fc60000400000 */
[----:B------:R-:W-:Y:S04]  /*41ed0*/  STL [R1+0x4a0], R18 ;  /* 0x0004a01201007387 */ /* 0x000fe80000100800 */
[----:B------:R-:W3:Y:S01]  /*41ee0*/  LDL.LU R6, [R1+0x2c] ;  /* 0x00002c0001067983 */ /* 0x000ee20000300800 */
[----:B------:R0:W1:Y:S01]  /*41ef0*/  MUFU.EX2 R15, R0 ;  /* 0x00000000000f7308 */ /* 0x0000620000000800 */
[----:B------:R-:W-:-:S04]  /*41f00*/  FADD R4, R22, -R8 ;  /* 0x8000000816047221 */ /* 0x000fc80000000000 */
[----:B0-----:R-:W-:Y:S02]  /*41f10*/  FMUL R0, R4, 1.4426950216293334961 ;  /* 0x3fb8aa3b04007820 */ /* 0x001fe40000400000 */
[----:B------:R-:W4:Y:S01]  /*41f20*/  LDL R4, [R1+0x52c] ;  /* 0x00052c0001047983 */ /* 0x000f220000100800 */
[----:B--2---:R-:W-:Y:S01]  /*41f30*/  FMNMX R5, R2, R12, !PT ;  /* 0x0000000c02057209 */ /* 0x004fe20007800000 */
[----:B------:R-:W-:Y:S02]  /*41f40*/  FADD R2, R11, -R8 ;  /* 0x800000080b027221 */ /* 0x000fe40000000000 */
[----:B------:R0:W2:Y:S02]  /*41f50*/  MUFU.EX2 R8, R0 ;  /* 0x0000000000087308 */ /* 0x0000a40000000800 */
[----:B------:R-:W-:Y:S01]  /*41f60*/  FMUL R2, R2, 1.4426950216293334961 ;  /* 0x3fb8aa3b02027820 */ /* 0x000fe20000400000 */
[----:B0-----:R-:W-:-:S05]  /*41f70*/  FADD R0, R23, -R5 ;  /* 0x8000000517007221 */ /* 0x001fca0000000000 */
[----:B------:R0:W1:Y:S01]  /*41f80*/  MUFU.EX2 R12, R2 ;  /* 0x00000002000c7308 */ /* 0x0000620000000800 */
[----:B------:R-:W-:Y:S01]  /*41f90*/  FMUL R0, R0, 1.4426950216293334961 ;  /* 0x3fb8aa3b00007820 */ /* 0x000fe20000400000 */
[----:B0-----:R-:W-:-:S06]  /*41fa0*/  FADD R2, R20, -R5 ;  /* 0x8000000514027221 */ /* 0x001fcc0000000000 */
[----:B------:R5:W0:Y:S01]  /*41fb0*/  MUFU.EX2 R22, R0 ;  /* 0x0000000000167308 */ /* 0x000a220000000800 */
[----:B------:R-:W-:Y:S01]  /*41fc0*/  FMUL R2, R2, 1.4426950216293334961 ;  /* 0x3fb8aa3b02027820 */ /* 0x000fe20000400000 */
[----:B-----5:R-:W-:-:S06]  /*41fd0*/  FADD R0, R24, -R5 ;  /* 0x8000000518007221 */ /* 0x020fcc0000000000 */
[----:B------:R5:W0:Y:S01]  /*41fe0*/  MUFU.EX2 R24, R2 ;  /* 0x0000000200187308 */ /* 0x000a220000000800 */
[----:B------:R-:W-:Y:S01]  /*41ff0*/  FMUL R0, R0, 1.4426950216293334961 ;  /* 0x3fb8aa3b00007820 */ /* 0x000fe20000400000 */
[--C-:B------:R-:W-:Y:S01]  /*42000*/  FADD R3, R3, -R5.reuse ;  /* 0x8000000503037221 */ /* 0x100fe20000000000 */
[----:B-----5:R-:W-:-:S05]  /*42010*/  FADD R2, R19, -R5 ;  /* 0x8000000513027221 */ /* 0x020fca0000000000 */
[----:B------:R5:W0:Y:S01]  /*42020*/  MUFU.EX2 R20, R0 ;  /* 0x0000000000147308 */ /* 0x000a220000000800 */
[----:B------:R-:W-:Y:S01]  /*42030*/  FMUL R3, R3, 1.4426950216293334961 ;  /* 0x3fb8aa3b03037820 */ /* 0x000fe20000400000 */
[----:B------:R-:W-:Y:S01]  /*42040*/  FMUL R2, R2, 1.4426950216293334961 ;  /* 0x3fb8aa3b02027820 */ /* 0x000fe20000400000 */
[----:B-----5:R-:W-:-:S05]  /*42050*/  FADD R0, R10, -R5 ;  /* 0x800000050a007221 */ /* 0x020fca0000000000 */
[----:B------:R3:W5:Y:S01]  /*42060*/  MUFU.EX2 R19, R2 ;  /* 0x0000000200137308 */ /* 0x0007620000000800 */
[----:B------:R-:W-:-:S07]  /*42070*/  FMUL R0, R0, 1.4426950216293334961 ;  /* 0x3fb8aa3b00007820 */ /* 0x000fce0000400000 */
[----:B------:R-:W0:Y:S01]  /*42080*/  MUFU.EX2 R11, R3 ;  /* 0x00000003000b7308 */ /* 0x000e220000000800 */
[----:B------:R0:W-:Y:S01]  /*42090*/  STL [R1+0x630], R5 ;  /* 0x0006300501007387 */ /* 0x0001e20000100800 */
[----:B---3--:R-:W-:-:S06]  /*420a0*/  FADD R2, R6, -R5 ;  /* 0x8000000506027221 */ /* 0x008fcc0000000000 */
[----:B------:R3:W4:Y:S01]  /*420b0*/  MUFU.EX2 R10, R0 ;  /* 0x00000000000a7308 */ /* 0x0007220000000800 */
[----:B-1----:R-:W-:Y:S01]  /*420c0*/  STL [R1+0x498], R15 ;  /* 0x0004980f01007387 */ /* 0x002fe20000100800 */
[----:B------:R-:W-:-:S03]  /*420d0*/  FMUL R2, R2, 1.4426950216293334961 ;  /* 0x3fb8aa3b02027820 */ /* 0x000fc60000400000 */
[----:B--2---:R-:W-:Y:S04]  /*420e0*/  STL [R1+0x478], R8 ;  /* 0x0004780801007387 */ /* 0x004fe80000100800 */
[----:B------:R-:W-:Y:S01]  /*420f0*/  STL [R1+0x470], R12 ;  /* 0x0004700c01007387 */ /* 0x000fe20000100800 */
[----:B---3--:R-:W-:-:S03]  /*42100*/  FADD R0, R16, -R5 ;  /* 0x8000000510007221 */ /* 0x008fc60000000000 */
[----:B0-----:R-:W-:Y:S01]  /*42110*/  STL [R1+0x474], R22 ;  /* 0x0004741601007387 */ /* 0x001fe20000100800 */
[----:B------:R-:W-:-:S03]  /*42120*/  FMUL R0, R0, 1.4426950216293334961 ;  /* 0x3fb8aa3b00007820 */ /* 0x000fc60000400000 */
[----:B------:R-:W2:Y:S04]  /*42130*/  LDL R23, [R1+0x514] ;  /* 0x0005140001177983 */ /* 0x000ea80000100800 */
[----:B------:R0:W-:Y:S01]  /*42140*/  STL [R1+0x450], R24 ;  /* 0x0004501801007387 */ /* 0x0001e20000100800 */
[----:B------:R1:W3:Y:S03]  /*42150*/  MUFU.EX2 R5, R2 ;  /* 0x0000000200057308 */ /* 0x0002e60000000800 */
[----:B------:R-:W-:Y:S04]  /*42160*/  STL [R1+0x44c], R20 ;  /* 0x00044c1401007387 */ /* 0x000fe80000100800 */
[----:B------:R-:W2:Y:S01]  /*42170*/  LDL R3, [R1+0x4ec] ;  /* 0x0004ec0001037983 */ /* 0x000ea20000100800 */
[----:B------:R0:W0:Y:S03]  /*42180*/  MUFU.EX2 R6, R0 ;  /* 0x0000000000067308 */ /* 0x0000260000000800 */
[----:B-----5:R-:W-:Y:S04]  /*42190*/  STL [R1+0x444], R19 ;  /* 0x0004441301007387 */ /* 0x020fe80000100800 */
[----:B------:R-:W-:Y:S04]  /*421a0*/  STL [R1+0x440], R11 ;  /* 0x0004400b01007387 */ /* 0x000fe80000100800 */
[----:B------:R-:W5:Y:S04]  /*421b0*/  LDL R16, [R1+0x520] ;  /* 0x0005200001107983 */ /* 0x000f680000100800 */
[----:B-1----:R-:W2:Y:S04]  /*421c0*/  LDL R2, [R1+0x4e8] ;  /* 0x0004e80001027983 */ /* 0x002ea80000100800 */
[----:B----4-:R-:W-:Y:S04]  /*421d0*/  STL [R1+0x434], R10 ;  /* 0x0004340a01007387 */ /* 0x010fe80000100800 */
[----:B0-----:R-:W4:Y:S04]  /*421e0*/  LDL R0, [R1+0x528] ;  /* 0x0005280001007983 */ /* 0x001f280000100800 */
[----:B---3--:R0:W-:Y:S01]  /*421f0*/  STL [R1+0x430], R5 ;  /* 0x0004300501007387 */ /* 0x0081e20000100800 */
[----:B------:R-:W-:Y:S01]  /*42200*/  BAR.SYNC.DEFER_BLOCKING 0x0 ;  /* 0x0000000000007b1d */ /* 0x000fe20000010000 */
[----:B--2---:R-:W-:Y:S01]  /*42210*/  FADD R2, R3, R2 ;  /* 0x0000000203027221 */ /* 0x004fe20000000000 */
[----:B------:R-:W-:Y:S01]  /*42220*/  FADD R3, R22, R24 ;  /* 0x0000001816037221 */ /* 0x000fe20000000000 */
[----:B----4-:R-:W-:Y:S01]  /*42230*/  FADD R4, R4, R0 ;  /* 0x0000000004047221 */ /* 0x010fe20000000000 */
[----:B------:R-:W-:-:S02]  /*42240*/  FADD R0, R25, R27 ;  /* 0x0000001b19007221 */ /* 0x000fc40000000000 */
[----:B------:R-:W2:Y:S04]  /*42250*/  LDL.LU R27, [R1+0x2dd4] ;  /* 0x002dd400011b7983 */ /* 0x000ea80000300800 */
[----:B------:R-:W3:Y:S04]  /*42260*/  LDL.LU R25, [R1+0x2dd0] ;  /* 0x002dd00001197983 */ /* 0x000ee80000300800 */
[----:B------:R-:W-:Y:S01]  /*42270*/  STL [R1+0x42c], R6 ;  /* 0x00042c0601007387 */ /* 0x000fe20000100800 */
[----:B------:R-:W-:-:S03]  /*42280*/  FADD R2, R21, R2 ;  /* 0x0000000215027221 */ /* 0x000fc60000000000 */
[----:B------:R-:W4:Y:S01]  /*42290*/  LDL.LU R24, [R1+0x2dcc] ;  /* 0x002dcc0001187983 */ /* 0x000f220000300800 */
[----:B------:R-:W-:-:S03]  /*422a0*/  FADD R0, R29, R0 ;  /* 0x000000001d007221 */ /* 0x000fc60000000000 */
[----:B------:R-:W3:Y:S04]  /*422b0*/  LDL.LU R22, [R1+0x2dc8] ;  /* 0x002dc80001167983 */ /* 0x000ee80000300800 */
[----:B------:R-:W4:Y:S04]  /*422c0*/  LDL.LU R21, [R1+0x2dc4] ;  /* 0x002dc40001157983 */ /* 0x000f280000300800 */
[----:B------:R-:W4:Y:S01]  /*422d0*/  LDL.LU R29, [R1+0x2dc0] ;  /* 0x002dc000011d7983 */ /* 0x000f220000300800 */
[----:B-----5:R-:W-:Y:S01]  /*422e0*/  FADD R4, R16, R4 ;  /* 0x0000000410047221 */ /* 0x020fe20000000000 */
[----:B------:R-:W-:-:S03]  /*422f0*/  FADD R0, R7, R0 ;  /* 0x0000000007007221 */ /* 0x000fc60000000000 */
[----:B------:R-:W-:Y:S01]  /*42300*/  FADD R4, R23, R4 ;  /* 0x0000000417047221 */ /* 0x000fe20000000000 */
[----:B------:R-:W-:-:S04]  /*42310*/  FADD R0, R18, R0 ;  /* 0x0000000012007221 */ /* 0x000fc80000000000 */
[----:B------:R-:W-:-:S04]  /*42320*/  FADD R0, R15, R0 ;  /* 0x000000000f007221 */ /* 0x000fc80000000000 */
[----:B------:R-:W-:Y:S01]  /*42330*/  FADD R0, R8, R0 ;  /* 0x0000000008007221 */ /* 0x000fe20000000000 */
[----:B------:R-:W-:-:S04]  /*42340*/  FADD R3, R20, R3 ;  /* 0x0000000314037221 */ /* 0x000fc80000000000 */
[----:B------:R-:W-:-:S04]  /*42350*/  FADD R3, R19, R3 ;  /* 0x0000000313037221 */ /* 0x000fc80000000000 */
[----:B------:R-:W-:-:S04]  /*42360*/  FADD R3, R11, R3 ;  /* 0x000000030b037221 */ /* 0x000fc80000000000 */
[----:B------:R-:W-:Y:S01]  /*42370*/  FADD R3, R10, R3 ;  /* 0x000000030a037221 */ /* 0x000fe20000000000 */
[----:B--2---:R-:W-:Y:S02]  /*42380*/  FADD R2, R27, R2 ;  /* 0x000000021b027221 */ /* 0x004fe40000000000 */
[----:B------:R-:W2:Y:S02]  /*42390*/  LDL.LU R27, [R1+0x2dbc] ;  /* 0x002dbc00011b7983 */ /* 0x000ea40000300800 */
[----:B------:R-:W-:Y:S02]  /*423a0*/  FADD R2, R28, R2 ;  /* 0x000000021c027221 */ /* 0x000fe40000000000 */
[----:B------:R-:W5:Y:S01]  /*423b0*/  LDL.LU R7, [R1+0x2db8] ;  /* 0x002db80001077983 */ /* 0x000f620000300800 */
[----:B---3--:R-:W-:-:S03]  /*423c0*/  FADD R4, R22, R4 ;  /* 0x0000000416047221 */ /* 0x008fc60000000000 */
[----:B------:R-:W3:Y:S01]  /*423d0*/  LDL.LU R22, [R1+0x2db4] ;  /* 0x002db40001167983 */ /* 0x000ee20000300800 */
[----:B------:R-:W-:-:S03]  /*423e0*/  FADD R2, R17, R2 ;  /* 0x0000000211027221 */ /* 0x000fc60000000000 */
[----:B------:R-:W2:Y:S01]  /*423f0*/  LDL.LU R28, [R1+0x2db0] ;  /* 0x002db000011c7983 */ /* 0x000ea20000300800 */
[----:B----4-:R-:W-:-:S03]  /*42400*/  FADD R4, R29, R4 ;  /* 0x000000041d047221 */ /* 0x010fc60000000000 */
[----:B------:R-:W4:Y:S01]  /*42410*/  LDL.LU R29, [R1+0x2dac] ;  /* 0x002dac00011d7983 */ /* 0x000f220000300800 */
[----:B------:R-:W-:-:S03]  /*42420*/  FADD R4, R24, R4 ;  /* 0x0000000418047221 */ /* 0x000fc60000000000 */
[----:B------:R-:W2:Y:S01]  /*42430*/  LDL.LU R17, [R1+0x2da8] ;  /* 0x002da80001117983 */ /* 0x000ea20000300800 */
[----:B------:R-:W-:-:S03]  /*42440*/  FADD R8, R25, R4 ;  /* 0x0000000419087221 */ /* 0x000fc60000000000 */
[----:B------:R-:W2:Y:S04]  /*42450*/  LDL.LU R24, [R1+0x2da4] ;  /* 0x002da40001187983 */ /* 0x000ea80000300800 */
[----:B------:R-:W2:Y:S01]  /*42460*/  LDL.LU R25, [R1+0x2da0] ;  /* 0x002da00001197983 */ /* 0x000ea20000300800 */
[----:B------:R-:W-:-:S03]  /*42470*/  FADD R2, R14, R2 ;  /* 0x000000020e027221 */ /* 0x000fc60000000000 */
[----:B------:R-:W3:Y:S01]  /*42480*/  LDL R14, [R1+0x564] ;  /* 0x00056400010e7983 */ /* 0x000ee20000100800 */
[----:B------:R-:W-:Y:S01]  /*42490*/  FADD R3, R5, R3 ;  /* 0x0000000305037221 */ /* 0x000fe20000000000 */
[----:B0-----:R-:W-:Y:S01]  /*424a0*/  FADD R5, R13, R2 ;  /* 0x000000020d057221 */ /* 0x001fe20000000000 */
[----:B------:R-:W-:Y:S01]  /*424b0*/  FADD R4, R12, R0 ;  /* 0x000000000c047221 */ /* 0x000fe20000000000 */
[----:B------:R-:W0:Y:S01]  /*424c0*/  SHFL.BFLY PT, R10, R8, 0x2, 0x1f ;  /* 0x0c401f00080a7f89 */ /* 0x000e2200000e0000 */
[----:B------:R-:W-:-:S03]  /*424d0*/  FADD R3, R6, R3 ;  /* 0x0000000306037221 */ /* 0x000fc60000000000 */
[----:B------:R-:W1:Y:S04]  /*424e0*/  SHFL.BFLY PT, R6, R5, 0x2, 0x1f ;  /* 0x0c401f0005067f89 */ /* 0x000e6800000e0000 */
[----:B------:R-:W1:Y:S04]  /*424f0*/  SHFL.BFLY PT, R2, R4, 0x2, 0x1f ;  /* 0x0c401f0004027f89 */ /* 0x000e6800000e0000 */
[----:B------:R-:W1:Y:S04]  /*42500*/  SHFL.BFLY PT, R0, R3, 0x2, 0x1f ;  /* 0x0c401f0003007f89 */ /* 0x000e6800000e0000 */
[----:B------:R-:W5:Y:S04]  /*42510*/  LDL R13, [R1+0x624] ;  /* 0x00062400010d7983 */ /* 0x000f680000100800 */
[----:B------:R-:W5:Y:S01]  /*42520*/  LDL R12, [R1+0x19b8] ;  /* 0x0019b800010c7983 */ /* 0x000f620000100800 */
[----:B0-----:R-:W-:-:S03]  /*42530*/  FADD R10, R8, R10 ;  /* 0x0000000a080a7221 */ /* 0x001fc60000000000 */
[----:B------:R-:W5:Y:S01]  /*42540*/  LDL R20, [R1+0x19b0] ;  /* 0x0019b00001147983 */ /* 0x000f620000100800 */
[----:B-1----:R-:W-:-:S03]  /*42550*/  FADD R6, R5, R6 ;  /* 0x0000000605067221 */ /* 0x002fc60000000000 */
[----:B------:R-:W5:Y:S01]  /*42560*/  LDL R11, [R1+0x19c0] ;  /* 0x0019c000010b7983 */ /* 0x000f620000100800 */
[----:B------:R-:W-:-:S03]  /*42570*/  FADD R2, R4, R2 ;  /* 0x0000000204027221 */ /* 0x000fc60000000000 */
[----:B------:R-:W5:Y:S01]  /*42580*/  LDL R19, [R1+0x19b4] ;  /* 0x0019b40001137983 */ /* 0x000f620000100800 */
[----:B------:R-:W-:-:S03]  /*42590*/  FADD R0, R3, R0 ;  /* 0x0000000003007221 */ /* 0x000fc60000000000 */
[----:B------:R-:W0:Y:S04]  /*425a0*/  SHFL.BFLY PT, R4, R6, 0x1, 0x1f ;  /* 0x0c201f0006047f89 */ /* 0x000e2800000e0000 */
[----:B------:R-:W1:Y:S04]  /*425b0*/  SHFL.BFLY PT, R3, R10, 0x1, 0x1f ;  /* 0x0c201f000a037f89 */ /* 0x000e6800000e0000 */
[----:B------:R-:W1:Y:S04]  /*425c0*/  SHFL.BFLY PT, R5, R2, 0x1, 0x1f ;  /* 0x0c201f0002057f89 */ /* 0x000e6800000e0000 */
[----:B------:R-:W1:Y:S04]  /*425d0*/  SHFL.BFLY PT, R8, R0, 0x1, 0x1f ;  /* 0x0c201f0000087f89 */ /* 0x000e6800000e0000 */
[----:B------:R-:W5:Y:S04]  /*425e0*/  LDL R15, [R1+0x19c8] ;  /* 0x0019c800010f7983 */ /* 0x000f680000100800 */
[----:B------:R-:W5:Y:S01]  /*425f0*/  LDL R18, [R1+0x19d0] ;  /* 0x0019d00001127983 */ /* 0x000f620000100800 */
[----:B0-----:R-:W-:-:S03]  /*42600*/  FADD R4, R6, R4 ;  /* 0x0000000406047221 */ /* 0x001fc60000000000 */
[----:B------:R-:W5:Y:S01]  /*42610*/  LDL R16, [R1+0x19c4] ;  /* 0x0019c40001107983 */ /* 0x000f620000100800 */
[----:B-1----:R-:W-:Y:S01]  /*42620*/  FADD R3, R10, R3 ;  /* 0x000000030a037221 */ /* 0x002fe20000000000 */
[----:B------:R-:W-:Y:S02]  /*42630*/  USHF.R.S32.HI UR8, URZ, 0x1f, UR5 ;  /* 0x0000001fff087899 */ /* 0x000fe40008011405 */
[----:B------:R-:W5:Y:S01]  /*42640*/  LDL R6, [R1+0x19d4] ;  /* 0x0019d40001067983 */ /* 0x000f620000100800 */
[----:B------:R-:W-:Y:S01]  /*42650*/  FADD R2, R2, R5 ;  /* 0x0000000502027221 */ /* 0x000fe20000000000 */
[----:B------:R-:W-:Y:S02]  /*42660*/  FADD R0, R0, R8 ;  /* 0x0000000800007221 */ /* 0x000fe40000000000 */
[----:B------:R-:W5:Y:S04]  /*42670*/  LDL R8, [R1+0x19d8] ;  /* 0x0019d80001087983 */ /* 0x000f680000100800 */
[----:B--2---:R-:W-:Y:S04]  /*42680*/  @!P5 STS [R25], R3 ;  /* 0x000000031900d388 */ /* 0x004fe80000000800 */
[----:B------:R3:W-:Y:S04]  /*42690*/  @!P5 STS [R24], R4 ;  /* 0x000000041800d388 */ /* 0x0007e80000000800 */
[----:B------:R0:W-:Y:S04]  /*426a0*/  @!P5 STS [R17], R2 ;  /* 0x000000021100d388 */ /* 0x0001e80000000800 */
[----:B----4-:R-:W-:Y:S01]  /*426b0*/  @!P5 STS [R29], R0 ;  /* 0x000000001d00d388 */ /* 0x010fe20000000800 */
[----:B------:R-:W-:Y:S01]  /*426c0*/  BAR.SYNC.DEFER_BLOCKING 0x0 ;  /* 0x0000000000007b1d */ /* 0x000fe20000010000 */
[----:B---3--:R-:W-:-:S05]  /*426d0*/  IADD3 R4, P0, PT, R14, UR5, RZ ;  /* 0x000000050e047c10 */ /* 0x008fca000ff1e0ff */
[----:B0-----:R-:W2:Y:S04]  /*426e0*/  LDL R17, [R1+0x19e0] ;  /* 0x0019e00001117983 */ /* 0x001ea80000100800 */
[----:B------:R-:W0:Y:S04]  /*426f0*/  LDS R0, [R28] ;  /* 0x000000001c007984 */ /* 0x000e280000000800 */
[----:B0-----:R-:W0:Y:S02]  /*42700*/  SHFL.BFLY PT, R2, R0, 0x2, 0x1f ;  /* 0x0c401f0000027f89 */ /* 0x001e2400000e0000 */
[----:B0-----:R-:W-:-:S05]  /*42710*/  FADD R0, R0, R2 ;  /* 0x0000000200007221 */ /* 0x001fca0000000000 */
[----:B------:R-:W0:Y:S02]  /*42720*/  SHFL.BFLY PT, R2, R0, 0x1, 0x1f ;  /* 0x0c201f0000027f89 */ /* 0x000e2400000e0000 */
[----:B0-----:R-:W-:Y:S01]  /*42730*/  FADD R0, R0, R2 ;  /* 0x0000000200007221 */ /* 0x001fe20000000000 */
[----:B------:R-:W-:Y:S02]  /*42740*/  VIADD R2, R14, UR20 ;  /* 0x000000140e027c36 */ /* 0x000fe40008000000 */
[----:B------:R-:W3:Y:S04]  /*42750*/  LDL R14, [R1+0x19bc] ;  /* 0x0019bc00010e7983 */ /* 0x000ee80000100800 */
[----:B------:R0:W-:Y:S01]  /*42760*/  @!P5 STS [R28], R0 ;  /* 0x000000001c00d388 */ /* 0x0001e20000000800 */
[----:B-----5:R-:W-:Y:S01]  /*42770*/  IADD3.X R5, PT, PT, R13, UR8, RZ, P0, !PT ;  /* 0x000000080d057c10 */ /* 0x020fe200087fe4ff */
[----:B------:R-:W-:Y:S01]  /*42780*/  BAR.SYNC.DEFER_BLOCKING 0x0 ;  /* 0x0000000000007b1d */ /* 0x000fe20000010000 */
[----:B------:R-:W-:-:S02]  /*42790*/  IADD3 R2, P0, PT, R2, UR5, RZ ;  /* 0x0000000502027c10 */ /* 0x000fc4000ff1e0ff */
[----:B------:R-:W-:-:S03]  /*427a0*/  IADD3 R12, P1, PT, R12, UR5, RZ ;  /* 0x000000050c0c7c10 */ /* 0x000fc6000ff3e0ff */
[----:B0-----:R-:W4:Y:S01]  /*427b0*/  LDL R0, [R1+0x19cc] ;  /* 0x0019cc0001007983 */ /* 0x001f220000100800 */
[----:B------:R-:W-:Y:S02]  /*427c0*/  IADD3.X R3, PT, PT, R20, UR8, RZ, P0, !PT ;  /* 0x0000000814037c10 */ /* 0x000fe400087fe4ff */
[----:B------:R-:W-:Y:S02]  /*427d0*/  IADD3 R10, P0, PT, R11, UR5, RZ ;  /* 0x000000050b0a7c10 */ /* 0x000fe4000ff1e0ff */
[----:B------:R-:W-:Y:S01]  /*427e0*/  IADD3.X R13, PT, PT, R19, UR8, RZ, P1, !PT ;  /* 0x00000008130d7c10 */ /* 0x000fe20008ffe4ff */
[----:B------:R0:W5:Y:S04]  /*427f0*/  LDG.E.U8 R23, desc[UR12][R4.64] ;  /* 0x0000000c04177981 */ /* 0x000168000c1e1100 */
[----:B------:R1:W2:Y:S04]  /*42800*/  LDG.E.U8 R20, desc[UR12][R2.64] ;  /* 0x0000000c02147981 */ /* 0x0002a8000c1e1100 */
[----:B------:R-:W5:Y:S01]  /*42810*/  LDG.E.U8 R19, desc[UR12][R12.64] ;  /* 0x0000000c0c137981 */ /* 0x000f62000c1e1100 */
[----:B0-----:R-:W-:-:S03]  /*42820*/  IADD3 R4, P1, PT, R15, UR5, RZ ;  /* 0x000000050f047c10 */ /* 0x001fc6000ff3e0ff */
[----:B------:R-:W5:Y:S01]  /*42830*/  LDL R15, [R1+0x19e8] ;  /* 0x0019e800010f7983 */ /* 0x000f620000100800 */
[----:B------:R-:W-:-:S03]  /*42840*/  IADD3.X R5, PT, PT, R16, UR8, RZ, P1, !PT ;  /* 0x0000000810057c10 */ /* 0x000fc60008ffe4ff */
[----:B------:R-:W5:Y:S04]  /*42850*/  LDL R16, [R1+0x19f0] ;  /* 0x0019f00001107983 */ /* 0x000f680000100800 */
[----:B------:R-:W5:Y:S04]  /*42860*/  LDL R13, [R1+0x19e4] ;  /* 0x0019e400010d7983 */ /* 0x000f680000100800 */
[----:B------:R-:W5:Y:S04]  /*42870*/  LDL R12, [R1+0x1a00] ;  /* 0x001a0000010c7983 */ /* 0x000f680000100800 */
[----:B------:R-:W5:Y:S01]  /*42880*/  LDG.E.U8 R25, desc[UR12][R4.64] ;  /* 0x0000000c04197981 */ /* 0x000f62000c1e1100 */
[----:B---3--:R-:W-:-:S03]  /*42890*/  IADD3.X R11, PT, PT, R14, UR8, RZ, P0, !PT ;  /* 0x000000080e0b7c10 */ /* 0x008fc600087fe4ff */
[----:B------:R-:W3:Y:S01]  /*428a0*/  LDL R14, [R1+0x19dc] ;  /* 0x0019dc00010e7983 */ /* 0x000ee20000100800 */
[----:B-1----:R-:W-:-:S03]  /*428b0*/  IADD3 R2, P0, PT, R18, UR5, RZ ;  /* 0x0000000512027c10 */ /* 0x002fc6000ff1e0ff */
[----:B------:R0:W3:Y:S02]  /*428c0*/  LDG.E.U8 R18, desc[UR12][R10.64] ;  /* 0x0000000c0a127981 */ /* 0x0000e4000c1e1100 */
[----:B0-----:R-:W-:Y:S02]  /*428d0*/  IADD3 R10, P1, PT, R8, UR5, RZ ;  /* 0x00000005080a7c10 */ /* 0x001fe4000ff3e0ff */
[----:B------:R-:W3:Y:S01]  /*428e0*/  LDL R8, [R1+0x19f8] ;  /* 0x0019f80001087983 */ /* 0x000ee20000100800 */
[----:B----4-:R-:W-:-:S03]  /*428f0*/  IADD3.X R3, PT, PT, R0, UR8, RZ, P0, !PT ;  /* 0x0000000800037c10 */ /* 0x010fc600087fe4ff */
[----:B------:R-:W4:Y:S01]  /*42900*/  LDL R0, [R1+0x19ec] ;  /* 0x0019ec0001007983 */ /* 0x000f220000100800 */
[----:B------:R-:W-:Y:S02]  /*42910*/  IADD3.X R11, PT, PT, R6, UR8, RZ, P1, !PT ;  /* 0x00000008060b7c10 */ /* 0x000fe40008ffe4ff */
[----:B--2---:R-:W-:Y:S01]  /*42920*/  IADD3 R4, P0, PT, R17, UR5, RZ ;  /* 0x0000000511047c10 */ /* 0x004fe2000ff1e0ff */
[----:B------:R-:W2:Y:S04]  /*42930*/  LDL R6, [R1+0x19f4] ;  /* 0x0019f40001067983 */ /* 0x000ea80000100800 */
[----:B------:R0:W2:Y:S04]  /*42940*/  LDG.E.U8 R17, desc[UR12][R2.64] ;  /* 0x0000000c02117981 */ /* 0x0000a8000c1e1100 */
[----:B-----5:R1:W-:Y:S04]  /*42950*/  STL [R1+0xa24], R23 ;  /* 0x000a241701007387 */ /* 0x0203e80000100800 */
[----:B------:R5:W2:Y:S01]  /*42960*/  LDG.E.U8 R24, desc[UR12][R10.64] ;  /* 0x0000000c0a187981 */ /* 0x000aa2000c1e1100 */
[----:B0-----:R-:W-:-:S03]  /*42970*/  IADD3 R2, P1, PT, R15, UR5, RZ ;  /* 0x000000050f027c10 */ /* 0x001fc6000ff3e0ff */
[----:B------:R-:W2:Y:S01]  /*42980*/  LDL R15, [R1+0x1a08] ;  /* 0x001a0800010f7983 */ /* 0x000ea20000100800 */
[----:B------:R-:W-:Y:S02]  /*42990*/  IADD3.X R3, PT, PT, R13, UR8, RZ, P1, !PT ;  /* 0x000000080d037c10 */ /* 0x000fe40008ffe4ff */
[----:B---3--:R-:W-:Y:S02]  /*429a0*/  IADD3.X R5, PT, PT, R14, UR8, RZ, P0, !PT ;  /* 0x000000080e057c10 */ /* 0x008fe400087fe4ff */
[----:B------:R-:W3:Y:S01]  /*429b0*/  LDL R14, [R1+0x19fc] ;  /* 0x0019fc00010e7983 */ /* 0x000ee20000100800 */
[----:B-----5:R-:W-:-:S03]  /*429c0*/  IADD3 R10, P0, PT, R16, UR5, RZ ;  /* 0x00000005100a7c10 */ /* 0x020fc6000ff1e0ff */
[----:B------:R0:W-:Y:S04]  /*429d0*/  STL [R1+0xa20], R20 ;  /* 0x000a201401007387 */ /* 0x0001e80000100800 */
[----:B-1----:R1:W5:Y:S04]  /*429e0*/  LDG.E.U8 R23, desc[UR12][R4.64] ;  /* 0x0000000c04177981 */ /* 0x002368000c1e1100 */
[----:B------:R-:W5:Y:S04]  /*429f0*/  LDL R16, [R1+0x1a10] ;  /* 0x001a100001107983 */ /* 0x000f680000100800 */
[----:B------:R-:W5:Y:S01]  /*42a00*/  LDL R13, [R1+0x1a04] ;  /* 0x001a0400010d7983 */ /* 0x000f620000100800 */
[----:B-1----:R-:W-:-:S03]  /*42a10*/  IADD3 R4, P1, PT, R8, UR5, RZ ;  /* 0x0000000508047c10 */ /* 0x002fc6000ff3e0ff */
[----:B------:R1:W-:Y:S04]  /*42a20*/  STL [R1+0xa58], R19 ;  /* 0x000a581301007387 */ /* 0x0003e80000100800 */
[----:B------:R-:W5:Y:S01]  /*42a30*/  LDL R8, [R1+0x1a18] ;  /* 0x001a180001087983 */ /* 0x000f620000100800 */
[----:B----4-:R-:W-:-:S03]  /*42a40*/  IADD3.X R11, PT, PT, R0, UR8, RZ, P0, !PT ;  /* 0x00000008000b7c10 */ /* 0x010fc600087fe4ff */
[----:B0-----:R0:W4:Y:S01]  /*42a50*/  LDG.E.U8 R20, desc[UR12][R2.64] ;  /* 0x0000000c02147981 */ /* 0x001122000c1e1100 */
[----:B--2---:R-:W-:-:S03]  /*42a60*/  IADD3.X R5, PT, PT, R6, UR8, RZ, P1, !PT ;  /* 0x0000000806057c10 */ /* 0x004fc60008ffe4ff */
[----:B------:R-:W2:Y:S04]  /*42a70*/  LDL R0, [R1+0x1a0c] ;  /* 0x001a0c0001007983 */ /* 0x000ea80000100800 */
[----:B------:R1:W-:Y:S01]  /*42a80*/  STL [R1+0xa54], R18 ;  /* 0x000a541201007387 */ /* 0x0003e20000100800 */
[----:B0-----:R-:W-:-:S03]  /*42a90*/  IADD3 R2, P0, PT, R12, UR5, RZ ;  /* 0x000000050c027c10 */ /* 0x001fc6000ff1e0ff */
[----:B------:R-:W4:Y:S04]  /*42aa0*/  LDL R12, [R1+0x1a20] ;  /* 0x001a2000010c7983 */ /* 0x000f280000100800 */
[----:B------:R-:W4:Y:S04]  /*42ab0*/  LDL R6, [R1+0x1a14] ;  /* 0x001a140001067983 */ /* 0x000f280000100800 */
[----:B-1----:R0:W4:Y:S04]  /*42ac0*/  LDG.E.U8 R19, desc[UR12][R10.64] ;  /* 0x0000000c0a137981 */ /* 0x002128000c1e1100 */
[----:B------:R1:W-:Y:S04]  /*42ad0*/  STL [R1+0xa50], R25 ;  /* 0x000a501901007387 */ /* 0x0003e80000100800 */
[----:B------:R5:W4:Y:S01]  /*42ae0*/  LDG.E.U8 R18, desc[UR12][R4.64] ;  /* 0x0000000c04127981 */ /* 0x000b22000c1e1100 */
[----:B0-----:R-:W-:-:S03]  /*42af0*/  IADD3 R10, P1, PT, R15, UR5, RZ ;  /* 0x000000050f0a7c10 */ /* 0x001fc6000ff3e0ff */
[----:B------:R-:W4:Y:S01]  /*42b00*/  LDL R15, [R1+0x1a28] ;  /* 0x001a2800010f7983 */ /* 0x000f220000100800 */
[----:B---3--:R-:W-:-:S03]  /*42b10*/  IADD3.X R3, PT, PT, R14, UR8, RZ, P0, !PT ;  /* 0x000000080e037c10 */ /* 0x008fc600087fe4ff */
[----:B------:R-:W3:Y:S04]  /*42b20*/  LDL R14, [R1+0x1a1c] ;  /* 0x001a1c00010e7983 */ /* 0x000ee80000100800 */
[----:B------:R0:W-:Y:S04]  /*42b30*/  STL [R1+0xa4c], R17 ;  /* 0x000a4c1101007387 */ /* 0x0001e80000100800 */
[----:B-1----:R1:W3:Y:S01]  /*42b40*/  LDG.E.U8 R25, desc[UR12][R2.64] ;  /* 0x0000000c02197981 */ /* 0x0022e2000c1e1100 */
[----:B-----5:R-:W-:-:S03]  /*42b50*/  IADD3 R4, P0, PT, R16, UR5, RZ ;  /* 0x0000000510047c10 */ /* 0x020fc6000ff1e0ff */
[----:B------:R-:W5:Y:S01]  /*42b60*/  LDL R16, [R1+0x1a30] ;  /* 0x001a300001107983 */ /* 0x000f620000100800 */
[----:B------:R-:W-:-:S03]  /*42b70*/  IADD3.X R11, PT, PT, R13, UR8, RZ, P1, !PT ;  /* 0x000000080d0b7c10 */ /* 0x000fc60008ffe4ff */
[----:B------:R-:W5:Y:S04]  /*42b80*/  LDL R13, [R1+0x1a24] ;  /* 0x001a2400010d7983 */ /* 0x000f680000100800 */
[----:B------:R2:W-:Y:S01]  /*42b90*/  STL [R1+0xa48], R24 ;  /* 0x000a481801007387 */ /* 0x0005e20000100800 */
[----:B-1----:R-:W-:-:S03]  /*42ba0*/  IADD3 R2, P1, PT, R8, UR5, RZ ;  /* 0x0000000508027c10 */ /* 0x002fc6000ff3e0ff */
[----:B------:R-:W5:Y:S04]  /*42bb0*/  LDL R8, [R1+0x1a38] ;  /* 0x001a380001087983 */ /* 0x000f680000100800 */
[----:B0-----:R4:W5:Y:S01]  /*42bc0*/  LDG.E.U8 R17, desc[UR12][R10.64] ;  /* 0x0000000c0a117981 */ /* 0x001962000c1e1100 */
[----:B--2---:R-:W-:-:S03]  /*42bd0*/  IADD3.X R5, PT, PT, R0, UR8, RZ, P0, !PT ;  /* 0x0000000800057c10 */ /* 0x004fc600087fe4ff */
[----:B------:R-:W2:Y:S04]  /*42be0*/  LDL R0, [R1+0x1a2c] ;  /* 0x001a2c0001007983 */ /* 0x000ea80000100800 */
[----:B------:R0:W-:Y:S01]  /*42bf0*/  STL [R1+0xa44], R23 ;  /* 0x000a441701007387 */ /* 0x0001e20000100800 */
[----:B----4-:R-:W-:-:S03]  /*42c00*/  IADD3 R10, P0, PT, R12, UR5, RZ ;  /* 0x000000050c0a7c10 */ /* 0x010fc6000ff1e0ff */
[----:B------:R-:W4:Y:S01]  /*42c10*/  LDL R12, [R1+0x1a40] ;  /* 0x001a4000010c7983 */ /* 0x000f220000100800 */
[----:B------:R-:W-:-:S03]  /*42c20*/  IADD3.X R3, PT, PT, R6, UR8, RZ, P1, !PT ;  /* 0x0000000806037c10 */ /* 0x000fc60008ffe4ff */
[----:B------:R-:W4:Y:S04]  /*42c30*/  LDL R6, [R1+0x1a34] ;  /* 0x001a340001067983 */ /* 0x000f280000100800 */
[----:B------:R1:W4:Y:S04]  /*42c40*/  LDG.E.U8 R24, desc[UR12][R4.64] ;  /* 0x0000000c04187981 */ /* 0x000328000c1e1100 */
[----:B------:R3:W-:Y:S04]  /*42c50*/  STL [R1+0xa04], R20 ;  /* 0x000a041401007387 */ /* 0x0007e80000100800 */
[----:B0-----:R5:W4:Y:S01]  /*42c60*/  LDG.E.U8 R23, desc[UR12][R2.64] ;  /* 0x0000000c02177981 */ /* 0x001b22000c1e1100 */
[----:B-1----:R-:W-:-:S03]  /*42c70*/  IADD3 R4, P1, PT, R15, UR5, RZ ;  /* 0x000000050f047c10 */ /* 0x002fc6000ff3e0ff */
[----:B------:R-:W4:Y:S01]  /*42c80*/  LDL R15, [R1+0x1a48] ;  /* 0x001a4800010f7983 */ /* 0x000f220000100800 */
[----:B---3--:R-:W-:-:S03]  /*42c90*/  IADD3.X R11, PT, PT, R14, UR8, RZ, P0, !PT ;  /* 0x000000080e0b7c10 */ /* 0x008fc600087fe4ff */
[----:B------:R-:W3:Y:S04]  /*42ca0*/  LDL R14, [R1+0x1a3c] ;  /* 0x001a3c00010e7983 */ /* 0x000ee80000100800 */
[----:B------:R0:W-:Y:S04]  /*42cb0*/  STL [R1+0xa00], R19 ;  /* 0x000a001301007387 */ /* 0x0001e80000100800 */
[----:B------:R1:W3:Y:S01]  /*42cc0*/  LDG.E.U8 R20, desc[UR12][R10.64] ;  /* 0x0000000c0a147981 */ /* 0x0002e2000c1e1100 */
        /* <DEDUP_REMOVED lines=1769> */
[----:B0-----:R-:W4:Y:S01]  /*49b60*/  LDG.E.U8 R19, desc[UR12][R4.64] ;  /* 0x0000000c04137981 */ /* 0x001f22000c1e1100 */
[----:B-1----:R-:W-:-:S03]  /*49b70*/  IADD3 R10, P1, PT, R15, UR5, RZ ;  /* 0x000000050f0a7c10 */ /* 0x002fc6000ff3e0ff */
[----:B------:R-:W4:Y:S01]  /*49b80*/  LDL R15, [R1+0x2388] ;  /* 0x00238800010f7983 */ /* 0x000f220000100800 */
[----:B---3--:R-:W-:-:S03]  /*49b90*/  IADD3.X R3, PT, PT, R14, UR8, RZ, P0, !PT ;  /* 0x000000080e037c10 */ /* 0x008fc600087fe4ff */
[----:B------:R-:W3:Y:S04]  /*49ba0*/  LDL R14, [R1+0x237c] ;  /* 0x00237c00010e7983 */ /* 0x000ee80000100800 */
[----:B------:R0:W-:Y:S04]  /*49bb0*/  STL [R1+0x2b0], R25 ;  /* 0x0002b01901007387 */ /* 0x0001e80000100800 */
[----:B------:R1:W3:Y:S01]  /*49bc0*/  LDG.E.U8 R18, desc[UR12][R2.64] ;  /* 0x0000000c02127981 */ /* 0x0002e2000c1e1100 */
[----:B-----5:R-:W-:-:S03]  /*49bd0*/  IADD3.X R11, PT, PT, R13, UR8, RZ, P1, !PT ;  /* 0x000000080d0b7c10 */ /* 0x020fc60008ffe4ff */
[----:B------:R-:W5:Y:S01]  /*49be0*/  LDL R13, [R1+0x2384] ;  /* 0x00238400010d7983 */ /* 0x000f620000100800 */
[----:B-1----:R-:W-:-:S03]  /*49bf0*/  IADD3 R2, P1, PT, R8, UR5, RZ ;  /* 0x0000000508027c10 */ /* 0x002fc6000ff3e0ff */
[----:B------:R-:W5:Y:S01]  /*49c00*/  LDL R8, [R1+0x2398] ;  /* 0x0023980001087983 */ /* 0x000f620000100800 */
[----:B------:R-:W-:-:S03]  /*49c10*/  IADD3 R4, P0, PT, R16, UR5, RZ ;  /* 0x0000000510047c10 */ /* 0x000fc6000ff1e0ff */
[----:B------:R-:W5:Y:S01]  /*49c20*/  LDL R16, [R1+0x2390] ;  /* 0x0023900001107983 */ /* 0x000f620000100800 */
[----:B--2---:R-:W-:-:S03]  /*49c30*/  IADD3.X R5, PT, PT, R0, UR8, RZ, P0, !PT ;  /* 0x0000000800057c10 */ /* 0x004fc600087fe4ff */
[----:B------:R1:W-:Y:S04]  /*49c40*/  STL [R1+0x2e8], R17 ;  /* 0x0002e81101007387 */ /* 0x0003e80000100800 */
[----:B------:R-:W2:Y:S04]  /*49c50*/  LDL R0, [R1+0x238c] ;  /* 0x00238c0001007983 */ /* 0x000ea80000100800 */
[----:B0-----:R-:W2:Y:S04]  /*49c60*/  LDG.E.U8 R25, desc[UR12][R4.64] ;  /* 0x0000000c04197981 */ /* 0x001ea8000c1e1100 */
[----:B-1----:R0:W2:Y:S01]  /*49c70*/  LDG.E.U8 R17, desc[UR12][R10.64] ;  /* 0x0000000c0a117981 */ /* 0x0020a2000c1e1100 */
[----:B----4-:R-:W-:-:S02]  /*49c80*/  IADD3.X R3, PT, PT, R6, UR8, RZ, P1, !PT ;  /* 0x0000000806037c10 */ /* 0x010fc40008ffe4ff */
[----:B0-----:R-:W-:Y:S02]  /*49c90*/  IADD3 R10, P0, PT, R12, UR5, RZ ;  /* 0x000000050c0a7c10 */ /* 0x001fe4000ff1e0ff */
[----:B------:R-:W4:Y:S04]  /*49ca0*/  LDL R12, [R1+0x23a0] ;  /* 0x0023a000010c7983 */ /* 0x000f280000100800 */
[----:B------:R0:W-:Y:S01]  /*49cb0*/  STL [R1+0x2e4], R24 ;  /* 0x0002e41801007387 */ /* 0x0001e20000100800 */
[----:B------:R-:W-:-:S03]  /*49cc0*/  IADD3 R4, P1, PT, R15, UR5, RZ ;  /* 0x000000050f047c10 */ /* 0x000fc6000ff3e0ff */
[----:B------:R-:W4:Y:S04]  /*49cd0*/  LDL R6, [R1+0x2394] ;  /* 0x0023940001067983 */ /* 0x000f280000100800 */
[----:B------:R-:W4:Y:S04]  /*49ce0*/  LDL R15, [R1+0x23a8] ;  /* 0x0023a800010f7983 */ /* 0x000f280000100800 */
[----:B------:R1:W-:Y:S04]  /*49cf0*/  STL [R1+0x2e0], R23 ;  /* 0x0002e01701007387 */ /* 0x0003e80000100800 */
[----:B0-----:R-:W4:Y:S01]  /*49d00*/  LDG.E.U8 R24, desc[UR12][R2.64] ;  /* 0x0000000c02187981 */ /* 0x001f22000c1e1100 */
[----:B---3--:R-:W-:-:S03]  /*49d10*/  IADD3.X R11, PT, PT, R14, UR8, RZ, P0, !PT ;  /* 0x000000080e0b7c10 */ /* 0x008fc600087fe4ff */
[----:B------:R-:W3:Y:S04]  /*49d20*/  LDL R14, [R1+0x239c] ;  /* 0x00239c00010e7983 */ /* 0x000ee80000100800 */
[----:B------:R0:W-:Y:S04]  /*49d30*/  STL [R1+0x2dc], R20 ;  /* 0x0002dc1401007387 */ /* 0x0001e80000100800 */
[----:B-1----:R1:W3:Y:S01]  /*49d40*/  LDG.E.U8 R23, desc[UR12][R10.64] ;  /* 0x0000000c0a177981 */ /* 0x0022e2000c1e1100 */
[----:B-----5:R-:W-:-:S03]  /*49d50*/  IADD3.X R5, PT, PT, R13, UR8, RZ, P1, !PT ;  /* 0x000000080d057c10 */ /* 0x020fc60008ffe4ff */
[----:B------:R-:W5:Y:S04]  /*49d60*/  LDL R13, [R1+0x23b0] ;  /* 0x0023b000010d7983 */ /* 0x000f680000100800 */
[----:B0-----:R4:W5:Y:S01]  /*49d70*/  LDG.E.U8 R20, desc[UR12][R4.64] ;  /* 0x0000000c04147981 */ /* 0x001962000c1e1100 */
[----:B-1----:R-:W-:-:S03]  /*49d80*/  IADD3 R10, P1, PT, R8, UR5, RZ ;  /* 0x00000005080a7c10 */ /* 0x002fc6000ff3e0ff */
[----:B------:R-:W5:Y:S01]  /*49d90*/  LDL R8, [R1+0x23a4] ;  /* 0x0023a40001087983 */ /* 0x000f620000100800 */
[----:B------:R-:W-:-:S03]  /*49da0*/  IADD3 R2, P0, PT, R16, UR5, RZ ;  /* 0x0000000510027c10 */ /* 0x000fc6000ff1e0ff */
[----:B------:R0:W-:Y:S01]  /*49db0*/  STL [R1+0x2d8], R19 ;  /* 0x0002d81301007387 */ /* 0x0001e20000100800 */
[----:B--2---:R-:W-:-:S03]  /*49dc0*/  IADD3.X R3, PT, PT, R0, UR8, RZ, P0, !PT ;  /* 0x0000000800037c10 */ /* 0x004fc600087fe4ff */
[----:B------:R-:W2:Y:S04]  /*49dd0*/  LDL R0, [R1+0x23b8] ;  /* 0x0023b80001007983 */ /* 0x000ea80000100800 */
[----:B0-----:R0:W2:Y:S01]  /*49de0*/  LDG.E.U8 R19, desc[UR12][R2.64] ;  /* 0x0000000c02137981 */ /* 0x0010a2000c1e1100 */
[----:B----4-:R-:W-:-:S03]  /*49df0*/  IADD3 R4, P0, PT, R12, UR5, RZ ;  /* 0x000000050c047c10 */ /* 0x010fc6000ff1e0ff */
[----:B------:R-:W4:Y:S04]  /*49e00*/  LDL R12, [R1+0x23ac] ;  /* 0x0023ac00010c7983 */ /* 0x000f280000100800 */
[----:B------:R1:W-:Y:S01]  /*49e10*/  STL [R1+0x2d4], R18 ;  /* 0x0002d41201007387 */ /* 0x0003e20000100800 */
[----:B------:R-:W-:-:S03]  /*49e20*/  IADD3.X R11, PT, PT, R6, UR8, RZ, P1, !PT ;  /* 0x00000008060b7c10 */ /* 0x000fc60008ffe4ff */
[----:B------:R-:W4:Y:S01]  /*49e30*/  LDL R6, [R1+0x23c0] ;  /* 0x0023c00001067983 */ /* 0x000f220000100800 */
[----:B0-----:R-:W-:-:S03]  /*49e40*/  IADD3 R2, P1, PT, R15, UR5, RZ ;  /* 0x000000050f027c10 */ /* 0x001fc6000ff3e0ff */
[----:B------:R-:W4:Y:S04]  /*49e50*/  LDL R15, [R1+0x23b4] ;  /* 0x0023b400010f7983 */ /* 0x000f280000100800 */
[----:B------:R-:W4:Y:S04]  /*49e60*/  LDL R16, [R1+0x23c8] ;  /* 0x0023c80001107983 */ /* 0x000f280000100800 */
[----:B-1----:R5:W4:Y:S04]  /*49e70*/  LDG.E.U8 R18, desc[UR12][R10.64] ;  /* 0x0000000c0a127981 */ /* 0x002b28000c1e1100 */
[----:B------:R0:W-:Y:S01]  /*49e80*/  STL [R1+0x25c], R17 ;  /* 0x00025c1101007387 */ /* 0x0001e20000100800 */
[----:B---3--:R-:W-:-:S03]  /*49e90*/  IADD3.X R5, PT, PT, R14, UR8, RZ, P0, !PT ;  /* 0x000000080e057c10 */ /* 0x008fc600087fe4ff */
[----:B------:R-:W3:Y:S04]  /*49ea0*/  LDL R14, [R1+0x23bc] ;  /* 0x0023bc00010e7983 */ /* 0x000ee80000100800 */
[----:B0-----:R2:W3:Y:S01]  /*49eb0*/  LDG.E.U8 R17, desc[UR12][R4.64] ;  /* 0x0000000c04117981 */ /* 0x0014e2000c1e1100 */
[----:B-----5:R-:W-:-:S03]  /*49ec0*/  IADD3 R10, P0, PT, R13, UR5, RZ ;  /* 0x000000050d0a7c10 */ /* 0x020fc6000ff1e0ff */
[----:B------:R-:W5:Y:S04]  /*49ed0*/  LDL R13, [R1+0x23d0] ;  /* 0x0023d000010d7983 */ /* 0x000f680000100800 */
[----:B------:R0:W-:Y:S01]  /*49ee0*/  STL [R1+0x290], R25 ;  /* 0x0002901901007387 */ /* 0x0001e20000100800 */
[----:B------:R-:W-:-:S03]  /*49ef0*/  IADD3.X R3, PT, PT, R8, UR8, RZ, P1, !PT ;  /* 0x0000000808037c10 */ /* 0x000fc60008ffe4ff */
[----:B------:R-:W5:Y:S04]  /*49f00*/  LDL R8, [R1+0x23c4] ;  /* 0x0023c40001087983 */ /* 0x000f680000100800 */
[----:B------:R1:W5:Y:S01]  /*49f10*/  LDG.E.U8 R28, desc[UR12][R2.64] ;  /* 0x0000000c021c7981 */ /* 0x000362000c1e1100 */
[----:B--2---:R-:W-:-:S03]  /*49f20*/  IADD3 R4, P1, PT, R0, UR5, RZ ;  /* 0x0000000500047c10 */ /* 0x004fc6000ff3e0ff */
[----:B------:R-:W2:Y:S04]  /*49f30*/  LDL R0, [R1+0x23d8] ;  /* 0x0023d80001007983 */ /* 0x000ea80000100800 */
[----:B------:R-:W-:Y:S01]  /*49f40*/  STL [R1+0x2c8], R24 ;  /* 0x0002c81801007387 */ /* 0x000fe20000100800 */
[----:B----4-:R-:W-:-:S03]  /*49f50*/  IADD3.X R11, PT, PT, R12, UR8, RZ, P0, !PT ;  /* 0x000000080c0b7c10 */ /* 0x010fc600087fe4ff */
[----:B------:R-:W4:Y:S04]  /*49f60*/  LDL R12, [R1+0x23cc] ;  /* 0x0023cc00010c7983 */ /* 0x000f280000100800 */
[----:B0-----:R0:W4:Y:S01]  /*49f70*/  LDG.E.U8 R25, desc[UR12][R10.64] ;  /* 0x0000000c0a197981 */ /* 0x001122000c1e1100 */
[----:B-1----:R-:W-:-:S03]  /*49f80*/  IADD3 R2, P0, PT, R6, UR5, RZ ;  /* 0x0000000506027c10 */ /* 0x002fc6000ff1e0ff */
[----:B------:R-:W4:Y:S01]  /*49f90*/  LDL R6, [R1+0x23e0] ;  /* 0x0023e00001067983 */ /* 0x000f220000100800 */
[----:B------:R-:W-:-:S03]  /*49fa0*/  IADD3.X R5, PT, PT, R15, UR8, RZ, P1, !PT ;  /* 0x000000080f057c10 */ /* 0x000fc60008ffe4ff */
[----:B------:R1:W-:Y:S01]  /*49fb0*/  STL [R1+0x2c4], R23 ;  /* 0x0002c41701007387 */ /* 0x0003e20000100800 */
[----:B0-----:R-:W-:-:S03]  /*49fc0*/  IADD3 R10, P1, PT, R16, UR5, RZ ;  /* 0x00000005100a7c10 */ /* 0x001fc6000ff3e0ff */
[----:B------:R-:W4:Y:S04]  /*49fd0*/  LDL R15, [R1+0x23d4] ;  /* 0x0023d400010f7983 */ /* 0x000f280000100800 */
[----:B------:R0:W-:Y:S04]  /*49fe0*/  STL [R1+0x2c0], R20 ;  /* 0x0002c01401007387 */ /* 0x0001e80000100800 */
[----:B-1----:R5:W4:Y:S01]  /*49ff0*/  LDG.E.U8 R23, desc[UR12][R4.64] ;  /* 0x0000000c04177981 */ /* 0x002b22000c1e1100 */
        /* <DEDUP_REMOVED lines=8> */
[----:B0-----:R0:W5:Y:S01]  /*4a080*/  LDG.E.U8 R19, desc[UR12][R10.64] ;  /* 0x0000000c0a137981 */ /* 0x001162000c1e1100 */
[----:B--2---:R-:W-:-:S03]  /*4a090*/  IADD3 R2, P1, PT, R0, UR5, RZ ;  /* 0x0000000500027c10 */ /* 0x004fc6000ff3e0ff */
[----:B------:R-:W2:Y:S04]  /*4a0a0*/  LDL R0, [R1+0x23e4] ;  /* 0x0023e40001007983 */ /* 0x000ea80000100800 */
[----:B------:R1:W-:Y:S04]  /*4a0b0*/  STL [R1+0x2b8], R18 ;  /* 0x0002b81201007387 */ /* 0x0003e80000100800 */
[----:B-1----:R-:W2:Y:S01]  /*4a0c0*/  LDL R18, [R1+0x2400] ;  /* 0x0024000001127983 */ /* 0x002ea20000100800 */
[----:B----4-:R-:W-:-:S03]  /*4a0d0*/  IADD3.X R5, PT, PT, R12, UR8, RZ, P0, !PT ;  /* 0x000000080c057c10 */ /* 0x010fc600087fe4ff */
[----:B------:R-:W4:Y:S04]  /*4a0e0*/  LDL R12, [R1+0x23f8] ;  /* 0x0023f800010c7983 */ /* 0x000f280000100800 */
[----:B------:R3:W4:Y:S01]  /*4a0f0*/  LDG.E.U8 R24, desc[UR12][R4.64] ;  /* 0x0000000c04187981 */ /* 0x000722000c1e1100 */
[----:B0-----:R-:W-:-:S03]  /*4a100*/  IADD3 R10, P0, PT, R6, UR5, RZ ;  /* 0x00000005060a7c10 */ /* 0x001fc6000ff1e0ff */
[----:B------:R-:W4:Y:S04]  /*4a110*/  LDL R6, [R1+0x23ec] ;  /* 0x0023ec0001067983 */ /* 0x000f280000100800 */
[----:B------:R0:W-:Y:S01]  /*4a120*/  STL [R1+0x2b4], R17 ;  /* 0x0002b41101007387 */ /* 0x0001e20000100800 */
[----:B------:R-:W-:-:S03]  /*4a130*/  IADD3.X R3, PT, PT, R15, UR8, RZ, P1, !PT ;  /* 0x000000080f037c10 */ /* 0x000fc60008ffe4ff */
[----:B------:R-:W4:Y:S04]  /*4a140*/  LDL R16, [R1+0x23f4] ;  /* 0x0023f40001107983 */ /* 0x000f280000100800 */
[----:B------:R-:W4:Y:S04]  /*4a150*/  LDL R15, [R1+0x2410] ;  /* 0x00241000010f7983 */ /* 0x000f280000100800 */
[----:B0-----:R-:W4:Y:S04]  /*4a160*/  LDL R17, [R1+0x2408] ;  /* 0x0024080001117983 */ /* 0x001f280000100800 */
[----:B------:R0:W-:Y:S04]  /*4a170*/  STL [R1+0x258], R28 ;  /* 0x0002581c01007387 */ /* 0x0001e80000100800 */
[----:B0-----:R0:W4:Y:S01]  /*4a180*/  LDG.E.U8 R28, desc[UR12][R2.64] ;  /* 0x0000000c021c7981 */ /* 0x001122000c1e1100 */
[----:B---3--:R-:W-:-:S03]  /*4a190*/  IADD3 R4, P1, PT, R14, UR5, RZ ;  /* 0x000000050e047c10 */ /* 0x008fc6000ff3e0ff */
[----:B------:R-:W3:Y:S01]  /*4a1a0*/  LDL.LU R14, [R1+0xa7c] ;  /* 0x000a7c00010e7983 */ /* 0x000ee20000300800 */
[----:B-----5:R-:W-:-:S05]  /*4a1b0*/  IADD3.X R11, PT, PT, R13, UR8, RZ, P0, !PT ;  /* 0x000000080d0b7c10 */ /* 0x020fca00087fe4ff */
[----:B------:R1:W5:Y:S01]  /*4a1c0*/  LDG.E.U8 R29, desc[UR12][R10.64] ;  /* 0x0000000c0a1d7981 */ /* 0x000362000c1e1100 */
[----:B0-----:R-:W-:-:S03]  /*4a1d0*/  IADD3 R2, P0, PT, R8, UR5, RZ ;  /* 0x0000000508027c10 */ /* 0x001fc6000ff1e0ff */
[----:B------:R-:W3:Y:S04]  /*4a1e0*/  LDL R8, [R1+0x23fc] ;  /* 0x0023fc0001087983 */ /* 0x000ee80000100800 */
[----:B------:R-:W-:Y:S01]  /*4a1f0*/  STL [R1+0x270], R25 ;  /* 0x0002701901007387 */ /* 0x000fe20000100800 */
[----:B--2---:R-:W-:-:S03]  /*4a200*/  IADD3.X R5, PT, PT, R0, UR8, RZ, P1, !PT ;  /* 0x0000000800057c10 */ /* 0x004fc60008ffe4ff */
[----:B------:R-:W2:Y:S04]  /*4a210*/  LDL R0, [R1+0x2404] ;  /* 0x0024040001007983 */ /* 0x000ea80000100800 */
[----:B------:R0:W-:Y:S04]  /*4a220*/  STL [R1+0x2ac], R23 ;  /* 0x0002ac1701007387 */ /* 0x0001e80000100800 */
[----:B0-----:R0:W5:Y:S01]  /*4a230*/  LDG.E.U8 R23, desc[UR12][R4.64] ;  /* 0x0000000c04177981 */ /* 0x001162000c1e1100 */
[----:B----4-:R-:W-:Y:S02]  /*4a240*/  IADD3 R12, P1, PT, R12, UR5, RZ ;  /* 0x000000050c0c7c10 */ /* 0x010fe4000ff3e0ff */
[----:B------:R-:W-:-:S02]  /*4a250*/  IADD3.X R3, PT, PT, R6, UR8, RZ, P0, !PT ;  /* 0x0000000806037c10 */ /* 0x000fc400087fe4ff */
[----:B------:R-:W4:Y:S04]  /*4a260*/  LDL R6, [R1+0x240c] ;  /* 0x00240c0001067983 */ /* 0x000f280000100800 */
[----:B------:R0:W-:Y:S01]  /*4a270*/  STL [R1+0x2a8], R20 ;  /* 0x0002a81401007387 */ /* 0x0001e20000100800 */
[----:B-1----:R-:W-:Y:S02]  /*4a280*/  IADD3 R10, P0, PT, R18, UR5, RZ ;  /* 0x00000005120a7c10 */ /* 0x002fe4000ff1e0ff */
[----:B------:R-:W-:Y:S01]  /*4a290*/  IADD3.X R13, PT, PT, R16, UR8, RZ, P1, !PT ;  /* 0x00000008100d7c10 */ /* 0x000fe20008ffe4ff */
[----:B------:R1:W4:Y:S04]  /*4a2a0*/  LDG.E.U8 R25, desc[UR12][R2.64] ;  /* 0x0000000c02197981 */ /* 0x000328000c1e1100 */
[----:B0-----:R-:W4:Y:S01]  /*4a2b0*/  LDL R20, [R1+0x2418] ;  /* 0x0024180001147983 */ /* 0x001f220000100800 */
[----:B------:R-:W-:-:S03]  /*4a2c0*/  IADD3 R4, P2, PT, R17, UR5, RZ ;  /* 0x0000000511047c10 */ /* 0x000fc6000ff5e0ff */
[----:B------:R0:W-:Y:S04]  /*4a2d0*/  STL [R1+0x2a4], R19 ;  /* 0x0002a41301007387 */ /* 0x0001e80000100800 */
[----:B------:R-:W4:Y:S01]  /*4a2e0*/  LDL R17, [R1+0x2414] ;  /* 0x0024140001117983 */ /* 0x000f220000100800 */
[----:B-1----:R-:W-:-:S03]  /*4a2f0*/  IADD3 R2, P1, PT, R15, UR5, RZ ;  /* 0x000000050f027c10 */ /* 0x002fc6000ff3e0ff */
[----:B------:R-:W4:Y:S04]  /*4a300*/  LDL R15, [R1+0x241c] ;  /* 0x00241c00010f7983 */ /* 0x000f280000100800 */
[----:B0-----:R-:W4:Y:S04]  /*4a310*/  LDL R19, [R1+0x2420] ;  /* 0x0024200001137983 */ /* 0x001f280000100800 */
[----:B------:R-:W4:Y:S01]  /*4a320*/  LDL R16, [R1+0x2428] ;  /* 0x0024280001107983 */ /* 0x000f220000100800 */
[----:B---3--:R-:W-:-:S03]  /*4a330*/  IADD3.X R11, PT, PT, R8, UR8, RZ, P0, !PT ;  /* 0x00000008080b7c10 */ /* 0x008fc600087fe4ff */
[----:B------:R-:W3:Y:S04]  /*4a340*/  LDL R8, [R1+0x2430] ;  /* 0x0024300001087983 */ /* 0x000ee80000100800 */
[----:B------:R0:W-:Y:S01]  /*4a350*/  STL [R1+0x2a0], R24 ;  /* 0x0002a01801007387 */ /* 0x0001e20000100800 */
[----:B--2---:R-:W-:-:S03]  /*4a360*/  IADD3.X R5, PT, PT, R0, UR8, RZ, P2, !PT ;  /* 0x0000000800057c10 */ /* 0x004fc600097fe4ff */
[----:B------:R-:W2:Y:S04]  /*4a370*/  LDL R0, [R1+0x2424] ;  /* 0x0024240001007983 */ /* 0x000ea80000100800 */
[----:B------:R1:W-:Y:S04]  /*4a380*/  STL [R1+0x29c], R28 ;  /* 0x00029c1c01007387 */ /* 0x0003e80000100800 */
[----:B-----5:R5:W-:Y:S04]  /*4a390*/  STL [R1+0x298], R29 ;  /* 0x0002981d01007387 */ /* 0x020be80000100800 */
[----:B0-----:R-:W2:Y:S04]  /*4a3a0*/  LDG.E.U8 R24, desc[UR12][R12.64] ;  /* 0x0000000c0c187981 */ /* 0x001ea8000c1e1100 */
[----:B-1----:R-:W2:Y:S04]  /*4a3b0*/  LDG.E.U8 R28, desc[UR12][R10.64] ;  /* 0x0000000c0a1c7981 */ /* 0x002ea8000c1e1100 */
[----:B-----5:R0:W5:Y:S01]  /*4a3c0*/  LDG.E.U8 R29, desc[UR12][R4.64] ;  /* 0x0000000c041d7981 */ /* 0x020162000c1e1100 */
[----:B----4-:R-:W-:-:S03]  /*4a3d0*/  IADD3.X R3, PT, PT, R6, UR8, RZ, P1, !PT ;  /* 0x0000000806037c10 */ /* 0x010fc60008ffe4ff */
[----:B------:R-:W4:Y:S04]  /*4a3e0*/  LDL R6, [R1+0x242c] ;  /* 0x00242c0001067983 */ /* 0x000f280000100800 */
[----:B------:R1:W-:Y:S01]  /*4a3f0*/  STL [R1+0x234], R23 ;  /* 0x0002341701007387 */ /* 0x0003e20000100800 */
[----:B0-----:R-:W-:-:S03]  /*4a400*/  IADD3 R4, P0, PT, R20, UR5, RZ ;  /* 0x0000000514047c10 */ /* 0x001fc6000ff1e0ff */
[----:B------:R0:W-:Y:S04]  /*4a410*/  STL [R1+0x254], R25 ;  /* 0x0002541901007387 */ /* 0x0001e80000100800 */
[----:B-1----:R1:W5:Y:S01]  /*4a420*/  LDG.E.U8 R23, desc[UR12][R2.64] ;  /* 0x0000000c02177981 */ /* 0x002362000c1e1100 */
[----:B------:R-:W-:-:S03]  /*4a430*/  IADD3.X R5, PT, PT, R17, UR8, RZ, P0, !PT ;  /* 0x0000000811057c10 */ /* 0x000fc600087fe4ff */
[----:B------:R-:W5:Y:S04]  /*4a440*/  LDL R17, [R1+0x2440] ;  /* 0x0024400001117983 */ /* 0x000f680000100800 */
[----:B0-----:R3:W5:Y:S01]  /*4a450*/  LDG.E.U8 R25, desc[UR12][R4.64] ;  /* 0x0000000c04197981 */ /* 0x001762000c1e1100 */
[----:B------:R-:W-:Y:S01]  /*4a460*/  IADD3 R10, P1, PT, R19, UR5, RZ ;  /* 0x00000005130a7c10 */ /* 0x000fe2000ff3e0ff */
[----:B------:R-:W0:Y:S03]  /*4a470*/  S2R R18, SR_TID.X ;  /* 0x0000000000127919 */ /* 0x000e260000002100 */
[----:B------:R-:W-:Y:S02]  /*4a480*/  IADD3.X R11, PT, PT, R15, UR8, RZ, P1, !PT ;  /* 0x000000080f0b7c10 */ /* 0x000fe40008ffe4ff */
[----:B------:R-:W-:Y:S01]  /*4a490*/  IADD3 R12, P0, PT, R16, UR5, RZ ;  /* 0x00000005100c7c10 */ /* 0x000fe2000ff1e0ff */
[----:B-1----:R-:W-:Y:S04]  /*4a4a0*/  LDS R3, [R22] ;  /* 0x0000000016037984 */ /* 0x002fe80000000800 */
[----:B------:R-:W5:Y:S01]  /*4a4b0*/  LDL R16, [R1+0x2448] ;  /* 0x0024480001107983 */ /* 0x000f620000100800 */
[----:B---3--:R-:W-:-:S03]  /*4a4c0*/  IADD3 R4, P1, PT, R8, UR5, RZ ;  /* 0x0000000508047c10 */ /* 0x008fc6000ff3e0ff */
[----:B------:R-:W3:Y:S01]  /*4a4d0*/  LDL R8, [R1+0x2438] ;  /* 0x0024380001087983 */ /* 0x000ee20000100800 */
[----:B0-----:R-:W-:Y:S02]  /*4a4e0*/  LOP3.LUT R18, R18, 0x1c, RZ, 0xc0, !PT ;  /* 0x0000001c12127812 */ /* 0x001fe400078ec0ff */
[----:B--2---:R-:W-:Y:S01]  /*4a4f0*/  IADD3.X R13, PT, PT, R0, UR8, RZ, P0, !PT ;  /* 0x00000008000d7c10 */ /* 0x004fe200087fe4ff */
[----:B------:R-:W-:Y:S01]  /*4a500*/  FADD R0, -R21, R14 ;  /* 0x0000000e15007221 */ /* 0x000fe20000000100 */
[----:B------:R0:W-:Y:S04]  /*4a510*/  STL [R1+0x28c], R24 ;  /* 0x00028c1801007387 */ /* 0x0001e80000100800 */
[----:B------:R-:W2:Y:S04]  /*4a520*/  LDL R15, [R1+0x2434] ;  /* 0x00243400010f7983 */ /* 0x000ea80000100800 */
[----:B------:R1:W-:Y:S04]  /*4a530*/  STL [R1+0x288], R28 ;  /* 0x0002881c01007387 */ /* 0x0003e80000100800 */
[----:B------:R-:W2:Y:S01]  /*4a540*/  LDL R14, [R1+0x2450] ;  /* 0x00245000010e7983 */ /* 0x000ea20000100800 */
[----:B----4-:R-:W-:Y:S01]  /*4a550*/  IADD3.X R5, PT, PT, R6, UR8, RZ, P1, !PT ;  /* 0x0000000806057c10 */ /* 0x010fe20008ffe4ff */
[----:B------:R-:W-:-:S02]  /*4a560*/  FMUL R6, R0, 1.4426950216293334961 ;  /* 0x3fb8aa3b00067820 */ /* 0x000fc40000400000 */
[----:B------:R-:W4:Y:S01]  /*4a570*/  LDL R20, [R1+0x2444] ;  /* 0x0024440001147983 */ /* 0x000f220000100800 */
[----:B------:R-:W-:-:S03]  /*4a580*/  FADD R0, -R26, R27 ;  /* 0x0000001b1a007221 */ /* 0x000fc60000000100 */
[----:B------:R-:W4:Y:S04]  /*4a590*/  LDL R21, [R1+0x243c] ;  /* 0x00243c0001157983 */ /* 0x000f280000100800 */
[----:B------:R-:W4:Y:S04]  /*4a5a0*/  LDL R19, [R1+0x244c] ;  /* 0x00244c0001137983 */ /* 0x000f280000100800 */
[----:B------:R-:W4:Y:S04]  /*4a5b0*/  LDG.E.U8 R27, desc[UR12][R4.64] ;  /* 0x0000000c041b7981 */ /* 0x000f28000c1e1100 */
[----:B-----5:R-:W-:Y:S04]  /*4a5c0*/  STL [R1+0x284], R29 ;  /* 0x0002841d01007387 */ /* 0x020fe80000100800 */
[----:B0-----:R0:W5:Y:S01]  /*4a5d0*/  LDG.E.U8 R24, desc[UR12][R10.64] ;  /* 0x0000000c0a187981 */ /* 0x001162000c1e1100 */
[----:B------:R-:W-:Y:S01]  /*4a5e0*/  IMAD.SHL.U32 R18, R18, 0x4, RZ ;  /* 0x0000000412127824 */ /* 0x000fe200078e00ff */
[----:B------:R3:W-:Y:S02]  /*4a5f0*/  MUFU.EX2 R22, R6 ;  /* 0x0000000600167308 */ /* 0x0007e40000000800 */
[----:B-1----:R1:W5:Y:S04]  /*4a600*/  LDG.E.U8 R28, desc[UR12][R12.64] ;  /* 0x0000000c0c1c7981 */ /* 0x002368000c1e1100 */
[----:B------:R3:W2:Y:S01]  /*4a610*/  LDS R2, [R18+UR7] ;  /* 0x0000000712027984 */ /* 0x0006a20008000800 */
[----:B0-----:R-:W-:-:S02]  /*4a620*/  IADD3 R10, P1, PT, R17, UR5, RZ ;  /* 0x00000005110a7c10 */ /* 0x001fc4000ff3e0ff */
[----:B-1----:R-:W-:Y:S02]  /*4a630*/  IADD3 R12, P2, PT, R16, UR5, RZ ;  /* 0x00000005100c7c10 */ /* 0x002fe4000ff5e0ff */
[----:B---3--:R-:W-:Y:S02]  /*4a640*/  IADD3 R4, P0, PT, R8, UR5, RZ ;  /* 0x0000000508047c10 */ /* 0x008fe4000ff1e0ff */
[----:B------:R-:W3:Y:S04]  /*4a650*/  LDL R8, [R1+0x2458] ;  /* 0x0024580001087983 */ /* 0x000ee80000100800 */
[----:B------:R0:W-:Y:S04]  /*4a660*/  STL [R1+0x280], R23 ;  /* 0x0002801701007387 */ /* 0x0001e80000100800 */
[----:B------:R-:W3:Y:S04]  /*4a670*/  LDL R18, [R1+0x2460] ;  /* 0x0024600001127983 */ /* 0x000ee80000100800 */
[----:B------:R-:W3:Y:S04]  /*4a680*/  LDL R6, [R1+0x2454] ;  /* 0x0024540001067983 */ /* 0x000ee80000100800 */
[----:B------:R-:W3:Y:S01]  /*4a690*/  LDL.LU.64 R16, [R1+0xa88] ;  /* 0x000a880001107983 */ /* 0x000ee20000300a00 */
[----:B------:R-:W-:-:S03]  /*4a6a0*/  FMUL R0, R0, 1.4426950216293334961 ;  /* 0x3fb8aa3b00007820 */ /* 0x000fc60000400000 */
[----:B------:R1:W-:Y:S01]  /*4a6b0*/  STL [R1+0x27c], R25 ;  /* 0x00027c1901007387 */ /* 0x0003e20000100800 */
[----:B0-----:R-:W0:Y:S01]  /*4a6c0*/  MUFU.EX2 R23, R0 ;  /* 0x0000000000177308 */ /* 0x001e220000000800 */
[----:B--2---:R-:W-:Y:S02]  /*4a6d0*/  IADD3.X R5, PT, PT, R15, UR8, RZ, P0, !PT ;  /* 0x000000080f057c10 */ /* 0x004fe400087fe4ff */
[----:B------:R-:W-:Y:S02]  /*4a6e0*/  IADD3 R14, P0, PT, R14, UR5, RZ ;  /* 0x000000050e0e7c10 */ /* 0x000fe4000ff1e0ff */
[----:B----4-:R-:W-:Y:S02]  /*4a6f0*/  IADD3.X R13, PT, PT, R20, UR8, RZ, P2, !PT ;  /* 0x00000008140d7c10 */ /* 0x010fe400097fe4ff */
[----:B------:R-:W2:Y:S01]  /*4a700*/  LDL R20, [R1+0x2468] ;  /* 0x0024680001147983 */ /* 0x000ea20000100800 */
[----:B------:R-:W-:-:S03]  /*4a710*/  IADD3.X R11, PT, PT, R21, UR8, RZ, P1, !PT ;  /* 0x00000008150b7c10 */ /* 0x000fc60008ffe4ff */
[----:B------:R3:W4:Y:S01]  /*4a720*/  LDG.E.U8 R21, desc[UR12][R4.64] ;  /* 0x0000000c04157981 */ /* 0x000722000c1e1100 */
[----:B------:R-:W-:-:S03]  /*4a730*/  IADD3.X R15, PT, PT, R19, UR8, RZ, P0, !PT ;  /* 0x00000008130f7c10 */ /* 0x000fc600087fe4ff */
[----:B------:R-:W2:Y:S04]  /*4a740*/  LDL R19, [R1+0x245c] ;  /* 0x00245c0001137983 */ /* 0x000ea80000100800 */
[----:B------:R0:W2:Y:S04]  /*4a750*/  LDG.E.U8 R26, desc[UR12][R10.64] ;  /* 0x0000000c0a1a7981 */ /* 0x0000a8000c1e1100 */
[----:B-1----:R-:W4:Y:S04]  /*4a760*/  LDG.E.U8 R25, desc[UR12][R12.64] ;  /* 0x0000000c0c197981 */ /* 0x002f28000c1e1100 */
[----:B-----5:R1:W-:Y:S04]  /*4a770*/  STL [R1+0x274], R24 ;  /* 0x0002741801007387 */ /* 0x0203e80000100800 */
[----:B-1----:R-:W5:Y:S01]  /*4a780*/  LDG.E.U8 R24, desc[UR12][R14.64] ;  /* 0x0000000c0e187981 */ /* 0x002f62000c1e1100 */
[----:B---3--:R-:W-:-:S03]  /*4a790*/  IADD3 R4, P0, PT, R8, UR5, RZ ;  /* 0x0000000508047c10 */ /* 0x008fc6000ff1e0ff */
[----:B------:R-:W3:Y:S04]  /*4a7a0*/  LDL R8, [R1+0x2464] ;  /* 0x0024640001087983 */ /* 0x000ee80000100800 */
[----:B------:R-:W-:Y:S01]  /*4a7b0*/  STL [R1+0x210], R28 ;  /* 0x0002101c01007387 */ /* 0x000fe20000100800 */
[----:B0-----:R-:W-:-:S03]  /*4a7c0*/  IADD3 R10, P1, PT, R18, UR5, RZ ;  /* 0x00000005120a7c10 */ /* 0x001fc6000ff3e0ff */
[----:B------:R-:W5:Y:S01]  /*4a7d0*/  LDL R18, [R1+0x2470] ;  /* 0x0024700001127983 */ /* 0x000f620000100800 */
[----:B------:R-:W-:-:S03]  /*4a7e0*/  FFMA2 R2, R16.F32x2.HI_LO, R22.F32x2.HI_LO, R2.F32x2.HI_LO ;  /* 0x0000001610027249 */ /* 0x000fc60000000002 */
[----:B------:R-:W5:Y:S04]  /*4a7f0*/  LDL R17, [R1+0x2478] ;  /* 0x0024780001117983 */ /* 0x000f680000100800 */
[----:B------:R2:W-:Y:S04]  /*4a800*/  STL.64 [R1+0x638], R2 ;  /* 0x0006380201007387 */ /* 0x0005e80000100a00 */
[----:B------:R-:W5:Y:S01]  /*4a810*/  LDL R15, [R1+0x2474] ;  /* 0x00247400010f7983 */ /* 0x000f620000100800 */
[----:B------:R-:W-:-:S03]  /*4a820*/  IADD3.X R5, PT, PT, R6, UR8, RZ, P0, !PT ;  /* 0x0000000806057c10 */ /* 0x000fc600087fe4ff */
[----:B------:R-:W5:Y:S04]  /*4a830*/  LDL R16, [R1+0x246c] ;  /* 0x00246c0001107983 */ /* 0x000f680000100800 */
[----:B------:R0:W-:Y:S04]  /*4a840*/  STL [R1+0x228], R27 ;  /* 0x0002281b01007387 */ /* 0x0001e80000100800 */
[----:B------:R-:W5:Y:S04]  /*4a850*/  LDL R6, [R1+0x2480] ;  /* 0x0024800001067983 */ /* 0x000f680000100800 */
[----:B------:R-:W5:Y:S04]  /*4a860*/  LDL R14, [R1+0x247c] ;  /* 0x00247c00010e7983 */ /* 0x000f680000100800 */
[----:B------:R-:W5:Y:S04]  /*4a870*/  LDL R13, [R1+0x2488] ;  /* 0x00248800010d7983 */ /* 0x000f680000100800 */
[----:B------:R-:W5:Y:S01]  /*4a880*/  LDL R0, [R1+0x2484] ;  /* 0x0024840001007983 */ /* 0x000f620000100800 */
[----:B--2---:R-:W-:-:S03]  /*4a890*/  IADD3 R2, P0, PT, R20, UR5, RZ ;  /* 0x0000000514027c10 */ /* 0x004fc6000ff1e0ff */
[----:B------:R-:W-:Y:S04]  /*4a8a0*/  STL [R1+0x2c8c], R22 ;  /* 0x002c8c1601007387 */ /* 0x000fe80000100800 */
[----:B------:R-:W-:Y:S04]  /*4a8b0*/  STL [R1+0x2c88], R23 ;  /* 0x002c881701007387 */ /* 0x000fe80000100800 */
[----:B------:R5:W2:Y:S04]  /*4a8c0*/  LDG.E.U8 R28, desc[UR12][R4.64] ;  /* 0x0000000c041c7981 */ /* 0x000aa8000c1e1100 */
[----:B------:R-:W2:Y:S01]  /*4a8d0*/  LDL R12, [R1+0x2490] ;  /* 0x00249000010c7983 */ /* 0x000ea20000100800 */
[----:B------:R-:W-:-:S05]  /*4a8e0*/  IADD3.X R11, PT, PT, R19, UR8, RZ, P1, !PT ;  /* 0x00000008130b7c10 */ /* 0x000fca0008ffe4ff */
[----:B0-----:R-:W2:Y:S01]  /*4a8f0*/  LDG.E.U8 R27, desc[UR12][R10.64] ;  /* 0x0000000c0a1b7981 */ /* 0x001ea2000c1e1100 */
[----:B---3--:R-:W-:-:S03]  /*4a900*/  IADD3.X R3, PT, PT, R8, UR8, RZ, P0, !PT ;  /* 0x0000000808037c10 */ /* 0x008fc600087fe4ff */
[----:B------:R-:W3:Y:S04]  /*4a910*/  LDL R8, [R1+0x248c] ;  /* 0x00248c0001087983 */ /* 0x000ee80000100800 */
[----:B----4-:R0:W-:Y:S01]  /*4a920*/  STL [R1+0x26c], R21 ;  /* 0x00026c1501007387 */ /* 0x0101e20000100800 */
[----:B-----5:R-:W-:-:S03]  /*4a930*/  IADD3 R4, P0, PT, R18, UR5, RZ ;  /* 0x0000000512047c10 */ /* 0x020fc6000ff1e0ff */
[----:B------:R-:W-:Y:S04]  /*4a940*/  STL [R1+0x268], R26 ;  /* 0x0002681a01007387 */ /* 0x000fe80000100800 */
[----:B0-----:R0:W4:Y:S04]  /*4a950*/  LDG.E.U8 R21, desc[UR12][R2.64] ;  /* 0x0000000c02157981 */ /* 0x001128000c1e1100 */
[----:B------:R1:W-:Y:S04]  /*4a960*/  STL [R1+0x264], R25 ;  /* 0x0002641901007387 */ /* 0x0003e80000100800 */
[----:B------:R-:W5:Y:S01]  /*4a970*/  LDL R11, [R1+0x2498] ;  /* 0x00249800010b7983 */ /* 0x000f620000100800 */
[----:B0-----:R-:W-:-:S02]  /*4a980*/  IADD3 R2, P1, PT, R17, UR5, RZ ;  /* 0x0000000511027c10 */ /* 0x001fc4000ff3e0ff */
[----:B------:R-:W-:Y:S01]  /*4a990*/  IADD3.X R5, PT, PT, R16, UR8, RZ, P0, !PT ;  /* 0x0000000810057c10 */ /* 0x000fe200087fe4ff */
[----:B------:R-:W4:Y:S01]  /*4a9a0*/  LDL R10, [R1+0x2494] ;  /* 0x00249400010a7983 */ /* 0x000f220000100800 */
[----:B------:R-:W-:-:S03]  /*4a9b0*/  IADD3.X R3, PT, PT, R15, UR8, RZ, P1, !PT ;  /* 0x000000080f037c10 */ /* 0x000fc60008ffe4ff */
[----:B------:R0:W-:Y:S04]  /*4a9c0*/  STL [R1+0x260], R24 ;  /* 0x0002601801007387 */ /* 0x0001e80000100800 */
[----:B-1----:R1:W4:Y:S04]  /*4a9d0*/  LDG.E.U8 R25, desc[UR12][R2.64] ;  /* 0x0000000c02197981 */ /* 0x002328000c1e1100 */
[----:B------:R-:W4:Y:S04]  /*4a9e0*/  LDL R20, [R1+0x249c] ;  /* 0x00249c0001147983 */ /* 0x000f280000100800 */
[----:B------:R-:W4:Y:S01]  /*4a9f0*/  LDL R19, [R1+0x24a8] ;  /* 0x0024a80001137983 */ /* 0x000f220000100800 */
[----:B-1----:R-:W-:-:S03]  /*4aa00*/  IADD3 R2, P0, PT, R6, UR5, RZ ;  /* 0x0000000506027c10 */ /* 0x002fc6000ff1e0ff */
[----:B------:R-:W4:Y:S01]  /*4aa10*/  LDL R6, [R1+0x24a0] ;  /* 0x0024a00001067983 */ /* 0x000f220000100800 */
[----:B------:R-:W-:-:S03]  /*4aa20*/  IADD3.X R3, PT, PT, R14, UR8, RZ, P0, !PT ;  /* 0x000000080e037c10 */ /* 0x000fc600087fe4ff */
[----:B------:R-:W4:Y:S04]  /*4aa30*/  LDL R18, [R1+0x24a4] ;  /* 0x0024a40001127983 */ /* 0x000f280000100800 */
[----:B0-----:R0:W4:Y:S04]  /*4aa40*/  LDG.E.U8 R24, desc[UR12][R2.64] ;  /* 0x0000000c02187981 */ /* 0x001128000c1e1100 */
[----:B------:R-:W4:Y:S04]  /*4aa50*/  LDG.E.U8 R26, desc[UR12][R4.64] ;  /* 0x0000000c041a7981 */ /* 0x000f28000c1e1100 */
[----:B------:R-:W4:Y:S01]  /*4aa60*/  LDL R17, [R1+0x24b0] ;  /* 0x0024b00001117983 */ /* 0x000f220000100800 */
[----:B0-----:R-:W-:-:S03]  /*4aa70*/  IADD3 R2, P0, PT, R13, UR5, RZ ;  /* 0x000000050d027c10 */ /* 0x001fc6000ff1e0ff */
[----:B------:R-:W4:Y:S01]  /*4aa80*/  LDL R16, [R1+0x24b8] ;  /* 0x0024b80001107983 */ /* 0x000f220000100800 */
[----:B------:R-:W-:-:S03]  /*4aa90*/  IADD3.X R3, PT, PT, R0, UR8, RZ, P0, !PT ;  /* 0x0000000800037c10 */ /* 0x000fc600087fe4ff */
[----:B------:R-:W4:Y:S04]  /*4aaa0*/  LDL R0, [R1+0x24ac] ;  /* 0x0024ac0001007983 */ /* 0x000f280000100800 */
[----:B------:R-:W4:Y:S04]  /*4aab0*/  LDL R15, [R1+0x24b4] ;  /* 0x0024b400010f7983 */ /* 0x000f280000100800 */
[----:B------:R0:W4:Y:S04]  /*4aac0*/  LDG.E.U8 R23, desc[UR12][R2.64] ;  /* 0x0000000c02177981 */ /* 0x000128000c1e1100 */
[----:B--2---:R-:W-:Y:S04]  /*4aad0*/  STL [R1+0x250], R28 ;  /* 0x0002501c01007387 */ /* 0x004fe80000100800 */
[----:B------:R-:W2:Y:S01]  /*4aae0*/  LDL R14, [R1+0x24c0] ;  /* 0x0024c000010e7983 */ /* 0x000ea20000100800 */
[----:B0-----:R-:W-:-:S04]  /*4aaf0*/  IADD3 R2, P0, PT, R12, UR5, RZ ;  /* 0x000000050c027c10 */ /* 0x001fc8000ff1e0ff */
[----:B---3--:R-:W-:Y:S02]  /*4ab00*/  IADD3.X R3, PT, PT, R8, UR8, RZ, P0, !PT ;  /* 0x0000000808037c10 */ /* 0x008fe400087fe4ff */
[----:B------:R-:W3:Y:S04]  /*4ab10*/  LDL R8, [R1+0x24bc] ;  /* 0x0024bc0001087983 */ /* 0x000ee80000100800 */
[----:B------:R-:W-:Y:S04]  /*4ab20*/  STL [R1+0x24c], R27 ;  /* 0x00024c1b01007387 */ /* 0x000fe80000100800 */
[----:B------:R-:W3:Y:S04]  /*4ab30*/  LDL R13, [R1+0x24c8] ;  /* 0x0024c800010d7983 */ /* 0x000ee80000100800 */
[----:B------:R0:W3:Y:S04]  /*4ab40*/  LDG.E.U8 R22, desc[UR12][R2.64] ;  /* 0x0000000c02167981 */ /* 0x0000e8000c1e1100 */
[----:B------:R-:W3:Y:S01]  /*4ab50*/  LDL R12, [R1+0x24c4] ;  /* 0x0024c400010c7983 */ /* 0x000ee20000100800 */
[----:B-----5:R-:W-:-:S03]  /*4ab60*/  IADD3 R4, P0, PT, R11, UR5, RZ ;  /* 0x000000050b047c10 */ /* 0x020fc6000ff1e0ff */
[----:B----4-:R1:W-:Y:S01]  /*4ab70*/  STL [R1+0x180], R21 ;  /* 0x0001801501007387 */ /* 0x0103e20000100800 */
[----:B------:R-:W-:-:S05]  /*4ab80*/  IADD3.X R5, PT, PT, R10, UR8, RZ, P0, !PT ;  /* 0x000000080a057c10 */ /* 0x000fca00087fe4ff */
[----:B-1----:R-:W4:Y:S04]  /*4ab90*/  LDG.E.U8 R21, desc[UR12][R4.64] ;  /* 0x0000000c04157981 */ /* 0x002f28000c1e1100 */
[----:B------:R-:W5:Y:S01]  /*4aba0*/  LDL R5, [R1+0x24cc] ;  /* 0x0024cc0001057983 */ /* 0x000f620000100800 */
[----:B------:R-:W-:-:S03]  /*4abb0*/  IADD3 R10, P0, PT, R6, UR5, RZ ;  /* 0x00000005060a7c10 */ /* 0x000fc6000ff1e0ff */
[----:B------:R-:W4:Y:S01]  /*4abc0*/  LDL R6, [R1+0x24d0] ;  /* 0x0024d00001067983 */ /* 0x000f220000100800 */
[----:B------:R-:W-:Y:S02]  /*4abd0*/  IADD3.X R11, PT, PT, R20, UR8, RZ, P0, !PT ;  /* 0x00000008140b7c10 */ /* 0x000fe400087fe4ff */
[----:B0-----:R-:W-:-:S04]  /*4abe0*/  IADD3 R2, P0, PT, R19, UR5, RZ ;  /* 0x0000000513027c10 */ /* 0x001fc8000ff1e0ff */
[----:B------:R-:W-:Y:S01]  /*4abf0*/  IADD3.X R3, PT, PT, R18, UR8, RZ, P0, !PT ;  /* 0x0000000812037c10 */ /* 0x000fe200087fe4ff */
[----:B------:R-:W5:Y:S04]  /*4ac00*/  LDG.E.U8 R11, desc[UR12][R10.64] ;  /* 0x0000000c0a0b7981 */ /* 0x000f68000c1e1100 */
[----:B------:R0:W-:Y:S04]  /*4ac10*/  STL [R1+0x1e0], R26 ;  /* 0x0001e01a01007387 */ /* 0x0001e80000100800 */
[----:B------:R1:W5:Y:S04]  /*4ac20*/  LDG.E.U8 R27, desc[UR12][R2.64] ;  /* 0x0000000c021b7981 */ /* 0x000368000c1e1100 */
[----:B------:R0:W-:Y:S04]  /*4ac30*/  STL [R1+0x248], R25 ;  /* 0x0002481901007387 */ /* 0x0001e80000100800 */
[----:B------:R-:W5:Y:S01]  /*4ac40*/  LDL R4, [R1+0x24d8] ;  /* 0x0024d80001047983 */ /* 0x000f620000100800 */
[----:B-1----:R-:W-:-:S03]  /*4ac50*/  IADD3 R2, P0, PT, R17, UR5, RZ ;  /* 0x0000000511027c10 */ /* 0x002fc6000ff1e0ff */
[----:B------:R1:W-:Y:S01]  /*4ac60*/  STL [R1+0x244], R24 ;  /* 0x0002441801007387 */ /* 0x0003e20000100800 */
[----:B------:R-:W-:-:S03]  /*4ac70*/  IADD3.X R3, PT, PT, R0, UR8, RZ, P0, !PT ;  /* 0x0000000800037c10 */ /* 0x000fc600087fe4ff */
[----:B------:R-:W5:Y:S04]  /*4ac80*/  LDL R0, [R1+0x24d4] ;  /* 0x0024d40001007983 */ /* 0x000f680000100800 */
[----:B0-----:R0:W5:Y:S04]  /*4ac90*/  LDG.E.U8 R26, desc[UR12][R2.64] ;  /* 0x0000000c021a7981 */ /* 0x001168000c1e1100 */
[----:B------:R-:W5:Y:S01]  /*4aca0*/  LDL R10, [R1+0x24e0] ;  /* 0x0024e000010a7983 */ /* 0x000f620000100800 */
[----:B0-----:R-:W-:-:S04]  /*4acb0*/  IADD3 R2, P0, PT, R16, UR5, RZ ;  /* 0x0000000510027c10 */ /* 0x001fc8000ff1e0ff */
[----:B------:R-:W-:-:S05]  /*4acc0*/  IADD3.X R3, PT, PT, R15, UR8, RZ, P0, !PT ;  /* 0x000000080f037c10 */ /* 0x000fca00087fe4ff */
[----:B------:R2:W5:Y:S04]  /*4acd0*/  LDG.E.U8 R25, desc[UR12][R2.64] ;  /* 0x0000000c02197981 */ /* 0x000568000c1e1100 */
[----:B------:R0:W-:Y:S01]  /*4ace0*/  STL [R1+0x240], R23 ;  /* 0x0002401701007387 */ /* 0x0001e20000100800 */
[----:B--2---:R-:W-:-:S04]  /*4acf0*/  IADD3 R2, P0, PT, R14, UR5, RZ ;  /* 0x000000050e027c10 */ /* 0x004fc8000ff1e0ff */
[----:B---3--:R-:W-:Y:S02]  /*4ad00*/  IADD3.X R3, PT, PT, R8, UR8, RZ, P0, !PT ;  /* 0x0000000808037c10 */ /* 0x008fe400087fe4ff */
[----:B------:R-:W2:Y:S04]  /*4ad10*/  LDL R8, [R1+0x24dc] ;  /* 0x0024dc0001087983 */ /* 0x000ea80000100800 */
[----:B-1----:R1:W3:Y:S04]  /*4ad20*/  LDG.E.U8 R24, desc[UR12][R2.64] ;  /* 0x0000000c02187981 */ /* 0x0022e8000c1e1100 */
[----:B------:R0:W-:Y:S01]  /*4ad30*/  STL [R1+0x23c], R22 ;  /* 0x00023c1601007387 */ /* 0x0001e20000100800 */
[----:B-1----:R-:W-:-:S03]  /*4ad40*/  IADD3 R2, P0, PT, R13, UR5, RZ ;  /* 0x000000050d027c10 */ /* 0x002fc6000ff1e0ff */
[----:B------:R-:W3:Y:S01]  /*4ad50*/  LDL R20, [R1+0x24e4] ;  /* 0x0024e40001147983 */ /* 0x000ee20000100800 */
[----:B------:R-:W-:-:S03]  /*4ad60*/  IADD3.X R3, PT, PT, R12, UR8, RZ, P0, !PT ;  /* 0x000000080c037c10 */ /* 0x000fc600087fe4ff */
[----:B------:R-:W3:Y:S04]  /*4ad70*/  LDL R19, [R1+0x24f0] ;  /* 0x0024f00001137983 */ /* 0x000ee80000100800 */
[----:B------:R-:W3:Y:S04]  /*4ad80*/  LDL R12, [R1+0x24e8] ;  /* 0x0024e800010c7983 */ /* 0x000ee80000100800 */
[----:B0-----:R4:W3:Y:S02]  /*4ad90*/  LDG.E.U8 R23, desc[UR12][R2.64] ;  /* 0x0000000c02177981 */ /* 0x0018e4000c1e1100 */
[----:B----4-:R-:W-:-:S02]  /*4ada0*/  IADD3 R2, P0, PT, R6, UR5, RZ ;  /* 0x0000000506027c10 */ /* 0x010fc4000ff1e0ff */
[----:B------:R-:W4:Y:S04]  /*4adb0*/  LDL R6, [R1+0x24ec] ;  /* 0x0024ec0001067983 */ /* 0x000f280000100800 */
[----:B------:R0:W-:Y:S04]  /*4adc0*/  STL [R1+0x238], R21 ;  /* 0x0002381501007387 */ /* 0x0001e80000100800 */
[----:B------:R-:W4:Y:S04]  /*4add0*/  LDL R18, [R1+0x24f8] ;  /* 0x0024f80001127983 */ /* 0x000f280000100800 */
[----:B------:R-:W4:Y:S01]  /*4ade0*/  LDL R17, [R1+0x24f4] ;  /* 0x0024f40001117983 */ /* 0x000f220000100800 */
[----:B-----5:R-:W-:-:S03]  /*4adf0*/  IADD3.X R3, PT, PT, R5, UR8, RZ, P0, !PT ;  /* 0x0000000805037c10 */ /* 0x020fc600087fe4ff */
[----:B------:R2:W-:Y:S04]  /*4ae00*/  STL [R1+0x230], R11 ;  /* 0x0002300b01007387 */ /* 0x0005e80000100800 */
[----:B------:R-:W5:Y:S01]  /*4ae10*/  LDL R16, [R1+0x2500] ;  /* 0x0025000001107983 */ /* 0x000f620000100800 */
[----:B------:R-:W-:-:S03]  /*4ae20*/  IADD3 R4, P0, PT, R4, UR5, RZ ;  /* 0x0000000504047c10 */ /* 0x000fc6000ff1e0ff */
[----:B------:R1:W5:Y:S01]  /*4ae30*/  LDG.E.U8 R22, desc[UR12][R2.64] ;  /* 0x0000000c02167981 */ /* 0x000362000c1e1100 */
[----:B------:R-:W-:-:S03]  /*4ae40*/  IADD3.X R5, PT, PT, R0, UR8, RZ, P0, !PT ;  /* 0x0000000800057c10 */ /* 0x000fc600087fe4ff */
[----:B------:R-:W5:Y:S04]  /*4ae50*/  LDL R0, [R1+0x24fc] ;  /* 0x0024fc0001007983 */ /* 0x000f680000100800 */
[----:B------:R-:W-:Y:S04]  /*4ae60*/  STL [R1+0xd4], R27 ;  /* 0x0000d41b01007387 */ /* 0x000fe80000100800 */
[----:B------:R-:W5:Y:S01]  /*4ae70*/  LDL R15, [R1+0x2508] ;  /* 0x00250800010f7983 */ /* 0x000f620000100800 */
[----:B------:R-:W-:-:S03]  /*4ae80*/  IADD3 R10, P0, PT, R10, UR5, RZ ;  /* 0x000000050a0a7c10 */ /* 0x000fc6000ff1e0ff */
[----:B------:R-:W5:Y:S04]  /*4ae90*/  LDL R14, [R1+0x2504] ;  /* 0x00250400010e7983 */ /* 0x000f680000100800 */
[----:B0-----:R-:W5:Y:S01]  /*4aea0*/  LDG.E.U8 R21, desc[UR12][R4.64] ;  /* 0x0000000c04157981 */ /* 0x001f62000c1e1100 */
[----:B--2---:R-:W-:-:S03]  /*4aeb0*/  IADD3.X R11, PT, PT, R8, UR8, RZ, P0, !PT ;  /* 0x00000008080b7c10 */ /* 0x004fc600087fe4ff */
[----:B------:R-:W2:Y:S04]  /*4aec0*/  LDL R8, [R1+0x2510] ;  /* 0x0025100001087983 */ /* 0x000ea80000100800 */
[----:B------:R0:W-:Y:S04]  /*4aed0*/  STL [R1+0x1d8], R26 ;  /* 0x0001d81a01007387 */ /* 0x0001e80000100800 */
[----:B------:R-:W2:Y:S04]  /*4aee0*/  LDL R5, [R1+0x250c] ;  /* 0x00250c0001057983 */ /* 0x000ea80000100800 */
[----:B------:R-:W-:Y:S04]  /*4aef0*/  STL [R1+0x22c], R25 ;  /* 0x00022c1901007387 */ /* 0x000fe80000100800 */
[----:B------:R-:W2:Y:S04]  /*4af00*/  LDG.E.U8 R11, desc[UR12][R10.64] ;  /* 0x0000000c0a0b7981 */ /* 0x000ea8000c1e1100 */
[----:B------:R-:W2:Y:S01]  /*4af10*/  LDL R4, [R1+0x2518] ;  /* 0x0025180001047983 */ /* 0x000ea20000100800 */
[----:B---3--:R-:W-:-:S04]  /*4af20*/  IADD3 R12, P0, PT, R12, UR5, RZ ;  /* 0x000000050c0c7c10 */ /* 0x008fc8000ff1e0ff */
[----:B------:R-:W-:Y:S02]  /*4af30*/  IADD3.X R13, PT, PT, R20, UR8, RZ, P0, !PT ;  /* 0x00000008140d7c10 */ /* 0x000fe400087fe4ff */
[----:B-1----:R-:W-:Y:S01]  /*4af40*/  IADD3 R2, P0, PT, R19, UR5, RZ ;  /* 0x0000000513027c10 */ /* 0x002fe2000ff1e0ff */
[----:B------:R-:W-:Y:S04]  /*4af50*/  STL [R1+0x224], R24 ;  /* 0x0002241801007387 */ /* 0x000fe80000100800 */
[----:B0-----:R-:W3:Y:S01]  /*4af60*/  LDG.E.U8 R26, desc[UR12][R12.64] ;  /* 0x0000000c0c1a7981 */ /* 0x001ee2000c1e1100 */
[----:B----4-:R-:W-:-:S03]  /*4af70*/  IADD3.X R3, PT, PT, R6, UR8, RZ, P0, !PT ;  /* 0x0000000806037c10 */ /* 0x010fc600087fe4ff */
[----:B------:R-:W4:Y:S04]  /*4af80*/  LDL R6, [R1+0x2514] ;  /* 0x0025140001067983 */ /* 0x000f280000100800 */
[----:B------:R0:W3:Y:S02]  /*4af90*/  LDG.E.U8 R13, desc[UR12][R2.64] ;  /* 0x0000000c020d7981 */ /* 0x0000e4000c1e1100 */
[----:B0-----:R-:W-:-:S04]  /*4afa0*/  IADD3 R2, P0, PT, R18, UR5, RZ ;  /* 0x0000000512027c10 */ /* 0x001fc8000ff1e0ff */
[----:B------:R-:W-:Y:S01]  /*4afb0*/  IADD3.X R3, PT, PT, R17, UR8, RZ, P0, !PT ;  /* 0x0000000811037c10 */ /* 0x000fe200087fe4ff */
[----:B------:R0:W-:Y:S04]  /*4afc0*/  STL [R1+0x220], R23 ;  /* 0x0002201701007387 */ /* 0x0001e80000100800 */
[----:B------:R-:W3:Y:S04]  /*4afd0*/  LDL R10, [R1+0x2520] ;  /* 0x00252000010a7983 */ /* 0x000ee80000100800 */
[----:B0-----:R5:W3:Y:S02]  /*4afe0*/  LDG.E.U8 R23, desc[UR12][R2.64] ;  /* 0x0000000c02177981 */ /* 0x001ae4000c1e1100 */
[----:B-----5:R-:W-:-:S04]  /*4aff0*/  IADD3 R2, P0, PT, R16, UR5, RZ ;  /* 0x0000000510027c10 */ /* 0x020fc8000ff1e0ff */
[----:B------:R-:W-:Y:S02]  /*4b000*/  IADD3.X R3, PT, PT, R0, UR8, RZ, P0, !PT ;  /* 0x0000000800037c10 */ /* 0x000fe400087fe4ff */
[----:B------:R-:W5:Y:S04]  /*4b010*/  LDL R0, [R1+0x251c] ;  /* 0x00251c0001007983 */ /* 0x000f680000100800 */
[----:B------:R0:W5:Y:S04]  /*4b020*/  LDG.E.U8 R25, desc[UR12][R2.64] ;  /* 0x0000000c02197981 */ /* 0x000168000c1e1100 */
[----:B------:R1:W-:Y:S04]  /*4b030*/  STL [R1+0x21c], R22 ;  /* 0x00021c1601007387 */ /* 0x0003e80000100800 */
[----:B------:R-:W5:Y:S01]  /*4b040*/  LDL R12, [R1+0x2528] ;  /* 0x00252800010c7983 */ /* 0x000f620000100800 */
[----:B0-----:R-:W-:-:S03]  /*4b050*/  IADD3 R2, P0, PT, R15, UR5, RZ ;  /* 0x000000050f027c10 */ /* 0x001fc6000ff1e0ff */
[----:B------:R-:W5:Y:S01]  /*4b060*/  LDL R20, [R1+0x2524] ;  /* 0x0025240001147983 */ /* 0x000f620000100800 */
[----:B------:R-:W-:-:S03]  /*4b070*/  IADD3.X R3, PT, PT, R14, UR8, RZ, P0, !PT ;  /* 0x000000080e037c10 */ /* 0x000fc600087fe4ff */
[----:B------:R0:W-:Y:S04]  /*4b080*/  STL [R1+0x218], R21 ;  /* 0x0002181501007387 */ /* 0x0001e80000100800 */
[----:B------:R-:W5:Y:S04]  /*4b090*/  LDL R19, [R1+0x2530] ;  /* 0x0025300001137983 */ /* 0x000f680000100800 */
[----:B------:R2:W5:Y:S04]  /*4b0a0*/  LDG.E.U8 R24, desc[UR12][R2.64] ;  /* 0x0000000c02187981 */ /* 0x000568000c1e1100 */
[----:B------:R-:W5:Y:S04]  /*4b0b0*/  LDL R18, [R1+0x2538] ;  /* 0x0025380001127983 */ /* 0x000f680000100800 */
[----:B------:R-:W5:Y:S01]  /*4b0c0*/  LDL R17, [R1+0x2534] ;  /* 0x0025340001117983 */ /* 0x000f620000100800 */
[----:B--2---:R-:W-:-:S03]  /*4b0d0*/  IADD3 R2, P0, PT, R8, UR5, RZ ;  /* 0x0000000508027c10 */ /* 0x004fc6000ff1e0ff */
[----:B------:R-:W2:Y:S01]  /*4b0e0*/  LDL R8, [R1+0x252c] ;  /* 0x00252c0001087983 */ /* 0x000ea20000100800 */
[----:B------:R-:W-:-:S05]  /*4b0f0*/  IADD3.X R3, PT, PT, R5, UR8, RZ, P0, !PT ;  /* 0x0000000805037c10 */ /* 0x000fca00087fe4ff */
[----:B-1----:R1:W2:Y:S04]  /*4b100*/  LDG.E.U8 R22, desc[UR12][R2.64] ;  /* 0x0000000c02167981 */ /* 0x0022a8000c1e1100 */
[----:B------:R5:W-:Y:S01]  /*4b110*/  STL [R1+0x214], R11 ;  /* 0x0002140b01007387 */ /* 0x000be20000100800 */
[----:B------:R-:W-:-:S03]  /*4b120*/  IADD3 R4, P0, PT, R4, UR5, RZ ;  /* 0x0000000504047c10 */ /* 0x000fc6000ff1e0ff */
[----:B------:R-:W2:Y:S01]  /*4b130*/  LDL R16, [R1+0x2540] ;  /* 0x0025400001107983 */ /* 0x000ea20000100800 */
[----:B----4-:R-:W-:-:S03]  /*4b140*/  IADD3.X R5, PT, PT, R6, UR8, RZ, P0, !PT ;  /* 0x0000000806057c10 */ /* 0x010fc600087fe4ff */
[----:B------:R-:W4:Y:S04]  /*4b150*/  LDL R6, [R1+0x253c] ;  /* 0x00253c0001067983 */ /* 0x000f280000100800 */
[----:B---3--:R-:W-:Y:S04]  /*4b160*/  STL [R1+0xb4], R26 ;  /* 0x0000b41a01007387 */ /* 0x008fe80000100800 */
[----:B------:R-:W3:Y:S04]  /*4b170*/  LDL R15, [R1+0x2548] ;  /* 0x00254800010f7983 */ /* 0x000ee80000100800 */
[----:B------:R-:W3:Y:S04]  /*4b180*/  LDL R14, [R1+0x2544] ;  /* 0x00254400010e7983 */ /* 0x000ee80000100800 */
[----:B0-----:R-:W3:Y:S01]  /*4b190*/  LDG.E.U8 R21, desc[UR12][R4.64] ;  /* 0x0000000c04157981 */ /* 0x001ee2000c1e1100 */
[----:B------:R-:W-:-:S03]  /*4b1a0*/  IADD3 R10, P0, PT, R10, UR5, RZ ;  /* 0x000000050a0a7c10 */ /* 0x000fc6000ff1e0ff */
[----:B------:R-:W3:Y:S04]  /*4b1b0*/  LDL R5, [R1+0x2550] ;  /* 0x0025500001057983 */ /* 0x000ee80000100800 */
[----:B------:R0:W-:Y:S01]  /*4b1c0*/  STL [R1+0x1c0], R13 ;  /* 0x0001c00d01007387 */ /* 0x0001e20000100800 */
[----:B-----5:R-:W-:-:S03]  /*4b1d0*/  IADD3.X R11, PT, PT, R0, UR8, RZ, P0, !PT ;  /* 0x00000008000b7c10 */ /* 0x020fc600087fe4ff */
[----:B------:R-:W5:Y:S04]  /*4b1e0*/  LDL R0, [R1+0x254c] ;  /* 0x00254c0001007983 */ /* 0x000f680000100800 */
[----:B------:R0:W-:Y:S04]  /*4b1f0*/  STL [R1+0x20c], R23 ;  /* 0x00020c1701007387 */ /* 0x0001e80000100800 */
[----:B------:R-:W5:Y:S01]  /*4b200*/  LDG.E.U8 R11, desc[UR12][R10.64] ;  /* 0x0000000c0a0b7981 */ /* 0x000f62000c1e1100 */
[----:B------:R-:W-:-:S03]  /*4b210*/  IADD3 R12, P0, PT, R12, UR5, RZ ;  /* 0x000000050c0c7c10 */ /* 0x000fc6000ff1e0ff */
[----:B------:R-:W5:Y:S01]  /*4b220*/  LDL R4, [R1+0x2558] ;  /* 0x0025580001047983 */ /* 0x000f620000100800 */
[----:B0-----:R-:W-:-:S03]  /*4b230*/  IADD3.X R13, PT, PT, R20, UR8, RZ, P0, !PT ;  /* 0x00000008140d7c10 */ /* 0x001fc600087fe4ff */
[----:B------:R0:W-:Y:S04]  /*4b240*/  STL [R1+0x208], R25 ;  /* 0x0002081901007387 */ /* 0x0001e80000100800 */
[----:B------:R-:W5:Y:S01]  /*4b250*/  LDG.E.U8 R23, desc[UR12][R12.64] ;  /* 0x0000000c0c177981 */ /* 0x000f62000c1e1100 */
[----:B-1----:R-:W-:-:S04]  /*4b260*/  IADD3 R2, P0, PT, R19, UR5, RZ ;  /* 0x0000000513027c10 */ /* 0x002fc8000ff1e0ff */
[----:B--2---:R-:W-:Y:S02]  /*4b270*/  IADD3.X R3, PT, PT, R8, UR8, RZ, P0, !PT ;  /* 0x0000000808037c10 */ /* 0x004fe400087fe4ff */
[----:B------:R-:W2:Y:S04]  /*4b280*/  LDL R8, [R1+0x2554] ;  /* 0x0025540001087983 */ /* 0x000ea80000100800 */
[----:B------:R1:W2:Y:S02]  /*4b290*/  LDG.E.U8 R13, desc[UR12][R2.64] ;  /* 0x0000000c020d7981 */ /* 0x0002a4000c1e1100 */
[----:B-1----:R-:W-:-:S04]  /*4b2a0*/  IADD3 R2, P0, PT, R18, UR5, RZ ;  /* 0x0000000512027c10 */ /* 0x002fc8000ff1e0ff */
[----:B------:R-:W-:Y:S01]  /*4b2b0*/  IADD3.X R3, PT, PT, R17, UR8, RZ, P0, !PT ;  /* 0x0000000811037c10 */ /* 0x000fe200087fe4ff */
[----:B------:R1:W-:Y:S04]  /*4b2c0*/  STL [R1+0x204], R24 ;  /* 0x0002041801007387 */ /* 0x0003e80000100800 */
[----:B------:R0:W2:Y:S04]  /*4b2d0*/  LDG.E.U8 R26, desc[UR12][R2.64] ;  /* 0x0000000c021a7981 */ /* 0x0000a8000c1e1100 */
[----:B------:R-:W2:Y:S01]  /*4b2e0*/  LDL R10, [R1+0x2560] ;  /* 0x00256000010a7983 */ /* 0x000ea20000100800 */
[----:B0-----:R-:W-:-:S04]  /*4b2f0*/  IADD3 R2, P0, PT, R16, UR5, RZ ;  /* 0x0000000510027c10 */ /* 0x001fc8000ff1e0ff */
[----:B----4-:R-:W-:Y:S02]  /*4b300*/  IADD3.X R3, PT, PT, R6, UR8, RZ, P0, !PT ;  /* 0x0000000806037c10 */ /* 0x010fe400087fe4ff */
[----:B------:R-:W4:Y:S04]  /*4b310*/  LDL R6, [R1+0x255c] ;  /* 0x00255c0001067983 */ /* 0x000f280000100800 */
[----:B------:R3:W4:Y:S04]  /*4b320*/  LDG.E.U8 R25, desc[UR12][R2.64] ;  /* 0x0000000c02197981 */ /* 0x000728000c1e1100 */
[----:B------:R0:W-:Y:S04]  /*4b330*/  STL [R1+0x200], R22 ;  /* 0x0002001601007387 */ /* 0x0001e80000100800 */
[----:B------:R-:W4:Y:S01]  /*4b340*/  LDL R12, [R1+0x2568] ;  /* 0x00256800010c7983 */ /* 0x000f220000100800 */
[----:B---3--:R-:W-:-:S03]  /*4b350*/  IADD3 R2, P0, PT, R15, UR5, RZ ;  /* 0x000000050f027c10 */ /* 0x008fc6000ff1e0ff */
[----:B------:R-:W3:Y:S01]  /*4b360*/  LDL R20, [R1+0x2564] ;  /* 0x0025640001147983 */ /* 0x000ee20000100800 */
[----:B------:R-:W-:-:S03]  /*4b370*/  IADD3.X R3, PT, PT, R14, UR8, RZ, P0, !PT ;  /* 0x000000080e037c10 */ /* 0x000fc600087fe4ff */
[----:B------:R0:W-:Y:S04]  /*4b380*/  STL [R1+0x1fc], R21 ;  /* 0x0001fc1501007387 */ /* 0x0001e80000100800 */
[----:B-1----:R1:W3:Y:S04]  /*4b390*/  LDG.E.U8 R24, desc[UR12][R2.64] ;  /* 0x0000000c02187981 */ /* 0x0022e8000c1e1100 */
[----:B------:R-:W3:Y:S04]  /*4b3a0*/  LDL R19, [R1+0x2570] ;  /* 0x0025700001137983 */ /* 0x000ee80000100800 */
[----:B------:R-:W3:Y:S01]  /*4b3b0*/  LDL R18, [R1+0x2578] ;  /* 0x0025780001127983 */ /* 0x000ee20000100800 */
[----:B-1----:R-:W-:-:S03]  /*4b3c0*/  IADD3 R2, P0, PT, R5, UR5, RZ ;  /* 0x0000000505027c10 */ /* 0x002fc6000ff1e0ff */
[----:B------:R-:W3:Y:S01]  /*4b3d0*/  LDL R17, [R1+0x2574] ;  /* 0x0025740001117983 */ /* 0x000ee20000100800 */
[----:B-----5:R-:W-:-:S03]  /*4b3e0*/  IADD3.X R3, PT, PT, R0, UR8, RZ, P0, !PT ;  /* 0x0000000800037c10 */ /* 0x020fc600087fe4ff */
[----:B------:R-:W5:Y:S04]  /*4b3f0*/  LDL R0, [R1+0x256c] ;  /* 0x00256c0001007983 */ /* 0x000f680000100800 */
[----:B0-----:R0:W5:Y:S04]  /*4b400*/  LDG.E.U8 R22, desc[UR12][R2.64] ;  /* 0x0000000c02167981 */ /* 0x001168000c1e1100 */
[----:B------:R4:W-:Y:S01]  /*4b410*/  STL [R1+0x1f8], R11 ;  /* 0x0001f80b01007387 */ /* 0x0009e20000100800 */
[----:B------:R-:W-:-:S03]  /*4b420*/  IADD3 R4, P0, PT, R4, UR5, RZ ;  /* 0x0000000504047c10 */ /* 0x000fc6000ff1e0ff */
[----:B------:R-:W5:Y:S01]  /*4b430*/  LDL R16, [R1+0x2580] ;  /* 0x0025800001107983 */ /* 0x000f620000100800 */
[----:B--2---:R-:W-:-:S03]  /*4b440*/  IADD3.X R5, PT, PT, R8, UR8, RZ, P0, !PT ;  /* 0x0000000808057c10 */ /* 0x004fc600087fe4ff */
[----:B------:R-:W2:Y:S04]  /*4b450*/  LDL R8, [R1+0x257c] ;  /* 0x00257c0001087983 */ /* 0x000ea80000100800 */
[----:B------:R-:W2:Y:S04]  /*4b460*/  LDG.E.U8 R21, desc[UR12][R4.64] ;  /* 0x0000000c04157981 */ /* 0x000ea8000c1e1100 */
[----:B------:R1:W-:Y:S04]  /*4b470*/  STL [R1+0x94], R23 ;  /* 0x0000941701007387 */ /* 0x0003e80000100800 */
[----:B------:R-:W2:Y:S04]  /*4b480*/  LDL R15, [R1+0x2588] ;  /* 0x00258800010f7983 */ /* 0x000ea80000100800 */
[----:B------:R-:W2:Y:S01]  /*4b490*/  LDL R14, [R1+0x2584] ;  /* 0x00258400010e7983 */ /* 0x000ea20000100800 */
[----:B------:R-:W-:-:S04]  /*4b4a0*/  IADD3 R10, P0, PT, R10, UR5, RZ ;  /* 0x000000050a0a7c10 */ /* 0x000fc8000ff1e0ff */
[----:B----4-:R-:W-:Y:S02]  /*4b4b0*/  IADD3.X R11, PT, PT, R6, UR8, RZ, P0, !PT ;  /* 0x00000008060b7c10 */ /* 0x010fe400087fe4ff */
[----:B------:R-:W4:Y:S04]  /*4b4c0*/  LDL R6, [R1+0x2590] ;  /* 0x0025900001067983 */ /* 0x000f280000100800 */
[----:B-1----:R-:W4:Y:S01]  /*4b4d0*/  LDG.E.U8 R23, desc[UR12][R10.64] ;  /* 0x0000000c0a177981 */ /* 0x002f22000c1e1100 */
[----:B------:R-:W-:-:S03]  /*4b4e0*/  IADD3 R12, P0, PT, R12, UR5, RZ ;  /* 0x000000050c0c7c10 */ /* 0x000fc6000ff1e0ff */
[----:B------:R3:W-:Y:S04]  /*4b4f0*/  STL [R1+0x1b8], R13 ;  /* 0x0001b80d01007387 */ /* 0x0007e80000100800 */
[----:B------:R-:W4:Y:S01]  /*4b500*/  LDL R5, [R1+0x258c] ;  /* 0x00258c0001057983 */ /* 0x000f220000100800 */
[----:B---3--:R-:W-:-:S03]  /*4b510*/  IADD3.X R13, PT, PT, R20, UR8, RZ, P0, !PT ;  /* 0x00000008140d7c10 */ /* 0x008fc600087fe4ff */
[----:B------:R1:W-:Y:S01]  /*4b520*/  STL [R1+0x1f4], R26 ;  /* 0x0001f41a01007387 */ /* 0x0003e20000100800 */
[----:B0-----:R-:W-:-:S03]  /*4b530*/  IADD3 R2, P0, PT, R19, UR5, RZ ;  /* 0x0000000513027c10 */ /* 0x001fc6000ff1e0ff */
[----:B------:R-:W3:Y:S04]  /*4b540*/  LDG.E.U8 R11, desc[UR12][R12.64] ;  /* 0x0000000c0c0b7981 */ /* 0x000ee8000c1e1100 */
[----:B------:R-:W3:Y:S04]  /*4b550*/  LDL R4, [R1+0x2598] ;  /* 0x0025980001047983 */ /* 0x000ee80000100800 */
[----:B------:R0:W-:Y:S01]  /*4b560*/  STL [R1+0x1f0], R25 ;  /* 0x0001f01901007387 */ /* 0x0001e20000100800 */
[----:B-----5:R-:W-:-:S03]  /*4b570*/  IADD3.X R3, PT, PT, R0, UR8, RZ, P0, !PT ;  /* 0x0000000800037c10 */ /* 0x020fc600087fe4ff */
[----:B------:R-:W5:Y:S04]  /*4b580*/  LDL R0, [R1+0x2594] ;  /* 0x0025940001007983 */ /* 0x000f680000100800 */
[----:B------:R0:W5:Y:S02]  /*4b590*/  LDG.E.U8 R13, desc[UR12][R2.64] ;  /* 0x0000000c020d7981 */ /* 0x000164000c1e1100 */
[----:B0-----:R-:W-:-:S04]  /*4b5a0*/  IADD3 R2, P0, PT, R18, UR5, RZ ;  /* 0x0000000512027c10 */ /* 0x001fc8000ff1e0ff */
[----:B------:R-:W-:Y:S01]  /*4b5b0*/  IADD3.X R3, PT, PT, R17, UR8, RZ, P0, !PT ;  /* 0x0000000811037c10 */ /* 0x000fe200087fe4ff */
[----:B------:R-:W-:Y:S04]  /*4b5c0*/  STL [R1+0x1ec], R24 ;  /* 0x0001ec1801007387 */ /* 0x000fe80000100800 */
[----:B-1----:R0:W5:Y:S04]  /*4b5d0*/  LDG.E.U8 R26, desc[UR12][R2.64] ;  /* 0x0000000c021a7981 */ /* 0x002168000c1e1100 */
[----:B------:R-:W5:Y:S01]  /*4b5e0*/  LDL R10, [R1+0x25a0] ;  /* 0x0025a000010a7983 */ /* 0x000f620000100800 */
[----:B0-----:R-:W-:-:S04]  /*4b5f0*/  IADD3 R2, P0, PT, R16, UR5, RZ ;  /* 0x0000000510027c10 */ /* 0x001fc8000ff1e0ff */
[----:B--2---:R-:W-:Y:S02]  /*4b600*/  IADD3.X R3, PT, PT, R8, UR8, RZ, P0, !PT ;  /* 0x0000000808037c10 */ /* 0x004fe400087fe4ff */
[----:B------:R-:W2:Y:S04]  /*4b610*/  LDL R8, [R1+0x259c] ;  /* 0x00259c0001087983 */ /* 0x000ea80000100800 */
[----:B------:R0:W-:Y:S04]  /*4b620*/  STL [R1+0x1e8], R22 ;  /* 0x0001e81601007387 */ /* 0x0001e80000100800 */
[----:B------:R-:W2:Y:S04]  /*4b630*/  LDL R12, [R1+0x25a8] ;  /* 0x0025a800010c7983 */ /* 0x000ea80000100800 */
[----:B------:R-:W2:Y:S04]  /*4b640*/  LDL R20, [R1+0x25a4] ;  /* 0x0025a40001147983 */ /* 0x000ea80000100800 */
[----:B------:R1:W-:Y:S04]  /*4b650*/  STL [R1+0x1e4], R21 ;  /* 0x0001e41501007387 */ /* 0x0003e80000100800 */
[----:B------:R-:W2:Y:S04]  /*4b660*/  LDL R19, [R1+0x25b0] ;  /* 0x0025b00001137983 */ /* 0x000ea80000100800 */
[----:B------:R-:W2:Y:S04]  /*4b670*/  LDL R18, [R1+0x25ac] ;  /* 0x0025ac0001127983 */ /* 0x000ea80000100800 */
[----:B------:R0:W2:Y:S04]  /*4b680*/  LDG.E.U8 R25, desc[UR12][R2.64] ;  /* 0x0000000c02197981 */ /* 0x0000a8000c1e1100 */
[----:B------:R-:W2:Y:S04]  /*4b690*/  LDL R17, [R1+0x25b8] ;  /* 0x0025b80001117983 */ /* 0x000ea80000100800 */
[----:B------:R-:W2:Y:S01]  /*4b6a0*/  LDL R16, [R1+0x25b4] ;  /* 0x0025b40001107983 */ /* 0x000ea20000100800 */
[----:B0-----:R-:W-:-:S04]  /*4b6b0*/  IADD3 R2, P0, PT, R15, UR5, RZ ;  /* 0x000000050f027c10 */ /* 0x001fc8000ff1e0ff */
[----:B------:R-:W-:-:S05]  /*4b6c0*/  IADD3.X R3, PT, PT, R14, UR8, RZ, P0, !PT ;  /* 0x000000080e037c10 */ /* 0x000fca00087fe4ff */
[----:B------:R0:W2:Y:S04]  /*4b6d0*/  LDG.E.U8 R22, desc[UR12][R2.64] ;  /* 0x0000000c02167981 */ /* 0x0000a8000c1e1100 */
[----:B----4-:R-:W-:Y:S04]  /*4b6e0*/  STL [R1+0x1dc], R23 ;  /* 0x0001dc1701007387 */ /* 0x010fe80000100800 */
[----:B------:R-:W4:Y:S01]  /*4b6f0*/  LDL R15, [R1+0x25bc] ;  /* 0x0025bc00010f7983 */ /* 0x000f220000100800 */
[----:B0-----:R-:W-:-:S03]  /*4b700*/  IADD3 R2, P0, PT, R6, UR5, RZ ;  /* 0x0000000506027c10 */ /* 0x001fc6000ff1e0ff */
[----:B------:R-:W4:Y:S01]  /*4b710*/  LDL R6, [R1+0x25c0] ;  /* 0x0025c00001067983 */ /* 0x000f220000100800 */
[----:B------:R-:W-:-:S05]  /*4b720*/  IADD3.X R3, PT, PT, R5, UR8, RZ, P0, !PT ;  /* 0x0000000805037c10 */ /* 0x000fca00087fe4ff */
[----:B-1----:R0:W4:Y:S04]  /*4b730*/  LDG.E.U8 R21, desc[UR12][R2.64] ;  /* 0x0000000c02157981 */ /* 0x002128000c1e1100 */
[----:B---3--:R2:W-:Y:S01]  /*4b740*/  STL [R1+0x74], R11 ;  /* 0x0000740b01007387 */ /* 0x0085e20000100800 */
[----:B------:R-:W-:-:S03]  /*4b750*/  IADD3 R4, P0, PT, R4, UR5, RZ ;  /* 0x0000000504047c10 */ /* 0x000fc6000ff1e0ff */
[----:B------:R-:W3:Y:S01]  /*4b760*/  LDL R14, [R1+0x25c8] ;  /* 0x0025c800010e7983 */ /* 0x000ee20000100800 */
[----:B-----5:R-:W-:-:S03]  /*4b770*/  IADD3.X R5, PT, PT, R0, UR8, RZ, P0, !PT ;  /* 0x0000000800057c10 */ /* 0x020fc600087fe4ff */
[----:B------:R-:W5:Y:S04]  /*4b780*/  LDL R0, [R1+0x25c4] ;  /* 0x0025c40001007983 */ /* 0x000f680000100800 */
[----:B------:R-:W5:Y:S04]  /*4b790*/  LDG.E.U8 R24, desc[UR12][R4.64] ;  /* 0x0000000c04187981 */ /* 0x000f68000c1e1100 */
[----:B------:R1:W-:Y:S04]  /*4b7a0*/  STL [R1+0x19c], R13 ;  /* 0x00019c0d01007387 */ /* 0x0003e80000100800 */
[----:B------:R-:W5:Y:S01]  /*4b7b0*/  LDL R5, [R1+0x25cc] ;  /* 0x0025cc0001057983 */ /* 0x000f620000100800 */
[----:B------:R-:W-:-:S04]  /*4b7c0*/  IADD3 R10, P0, PT, R10, UR5, RZ ;  /* 0x000000050a0a7c10 */ /* 0x000fc8000ff1e0ff */
[----:B--2---:R-:W-:Y:S02]  /*4b7d0*/  IADD3.X R11, PT, PT, R8, UR8, RZ, P0, !PT ;  /* 0x00000008080b7c10 */ /* 0x004fe400087fe4ff */
[----:B------:R-:W2:Y:S04]  /*4b7e0*/  LDL R8, [R1+0x25d0] ;  /* 0x0025d00001087983 */ /* 0x000ea80000100800 */
[----:B------:R-:W2:Y:S01]  /*4b7f0*/  LDG.E.U8 R23, desc[UR12][R10.64] ;  /* 0x0000000c0a177981 */ /* 0x000ea2000c1e1100 */
[----:B------:R-:W-:-:S04]  /*4b800*/  IADD3 R12, P0, PT, R12, UR5, RZ ;  /* 0x000000050c0c7c10 */ /* 0x000fc8000ff1e0ff */
[----:B-1----:R-:W-:Y:S01]  /*4b810*/  IADD3.X R13, PT, PT, R20, UR8, RZ, P0, !PT ;  /* 0x00000008140d7c10 */ /* 0x002fe200087fe4ff */
[----:B------:R-:W-:Y:S04]  /*4b820*/  STL [R1+0x1d4], R26 ;  /* 0x0001d41a01007387 */ /* 0x000fe80000100800 */
[----:B------:R-:W2:Y:S01]  /*4b830*/  LDG.E.U8 R20, desc[UR12][R12.64] ;  /* 0x0000000c0c147981 */ /* 0x000ea2000c1e1100 */
[----:B0-----:R-:W-:-:S03]  /*4b840*/  IADD3 R2, P0, PT, R19, UR5, RZ ;  /* 0x0000000513027c10 */ /* 0x001fc6000ff1e0ff */
[----:B------:R-:W2:Y:S01]  /*4b850*/  LDL R4, [R1+0x25d8] ;  /* 0x0025d80001047983 */ /* 0x000ea20000100800 */
[----:B------:R-:W-:-:S05]  /*4b860*/  IADD3.X R3, PT, PT, R18, UR8, RZ, P0, !PT ;  /* 0x0000000812037c10 */ /* 0x000fca00087fe4ff */
[----:B------:R0:W2:Y:S04]  /*4b870*/  LDG.E.U8 R13, desc[UR12][R2.64] ;  /* 0x0000000c020d7981 */ /* 0x0000a8000c1e1100 */
[----:B------:R1:W-:Y:S04]  /*4b880*/  STL [R1+0x1d0], R25 ;  /* 0x0001d01901007387 */ /* 0x0003e80000100800 */
[----:B------:R-:W2:Y:S01]  /*4b890*/  LDL R11, [R1+0x25d4] ;  /* 0x0025d400010b7983 */ /* 0x000ea20000100800 */
[----:B0-----:R-:W-:-:S04]  /*4b8a0*/  IADD3 R2, P0, PT, R17, UR5, RZ ;  /* 0x0000000511027c10 */ /* 0x001fc8000ff1e0ff */
[----:B------:R-:W-:Y:S01]  /*4b8b0*/  IADD3.X R3, PT, PT, R16, UR8, RZ, P0, !PT ;  /* 0x0000000810037c10 */ /* 0x000fe200087fe4ff */
[----:B------:R0:W-:Y:S04]  /*4b8c0*/  STL [R1+0x1cc], R22 ;  /* 0x0001cc1601007387 */ /* 0x0001e80000100800 */
[----:B------:R-:W2:Y:S04]  /*4b8d0*/  LDL R10, [R1+0x25e0] ;  /* 0x0025e000010a7983 */ /* 0x000ea80000100800 */
[----:B-1----:R4:W2:Y:S02]  /*4b8e0*/  LDG.E.U8 R25, desc[UR12][R2.64] ;  /* 0x0000000c02197981 */ /* 0x0028a4000c1e1100 */
[----:B----4-:R-:W-:-:S02]  /*4b8f0*/  IADD3 R2, P0, PT, R6, UR5, RZ ;  /* 0x0000000506027c10 */ /* 0x010fc4000ff1e0ff */
[----:B------:R-:W4:Y:S02]  /*4b900*/  LDL R6, [R1+0x25dc] ;  /* 0x0025dc0001067983 */ /* 0x000f240000100800 */
[----:B------:R-:W-:Y:S02]  /*4b910*/  IADD3.X R3, PT, PT, R15, UR8, RZ, P0, !PT ;  /* 0x000000080f037c10 */ /* 0x000fe400087fe4ff */
[----:B------:R1:W-:Y:S04]  /*4b920*/  STL [R1+0x1c8], R21 ;  /* 0x0001c81501007387 */ /* 0x0003e80000100800 */
[----:B0-----:R3:W4:Y:S04]  /*4b930*/  LDG.E.U8 R22, desc[UR12][R2.64] ;  /* 0x0000000c02167981 */ /* 0x001728000c1e1100 */
[----:B------:R-:W4:Y:S01]  /*4b940*/  LDL R12, [R1+0x25e8] ;  /* 0x0025e800010c7983 */ /* 0x000f220000100800 */
[----:B---3--:R-:W-:-:S04]  /*4b950*/  IADD3 R2, P0, PT, R14, UR5, RZ ;  /* 0x000000050e027c10 */ /* 0x008fc8000ff1e0ff */
[----:B-----5:R-:W-:Y:S02]  /*4b960*/  IADD3.X R3, PT, PT, R0, UR8, RZ, P0, !PT ;  /* 0x0000000800037c10 */ /* 0x020fe400087fe4ff */
[----:B------:R-:W3:Y:S04]  /*4b970*/  LDL R0, [R1+0x25e4] ;  /* 0x0025e40001007983 */ /* 0x000ee80000100800 */
[----:B------:R0:W-:Y:S04]  /*4b980*/  STL [R1+0x1c4], R24 ;  /* 0x0001c41801007387 */ /* 0x0001e80000100800 */
[----:B------:R-:W5:Y:S04]  /*4b990*/  LDL R19, [R1+0x25f0] ;  /* 0x0025f00001137983 */ /* 0x000f680000100800 */
[----:B------:R-:W5:Y:S04]  /*4b9a0*/  LDL R18, [R1+0x25ec] ;  /* 0x0025ec0001127983 */ /* 0x000f680000100800 */
[----:B-1----:R2:W5:Y:S04]  /*4b9b0*/  LDG.E.U8 R21, desc[UR12][R2.64] ;  /* 0x0000000c02157981 */ /* 0x002568000c1e1100 */
[----:B------:R-:W5:Y:S01]  /*4b9c0*/  LDL R17, [R1+0x25f4] ;  /* 0x0025f40001117983 */ /* 0x000f620000100800 */
[----:B--2---:R-:W-:-:S03]  /*4b9d0*/  IADD3 R2, P0, PT, R8, UR5, RZ ;  /* 0x0000000508027c10 */ /* 0x004fc6000ff1e0ff */
[----:B------:R-:W2:Y:S01]  /*4b9e0*/  LDL R8, [R1+0x25f8] ;  /* 0x0025f80001087983 */ /* 0x000ea20000100800 */
[----:B------:R-:W-:-:S03]  /*4b9f0*/  IADD3.X R3, PT, PT, R5, UR8, RZ, P0, !PT ;  /* 0x0000000805037c10 */ /* 0x000fc600087fe4ff */
[----:B------:R1:W-:Y:S04]  /*4ba00*/  STL [R1+0x1bc], R23 ;  /* 0x0001bc1701007387 */ /* 0x0003e80000100800 */
[----:B0-----:R5:W2:Y:S04]  /*4ba10*/  LDG.E.U8 R24, desc[UR12][R2.64] ;  /* 0x0000000c02187981 */ /* 0x001aa8000c1e1100 */
[----:B------:R-:W2:Y:S04]  /*4ba20*/  LDL R16, [R1+0x2600] ;  /* 0x0026000001107983 */ /* 0x000ea80000100800 */
[----:B------:R-:W2:Y:S01]  /*4ba30*/  LDL R15, [R1+0x25fc] ;  /* 0x0025fc00010f7983 */ /* 0x000ea20000100800 */
[----:B------:R-:W-:-:S03]  /*4ba40*/  IADD3 R4, P0, PT, R4, UR5, RZ ;  /* 0x0000000504047c10 */ /* 0x000fc6000ff1e0ff */
[----:B------:R0:W-:Y:S04]  /*4ba50*/  STL [R1+0x54], R20 ;  /* 0x0000541401007387 */ /* 0x0001e80000100800 */
[----:B------:R-:W2:Y:S01]  /*4ba60*/  LDL R14, [R1+0x2604] ;  /* 0x00260400010e7983 */ /* 0x000ea20000100800 */
[----:B------:R-:W-:-:S05]  /*4ba70*/  IADD3.X R5, PT, PT, R11, UR8, RZ, P0, !PT ;  /* 0x000000080b057c10 */ /* 0x000fca00087fe4ff */
[----:B-1----:R-:W2:Y:S01]  /*4ba80*/  LDG.E.U8 R23, desc[UR12][R4.64] ;  /* 0x0000000c04177981 */ /* 0x002ea2000c1e1100 */
[----:B------:R-:W-:-:S04]  /*4ba90*/  IADD3 R10, P0, PT, R10, UR5, RZ ;  /* 0x000000050a0a7c10 */ /* 0x000fc8000ff1e0ff */
[----:B----4-:R-:W-:Y:S02]  /*4baa0*/  IADD3.X R11, PT, PT, R6, UR8, RZ, P0, !PT ;  /* 0x00000008060b7c10 */ /* 0x010fe400087fe4ff */
[----:B------:R-:W4:Y:S04]  /*4bab0*/  LDL R6, [R1+0x2608] ;  /* 0x0026080001067983 */ /* 0x000f280000100800 */
[----:B------:R3:W-:Y:S04]  /*4bac0*/  STL [R1+0x17c], R13 ;  /* 0x00017c0d01007387 */ /* 0x0007e80000100800 */
[----:B------:R-:W4:Y:S01]  /*4bad0*/  LDL R5, [R1+0x2610] ;  /* 0x0026100001057983 */ /* 0x000f220000100800 */
[----:B------:R-:W-:-:S03]  /*4bae0*/  IADD3 R12, P0, PT, R12, UR5, RZ ;  /* 0x000000050c0c7c10 */ /* 0x000fc6000ff1e0ff */
[----:B------:R-:W-:Y:S04]  /*4baf0*/  STL [R1+0x1b4], R25 ;  /* 0x0001b41901007387 */ /* 0x000fe80000100800 */
[----:B0-----:R-:W4:Y:S04]  /*4bb00*/  LDG.E.U8 R20, desc[UR12][R10.64] ;  /* 0x0000000c0a147981 */ /* 0x001f28000c1e1100 */
[----:B------:R-:W4:Y:S01]  /*4bb10*/  LDL R4, [R1+0x2618] ;  /* 0x0026180001047983 */ /* 0x000f220000100800 */
[----:B---3--:R-:W-:-:S03]  /*4bb20*/  IADD3.X R13, PT, PT, R0, UR8, RZ, P0, !PT ;  /* 0x00000008000d7c10 */ /* 0x008fc600087fe4ff */
[----:B------:R-:W3:Y:S01]  /*4bb30*/  LDL R0, [R1+0x260c] ;  /* 0x00260c0001007983 */ /* 0x000ee20000100800 */
[----:B-----5:R-:W-:-:S03]  /*4bb40*/  IADD3 R2, P0, PT, R19, UR5, RZ ;  /* 0x0000000513027c10 */ /* 0x020fc6000ff1e0ff */
[----:B------:R-:W5:Y:S01]  /*4bb50*/  LDG.E.U8 R11, desc[UR12][R12.64] ;  /* 0x0000000c0c0b7981 */ /* 0x000f62000c1e1100 */
[----:B------:R-:W-:-:S03]  /*4bb60*/  IADD3.X R3, PT, PT, R18, UR8, RZ, P0, !PT ;  /* 0x0000000812037c10 */ /* 0x000fc600087fe4ff */
[----:B------:R0:W-:Y:S04]  /*4bb70*/  STL [R1+0x1b0], R22 ;  /* 0x0001b01601007387 */ /* 0x0001e80000100800 */
[----:B0-----:R2:W5:Y:S02]  /*4bb80*/  LDG.E.U8 R22, desc[UR12][R2.64] ;  /* 0x0000000c02167981 */ /* 0x001564000c1e1100 */
[----:B--2---:R-:W-:Y:S02]  /*4bb90*/  IADD3 R2, P0, PT, R8, UR5, RZ ;  /* 0x0000000508027c10 */ /* 0x004fe4000ff1e0ff */
[----:B------:R-:W2:Y:S02]  /*4bba0*/  LDL R8, [R1+0x2614] ;  /* 0x0026140001087983 */ /* 0x000ea40000100800 */
[----:B------:R-:W-:-:S02]  /*4bbb0*/  IADD3.X R3, PT, PT, R17, UR8, RZ, P0, !PT ;  /* 0x0000000811037c10 */ /* 0x000fc400087fe4ff */
[----:B------:R0:W-:Y:S04]  /*4bbc0*/  STL [R1+0x1ac], R21 ;  /* 0x0001ac1501007387 */ /* 0x0001e80000100800 */
[----:B------:R-:W2:Y:S04]  /*4bbd0*/  LDL R10, [R1+0x2620] ;  /* 0x00262000010a7983 */ /* 0x000ea80000100800 */
[----:B------:R-:W2:Y:S04]  /*4bbe0*/  LDL R18, [R1+0x261c] ;  /* 0x00261c0001127983 */ /* 0x000ea80000100800 */
[----:B0-----:R0:W2:Y:S04]  /*4bbf0*/  LDG.E.U8 R21, desc[UR12][R2.64] ;  /* 0x0000000c02157981 */ /* 0x0010a8000c1e1100 */
[----:B------:R1:W-:Y:S04]  /*4bc00*/  STL [R1+0x1a8], R24 ;  /* 0x0001a81801007387 */ /* 0x0003e80000100800 */
[----:B------:R-:W2:Y:S01]  /*4bc10*/  LDL R17, [R1+0x2628] ;  /* 0x0026280001117983 */ /* 0x000ea20000100800 */
[----:B0-----:R-:W-:-:S03]  /*4bc20*/  IADD3 R2, P0, PT, R16, UR5, RZ ;  /* 0x0000000510027c10 */ /* 0x001fc6000ff1e0ff */
[----:B------:R-:W2:Y:S01]  /*4bc30*/  LDL R12, [R1+0x2624] ;  /* 0x00262400010c7983 */ /* 0x000ea20000100800 */
[----:B------:R-:W-:-:S03]  /*4bc40*/  IADD3.X R3, PT, PT, R15, UR8, RZ, P0, !PT ;  /* 0x000000080f037c10 */ /* 0x000fc600087fe4ff */
[----:B------:R-:W2:Y:S04]  /*4bc50*/  LDL R16, [R1+0x262c] ;  /* 0x00262c0001107983 */ /* 0x000ea80000100800 */
[----:B------:R4:W2:Y:S02]  /*4bc60*/  LDG.E.U8 R19, desc[UR12][R2.64] ;  /* 0x0000000c02137981 */ /* 0x0008a4000c1e1100 */
[----:B----4-:R-:W-:Y:S02]  /*4bc70*/  IADD3 R2, P0, PT, R6, UR5, RZ ;  /* 0x0000000506027c10 */ /* 0x010fe4000ff1e0ff */
[----:B------:R-:W4:Y:S02]  /*4bc80*/  LDL R6, [R1+0x2630] ;  /* 0x0026300001067983 */ /* 0x000f240000100800 */
[----:B------:R-:W-:-:S02]  /*4bc90*/  IADD3.X R3, PT, PT, R14, UR8, RZ, P0, !PT ;  /* 0x000000080e037c10 */ /* 0x000fc400087fe4ff */
[----:B------:R0:W-:Y:S04]  /*4bca0*/  STL [R1+0x1a4], R23 ;  /* 0x0001a41701007387 */ /* 0x0001e80000100800 */
[----:B------:R-:W4:Y:S04]  /*4bcb0*/  LDL R15, [R1+0x2638] ;  /* 0x00263800010f7983 */ /* 0x000f280000100800 */
[----:B-1----:R1:W4:Y:S04]  /*4bcc0*/  LDG.E.U8 R24, desc[UR12][R2.64] ;  /* 0x0000000c02187981 */ /* 0x002328000c1e1100 */
[----:B------:R-:W4:Y:S01]  /*4bcd0*/  LDL R14, [R1+0x2634] ;  /* 0x00263400010e7983 */ /* 0x000f220000100800 */
[----:B-1----:R-:W-:-:S03]  /*4bce0*/  IADD3 R2, P0, PT, R5, UR5, RZ ;  /* 0x0000000505027c10 */ /* 0x002fc6000ff1e0ff */
[----:B------:R-:W-:Y:S01]  /*4bcf0*/  STL [R1+0x1a0], R20 ;  /* 0x0001a01401007387 */ /* 0x000fe20000100800 */
[----:B---3--:R-:W-:-:S03]  /*4bd00*/  IADD3.X R3, PT, PT, R0, UR8, RZ, P0, !PT ;  /* 0x0000000800037c10 */ /* 0x008fc600087fe4ff */
[----:B------:R-:W3:Y:S04]  /*4bd10*/  LDL R13, [R1+0x263c] ;  /* 0x00263c00010d7983 */ /* 0x000ee80000100800 */
[----:B------:R-:W3:Y:S01]  /*4bd20*/  LDL R0, [R1+0x2640] ;  /* 0x0026400001007983 */ /* 0x000ee20000100800 */
[----:B------:R-:W-:-:S03]  /*4bd30*/  IADD3 R4, P0, PT, R4, UR5, RZ ;  /* 0x0000000504047c10 */ /* 0x000fc6000ff1e0ff */
[----:B-----5:R1:W-:Y:S04]  /*4bd40*/  STL [R1+0x44], R11 ;  /* 0x0000440b01007387 */ /* 0x0203e80000100800 */
[----:B0-----:R0:W5:Y:S01]  /*4bd50*/  LDG.E.U8 R23, desc[UR12][R2.64] ;  /* 0x0000000c02177981 */ /* 0x001162000c1e1100 */
[----:B--2---:R-:W-:-:S03]  /*4bd60*/  IADD3.X R5, PT, PT, R8, UR8, RZ, P0, !PT ;  /* 0x0000000808057c10 */ /* 0x004fc600087fe4ff */
[----:B------:R-:W2:Y:S01]  /*4bd70*/  LDL R8, [R1+0x2648] ;  /* 0x0026480001087983 */ /* 0x000ea20000100800 */
[----:B------:R-:W-:-:S03]  /*4bd80*/  IADD3 R10, P0, PT, R10, UR5, RZ ;  /* 0x000000050a0a7c10 */ /* 0x000fc6000ff1e0ff */
[----:B------:R-:W2:Y:S01]  /*4bd90*/  LDG.E.U8 R26, desc[UR12][R4.64] ;  /* 0x0000000c041a7981 */ /* 0x000ea2000c1e1100 */
[----:B-1----:R-:W-:-:S03]  /*4bda0*/  IADD3.X R11, PT, PT, R18, UR8, RZ, P0, !PT ;  /* 0x00000008120b7c10 */ /* 0x002fc600087fe4ff */
[----:B------:R1:W-:Y:S04]  /*4bdb0*/  STL [R1+0x130], R22 ;  /* 0x0001301601007387 */ /* 0x0003e80000100800 */
[----:B------:R-:W2:Y:S01]  /*4bdc0*/  LDG.E.U8 R20, desc[UR12][R10.64] ;  /* 0x0000000c0a147981 */ /* 0x000ea2000c1e1100 */
[----:B0-----:R-:W-:-:S03]  /*4bdd0*/  IADD3 R2, P0, PT, R17, UR5, RZ ;  /* 0x0000000511027c10 */ /* 0x001fc6000ff1e0ff */
[----:B------:R-:W2:Y:S01]  /*4bde0*/  LDL R10, [R1+0x2644] ;  /* 0x00264400010a7983 */ /* 0x000ea20000100800 */
[----:B------:R-:W-:-:S03]  /*4bdf0*/  IADD3.X R3, PT, PT, R12, UR8, RZ, P0, !PT ;  /* 0x000000080c037c10 */ /* 0x000fc600087fe4ff */
[----:B------:R0:W-:Y:S04]  /*4be00*/  STL [R1+0x198], R21 ;  /* 0x0001981501007387 */ /* 0x0001e80000100800 */
[----:B-1----:R4:W2:Y:S04]  /*4be10*/  LDG.E.U8 R22, desc[UR12][R2.64] ;  /* 0x0000000c02167981 */ /* 0x0028a8000c1e1100 */
[----:B------:R-:W2:Y:S01]  /*4be20*/  LDL R12, [R1+0x2650] ;  /* 0x00265000010c7983 */ /* 0x000ea20000100800 */
[----:B----4-:R-:W-:-:S03]  /*4be30*/  IADD3 R2, P0, PT, R6, UR5, RZ ;  /* 0x0000000506027c10 */ /* 0x010fc6000ff1e0ff */
[----:B------:R-:W4:Y:S01]  /*4be40*/  LDL R6, [R1+0x264c] ;  /* 0x00264c0001067983 */ /* 0x000f220000100800 */
[----:B------:R-:W-:-:S03]  /*4be50*/  IADD3.X R3, PT, PT, R16, UR8, RZ, P0, !PT ;  /* 0x0000000810037c10 */ /* 0x000fc600087fe4ff */
[----:B------:R1:W-:Y:S04]  /*4be60*/  STL [R1+0x194], R19 ;  /* 0x0001941301007387 */ /* 0x0003e80000100800 */
[----:B0-----:R0:W4:Y:S04]  /*4be70*/  LDG.E.U8 R21, desc[UR12][R2.64] ;  /* 0x0000000c02157981 */ /* 0x001128000c1e1100 */
[----:B------:R-:W4:Y:S04]  /*4be80*/  LDL R11, [R1+0x2658] ;  /* 0x00265800010b7983 */ /* 0x000f280000100800 */
[----:B-1----:R-:W4:Y:S01]  /*4be90*/  LDL R19, [R1+0x2654] ;  /* 0x0026540001137983 */ /* 0x002f220000100800 */
[----:B0-----:R-:W-:-:S04]  /*4bea0*/  IADD3 R2, P0, PT, R15, UR5, RZ ;  /* 0x000000050f027c10 */ /* 0x001fc8000ff1e0ff */
[----:B------:R-:W-:Y:S01]  /*4beb0*/  IADD3.X R3, PT, PT, R14, UR8, RZ, P0, !PT ;  /* 0x000000080e037c10 */ /* 0x000fe200087fe4ff */
[----:B------:R0:W-:Y:S04]  /*4bec0*/  STL [R1+0x190], R24 ;  /* 0x0001901801007387 */ /* 0x0001e80000100800 */
[----:B------:R3:W4:Y:S04]  /*4bed0*/  LDG.E.U8 R25, desc[UR12][R2.64] ;  /* 0x0000000c02197981 */ /* 0x000728000c1e1100 */
[----:B------:R-:W4:Y:S04]  /*4bee0*/  LDL R18, [R1+0x265c] ;  /* 0x00265c0001127983 */ /* 0x000f280000100800 */
[----:B------:R-:W4:Y:S01]  /*4bef0*/  LDL R17, [R1+0x2668] ;  /* 0x0026680001117983 */ /* 0x000f220000100800 */
[----:B---3--:R-:W-:-:S03]  /*4bf00*/  IADD3 R2, P0, PT, R0, UR5, RZ ;  /* 0x0000000500027c10 */ /* 0x008fc6000ff1e0ff */
[----:B------:R-:W3:Y:S04]  /*4bf10*/  LDL R0, [R1+0x2660] ;  /* 0x0026600001007983 */ /* 0x000ee80000100800 */
[----:B------:R-:W3:Y:S01]  /*4bf20*/  LDL R16, [R1+0x2664] ;  /* 0x0026640001107983 */ /* 0x000ee20000100800 */
[----:B------:R-:W-:-:S05]  /*4bf30*/  IADD3.X R3, PT, PT, R13, UR8, RZ, P0, !PT ;  /* 0x000000080d037c10 */ /* 0x000fca00087fe4ff */
[----:B0-----:R0:W3:Y:S04]  /*4bf40*/  LDG.E.U8 R24, desc[UR12][R2.64] ;  /* 0x0000000c02187981 */ /* 0x0010e8000c1e1100 */
[----:B-----5:R1:W-:Y:S04]  /*4bf50*/  STL [R1+0x18c], R23 ;  /* 0x00018c1701007387 */ /* 0x0203e80000100800 */
[----:B------:R-:W5:Y:S01]  /*4bf60*/  LDL R15, [R1+0x2670] ;  /* 0x00267000010f7983 */ /* 0x000f620000100800 */
[----:B--2---:R-:W-:-:S03]  /*4bf70*/  IADD3 R4, P0, PT, R8, UR5, RZ ;  /* 0x0000000508047c10 */ /* 0x004fc6000ff1e0ff */
[----:B------:R-:W2:Y:S04]  /*4bf80*/  LDL R8, [R1+0x266c] ;  /* 0x00266c0001087983 */ /* 0x000ea80000100800 */
[----:B------:R-:W-:Y:S04]  /*4bf90*/  STL [R1+0x188], R26 ;  /* 0x0001881a01007387 */ /* 0x000fe80000100800 */
[----:B------:R-:W2:Y:S01]  /*4bfa0*/  LDL R14, [R1+0x2678] ;  /* 0x00267800010e7983 */ /* 0x000ea20000100800 */
[----:B------:R-:W-:-:S03]  /*4bfb0*/  IADD3.X R5, PT, PT, R10, UR8, RZ, P0, !PT ;  /* 0x000000080a057c10 */ /* 0x000fc600087fe4ff */
[----:B------:R-:W2:Y:S01]  /*4bfc0*/  LDL R10, [R1+0x2674] ;  /* 0x00267400010a7983 */ /* 0x000ea20000100800 */
[----:B0-----:R-:W-:-:S03]  /*4bfd0*/  IADD3 R2, P0, PT, R12, UR5, RZ ;  /* 0x000000050c027c10 */ /* 0x001fc6000ff1e0ff */
[----:B------:R0:W-:Y:S04]  /*4bfe0*/  STL [R1+0x184], R20 ;  /* 0x0001841401007387 */ /* 0x0001e80000100800 */
[----:B------:R-:W2:Y:S04]  /*4bff0*/  LDL R13, [R1+0x2680] ;  /* 0x00268000010d7983 */ /* 0x000ea80000100800 */
[----:B-1----:R-:W2:Y:S01]  /*4c000*/  LDG.E.U8 R23, desc[UR12][R4.64] ;  /* 0x0000000c04177981 */ /* 0x002ea2000c1e1100 */
[----:B----4-:R-:W-:-:S03]  /*4c010*/  IADD3.X R3, PT, PT, R6, UR8, RZ, P0, !PT ;  /* 0x0000000806037c10 */ /* 0x010fc600087fe4ff */
[----:B------:R-:W4:Y:S04]  /*4c020*/  LDL R6, [R1+0x267c] ;  /* 0x00267c0001067983 */ /* 0x000f280000100800 */
[----:B0-----:R0:W4:Y:S02]  /*4c030*/  LDG.E.U8 R20, desc[UR12][R2.64] ;  /* 0x0000000c02147981 */ /* 0x001124000c1e1100 */
[----:B0-----:R-:W-:-:S04]  /*4c040*/  IADD3 R2, P0, PT, R11, UR5, RZ ;  /* 0x000000050b027c10 */ /* 0x001fc8000ff1e0ff */
[----:B------:R-:W-:Y:S01]  /*4c050*/  IADD3.X R3, PT, PT, R19, UR8, RZ, P0, !PT ;  /* 0x0000000813037c10 */ /* 0x000fe200087fe4ff */
[----:B------:R0:W-:Y:S04]  /*4c060*/  STL [R1+0x3c], R22 ;  /* 0x00003c1601007387 */ /* 0x0001e80000100800 */
[----:B------:R-:W4:Y:S04]  /*4c070*/  LDL R12, [R1+0x2688] ;  /* 0x00268800010c7983 */ /* 0x000f280000100800 */
[----:B------:R-:W4:Y:S04]  /*4c080*/  LDL R11, [R1+0x2684] ;  /* 0x00268400010b7983 */ /* 0x000f280000100800 */
[----:B0-----:R3:W4:Y:S04]  /*4c090*/  LDG.E.U8 R22, desc[UR12][R2.64] ;  /* 0x0000000c02167981 */ /* 0x001728000c1e1100 */
[----:B------:R-:W4:Y:S01]  /*4c0a0*/  LDL R5, [R1+0x2690] ;  /* 0x0026900001057983 */ /* 0x000f220000100800 */
[----:B---3--:R-:W-:-:S04]  /*4c0b0*/  IADD3 R2, P0, PT, R0, UR5, RZ ;  /* 0x0000000500027c10 */ /* 0x008fc8000ff1e0ff */
[----:B------:R-:W-:Y:S01]  /*4c0c0*/  IADD3.X R3, PT, PT, R18, UR8, RZ, P0, !PT ;  /* 0x0000000812037c10 */ /* 0x000fe200087fe4ff */
[----:B------:R0:W-:Y:S04]  /*4c0d0*/  STL [R1+0x118], R21 ;  /* 0x0001181501007387 */ /* 0x0001e80000100800 */
[----:B------:R-:W3:Y:S04]  /*4c0e0*/  LDL R0, [R1+0x268c] ;  /* 0x00268c0001007983 */ /* 0x000ee80000100800 */
[----:B0-----:R0:W3:Y:S02]  /*4c0f0*/  LDG.E.U8 R21, desc[UR12][R2.64] ;  /* 0x0000000c02157981 */ /* 0x0010e4000c1e1100 */
[----:B0-----:R-:W-:-:S04]  /*4c100*/  IADD3 R2, P0, PT, R17, UR5, RZ ;  /* 0x0000000511027c10 */ /* 0x001fc8000ff1e0ff */
[----:B------:R-:W-:-:S05]  /*4c110*/  IADD3.X R3, PT, PT, R16, UR8, RZ, P0, !PT ;  /* 0x0000000810037c10 */ /* 0x000fca00087fe4ff */
[----:B------:R5:W3:Y:S02]  /*4c120*/  LDG.E.U8 R29, desc[UR12][R2.64] ;  /* 0x0000000c021d7981 */ /* 0x000ae4000c1e1100 */
[----:B-----5:R-:W-:Y:S02]  /*4c130*/  IADD3 R2, P0, PT, R15, UR5, RZ ;  /* 0x000000050f027c10 */ /* 0x020fe4000ff1e0ff */
[----:B------:R0:W-:Y:S04]  /*4c140*/  STL [R1+0x178], R25 ;  /* 0x0001781901007387 */ /* 0x0001e80000100800 */
[----:B------:R-:W5:Y:S01]  /*4c150*/  LDL R4, [R1+0x2698] ;  /* 0x0026980001047983 */ /* 0x000f620000100800 */
[----:B--2---:R-:W-:-:S05]  /*4c160*/  IADD3.X R3, PT, PT, R8, UR8, RZ, P0, !PT ;  /* 0x0000000808037c10 */ /* 0x004fca00087fe4ff */
[----:B------:R1:W2:Y:S02]  /*4c170*/  LDG.E.U8 R26, desc[UR12][R2.64] ;  /* 0x0000000c021a7981 */ /* 0x0002a4000c1e1100 */
[----:B-1----:R-:W-:-:S04]  /*4c180*/  IADD3 R2, P0, PT, R14, UR5, RZ ;  /* 0x000000050e027c10 */ /* 0x002fc8000ff1e0ff */
[----:B------:R-:W-:-:S05]  /*4c190*/  IADD3.X R3, PT, PT, R10, UR8, RZ, P0, !PT ;  /* 0x000000080a037c10 */ /* 0x000fca00087fe4ff */
[----:B0-----:R0:W2:Y:S02]  /*4c1a0*/  LDG.E.U8 R25, desc[UR12][R2.64] ;  /* 0x0000000c02197981 */ /* 0x0010a4000c1e1100 */
[----:B0-----:R-:W-:-:S04]  /*4c1b0*/  IADD3 R2, P0, PT, R13, UR5, RZ ;  /* 0x000000050d027c10 */ /* 0x001fc8000ff1e0ff */
[----:B----4-:R-:W-:Y:S01]  /*4c1c0*/  IADD3.X R3, PT, PT, R6, UR8, RZ, P0, !PT ;  /* 0x0000000806037c10 */ /* 0x010fe200087fe4ff */
[----:B---3--:R-:W-:Y:S04]  /*4c1d0*/  STL [R1+0x2d60], R29 ;  /* 0x002d601d01007387 */ /* 0x008fe80000100800 */
[----:B------:R0:W-:Y:S04]  /*4c1e0*/  STL [R1+0x174], R24 ;  /* 0x0001741801007387 */ /* 0x0001e80000100800 */
[----:B------:R-:W3:Y:S04]  /*4c1f0*/  LDL R8, [R1+0x2694] ;  /* 0x0026940001087983 */ /* 0x000ee80000100800 */
[----:B------:R-:W4:Y:S04]  /*4c200*/  LDL R10, [R1+0x26a0] ;  /* 0x0026a000010a7983 */ /* 0x000f280000100800 */
[----:B------:R1:W-:Y:S04]  /*4c210*/  STL [R1+0x170], R23 ;  /* 0x0001701701007387 */ /* 0x0003e80000100800 */
[----:B0-----:R0:W2:Y:S04]  /*4c220*/  LDG.E.U8 R24, desc[UR12][R2.64] ;  /* 0x0000000c02187981 */ /* 0x0010a8000c1e1100 */
[----:B------:R-:W2:Y:S01]  /*4c230*/  LDL R6, [R1+0x269c] ;  /* 0x00269c0001067983 */ /* 0x000ea20000100800 */
[----:B0-----:R-:W-:-:S03]  /*4c240*/  IADD3 R2, P0, PT, R12, UR5, RZ ;  /* 0x000000050c027c10 */ /* 0x001fc6000ff1e0ff */
[----:B------:R-:W2:Y:S04]  /*4c250*/  LDL R12, [R1+0x26a8] ;  /* 0x0026a800010c7983 */ /* 0x000ea80000100800 */
[----:B------:R0:W-:Y:S01]  /*4c260*/  STL [R1+0x16c], R20 ;  /* 0x00016c1401007387 */ /* 0x0001e20000100800 */
[----:B------:R-:W-:-:S03]  /*4c270*/  IADD3.X R3, PT, PT, R11, UR8, RZ, P0, !PT ;  /* 0x000000080b037c10 */ /* 0x000fc600087fe4ff */
[----:B------:R-:W2:Y:S04]  /*4c280*/  LDL R19, [R1+0x26b0] ;  /* 0x0026b00001137983 */ /* 0x000ea80000100800 */
[----:B-1----:R1:W2:Y:S04]  /*4c290*/  LDG.E.U8 R23, desc[UR12][R2.64] ;  /* 0x0000000c02177981 */ /* 0x0022a8000c1e1100 */
[----:B0-----:R-:W2:Y:S01]  /*4c2a0*/  LDL R20, [R1+0x26a4] ;  /* 0x0026a40001147983 */ /* 0x001ea20000100800 */
[----:B-1----:R-:W-:-:S04]  /*4c2b0*/  IADD3 R2, P0, PT, R5, UR5, RZ ;  /* 0x0000000505027c10 */ /* 0x002fc8000ff1e0ff */
[----:B------:R-:W-:Y:S02]  /*4c2c0*/  IADD3.X R3, PT, PT, R0, UR8, RZ, P0, !PT ;  /* 0x0000000800037c10 */ /* 0x000fe400087fe4ff */
[----:B-----5:R-:W-:Y:S01]  /*4c2d0*/  IADD3 R4, P0, PT, R4, UR5, RZ ;  /* 0x0000000504047c10 */ /* 0x020fe2000ff1e0ff */
[----:B------:R0:W-:Y:S04]  /*4c2e0*/  STL [R1+0x164], R22 ;  /* 0x0001641601007387 */ /* 0x0001e80000100800 */
[----:B------:R-:W5:Y:S04]  /*4c2f0*/  LDL R0, [R1+0x26ac] ;  /* 0x0026ac0001007983 */ /* 0x000f680000100800 */
[----:B------:R-:W5:Y:S04]  /*4c300*/  LDL R18, [R1+0x26b8] ;  /* 0x0026b80001127983 */ /* 0x000f680000100800 */
[----:B------:R-:W5:Y:S04]  /*4c310*/  LDL R17, [R1+0x26b4] ;  /* 0x0026b40001117983 */ /* 0x000f680000100800 */
[----:B------:R1:W-:Y:S04]  /*4c320*/  STL [R1+0x168], R21 ;  /* 0x0001681501007387 */ /* 0x0003e80000100800 */
[----:B------:R-:W5:Y:S04]  /*4c330*/  LDL R16, [R1+0x26c0] ;  /* 0x0026c00001107983 */ /* 0x000f680000100800 */
[----:B0-----:R0:W5:Y:S04]  /*4c340*/  LDG.E.U8 R22, desc[UR12][R2.64] ;  /* 0x0000000c02167981 */ /* 0x001168000c1e1100 */
[----:B------:R-:W5:Y:S04]  /*4c350*/  LDL R15, [R1+0x26c8] ;  /* 0x0026c800010f7983 */ /* 0x000f680000100800 */
[----:B------:R-:W5:Y:S01]  /*4c360*/  LDL R14, [R1+0x26c4] ;  /* 0x0026c400010e7983 */ /* 0x000f620000100800 */
[----:B---3--:R-:W-:-:S03]  /*4c370*/  IADD3.X R5, PT, PT, R8, UR8, RZ, P0, !PT ;  /* 0x0000000808057c10 */ /* 0x008fc600087fe4ff */
[----:B------:R-:W3:Y:S01]  /*4c380*/  LDL R8, [R1+0x26bc] ;  /* 0x0026bc0001087983 */ /* 0x000ee20000100800 */
[----:B----4-:R-:W-:-:S03]  /*4c390*/  IADD3 R10, P0, PT, R10, UR5, RZ ;  /* 0x000000050a0a7c10 */ /* 0x010fc6000ff1e0ff */
[----:B-1----:R-:W4:Y:S01]  /*4c3a0*/  LDG.E.U8 R21, desc[UR12][R4.64] ;  /* 0x0000000c04157981 */ /* 0x002f22000c1e1100 */
[----:B--2---:R-:W-:-:S03]  /*4c3b0*/  IADD3.X R11, PT, PT, R6, UR8, RZ, P0, !PT ;  /* 0x00000008060b7c10 */ /* 0x004fc600087fe4ff */
[----:B------:R-:W2:Y:S01]  /*4c3c0*/  LDL R6, [R1+0x26d0] ;  /* 0x0026d00001067983 */ /* 0x000ea20000100800 */
[----:B------:R-:W-:-:S03]  /*4c3d0*/  IADD3 R12, P0, PT, R12, UR5, RZ ;  /* 0x000000050c0c7c10 */ /* 0x000fc6000ff1e0ff */
[----:B------:R-:W2:Y:S01]  /*4c3e0*/  LDG.E.U8 R11, desc[UR12][R10.64] ;  /* 0x0000000c0a0b7981 */ /* 0x000ea2000c1e1100 */
[----:B------:R-:W-:-:S05]  /*4c3f0*/  IADD3.X R13, PT, PT, R20, UR8, RZ, P0, !PT ;  /* 0x00000008140d7c10 */ /* 0x000fca00087fe4ff */
[----:B------:R-:W2:Y:S01]  /*4c400*/  LDG.E.U8 R28, desc[UR12][R12.64] ;  /* 0x0000000c0c1c7981 */ /* 0x000ea2000c1e1100 */
[----:B0-----:R-:W-:-:S04]  /*4c410*/  IADD3 R2, P0, PT, R19, UR5, RZ ;  /* 0x0000000513027c10 */ /* 0x001fc8000ff1e0ff */
[----:B-----5:R-:W-:Y:S01]  /*4c420*/  IADD3.X R3, PT, PT, R0, UR8, RZ, P0, !PT ;  /* 0x0000000800037c10 */ /* 0x020fe200087fe4ff */
[----:B------:R-:W-:Y:S04]  /*4c430*/  STL [R1+0x110], R26 ;  /* 0x0001101a01007387 */ /* 0x000fe80000100800 */
[----:B------:R0:W5:Y:S04]  /*4c440*/  LDG.E.U8 R13, desc[UR12][R2.64] ;  /* 0x0000000c020d7981 */ /* 0x000168000c1e1100 */
[----:B------:R-:W4:Y:S01]  /*4c450*/  LDL R5, [R1+0x26cc] ;  /* 0x0026cc0001057983 */ /* 0x000f220000100800 */
[----:B0-----:R-:W-:-:S03]  /*4c460*/  IADD3 R2, P0, PT, R18, UR5, RZ ;  /* 0x0000000512027c10 */ /* 0x001fc6000ff1e0ff */
[----:B------:R0:W-:Y:S01]  /*4c470*/  STL [R1+0x160], R25 ;  /* 0x0001601901007387 */ /* 0x0001e20000100800 */
[----:B------:R-:W-:-:S03]  /*4c480*/  IADD3.X R3, PT, PT, R17, UR8, RZ, P0, !PT ;  /* 0x0000000811037c10 */ /* 0x000fc600087fe4ff */
[----:B------:R-:W4:Y:S04]  /*4c490*/  LDL R4, [R1+0x26d8] ;  /* 0x0026d80001047983 */ /* 0x000f280000100800 */
[----:B0-----:R0:W4:Y:S02]  /*4c4a0*/  LDG.E.U8 R25, desc[UR12][R2.64] ;  /* 0x0000000c02197981 */ /* 0x001124000c1e1100 */
[----:B0-----:R-:W-:-:S04]  /*4c4b0*/  IADD3 R2, P0, PT, R16, UR5, RZ ;  /* 0x0000000510027c10 */ /* 0x001fc8000ff1e0ff */
[----:B---3--:R-:W-:Y:S01]  /*4c4c0*/  IADD3.X R3, PT, PT, R8, UR8, RZ, P0, !PT ;  /* 0x0000000808037c10 */ /* 0x008fe200087fe4ff */
[----:B--2---:R-:W-:Y:S04]  /*4c4d0*/  STL [R1+0x2d64], R28 ;  /* 0x002d641c01007387 */ /* 0x004fe80000100800 */
[----:B------:R0:W-:Y:S04]  /*4c4e0*/  STL [R1+0x15c], R24 ;  /* 0x00015c1801007387 */ /* 0x0001e80000100800 */
[----:B------:R-:W2:Y:S04]  /*4c4f0*/  LDL R0, [R1+0x26d4] ;  /* 0x0026d40001007983 */ /* 0x000ea80000100800 */
[----:B------:R1:W-:Y:S04]  /*4c500*/  STL [R1+0x158], R23 ;  /* 0x0001581701007387 */ /* 0x0003e80000100800 */
[----:B------:R-:W3:Y:S04]  /*4c510*/  LDL R10, [R1+0x26e0] ;  /* 0x0026e000010a7983 */ /* 0x000ee80000100800 */
[----:B------:R0:W-:Y:S04]  /*4c520*/  STL [R1+0x154], R22 ;  /* 0x0001541601007387 */ /* 0x0001e80000100800 */
[----:B------:R-:W5:Y:S04]  /*4c530*/  LDL R8, [R1+0x26dc] ;  /* 0x0026dc0001087983 */ /* 0x000f680000100800 */
[----:B------:R-:W5:Y:S04]  /*4c540*/  LDL R12, [R1+0x26e8] ;  /* 0x0026e800010c7983 */ /* 0x000f680000100800 */
[----:B------:R-:W5:Y:S04]  /*4c550*/  LDL R20, [R1+0x26e4] ;  /* 0x0026e40001147983 */ /* 0x000f680000100800 */
[----:B0-----:R0:W5:Y:S02]  /*4c560*/  LDG.E.U8 R24, desc[UR12][R2.64] ;  /* 0x0000000c02187981 */ /* 0x001164000c1e1100 */
[----:B0-----:R-:W-:-:S04]  /*4c570*/  IADD3 R2, P0, PT, R15, UR5, RZ ;  /* 0x000000050f027c10 */ /* 0x001fc8000ff1e0ff */
[----:B------:R-:W-:-:S05]  /*4c580*/  IADD3.X R3, PT, PT, R14, UR8, RZ, P0, !PT ;  /* 0x000000080e037c10 */ /* 0x000fca00087fe4ff */
[----:B-1----:R0:W5:Y:S04]  /*4c590*/  LDG.E.U8 R23, desc[UR12][R2.64] ;  /* 0x0000000c02177981 */ /* 0x002168000c1e1100 */
[----:B----4-:R1:W-:Y:S04]  /*4c5a0*/  STL [R1+0x150], R21 ;  /* 0x0001501501007387 */ /* 0x0103e80000100800 */
[----:B------:R-:W4:Y:S01]  /*4c5b0*/  LDL R19, [R1+0x26f0] ;  /* 0x0026f00001137983 */ /* 0x000f220000100800 */
[----:B0-----:R-:W-:-:S03]  /*4c5c0*/  IADD3 R2, P0, PT, R6, UR5, RZ ;  /* 0x0000000506027c10 */ /* 0x001fc6000ff1e0ff */
[----:B------:R-:W4:Y:S01]  /*4c5d0*/  LDL R6, [R1+0x26ec] ;  /* 0x0026ec0001067983 */ /* 0x000f220000100800 */
[----:B------:R-:W-:Y:S02]  /*4c5e0*/  IADD3.X R3, PT, PT, R5, UR8, RZ, P0, !PT ;  /* 0x0000000805037c10 */ /* 0x000fe400087fe4ff */
[----:B------:R-:W-:Y:S01]  /*4c5f0*/  IADD3 R4, P0, PT, R4, UR5, RZ ;  /* 0x0000000504047c10 */ /* 0x000fe2000ff1e0ff */
[----:B------:R-:W4:Y:S04]  /*4c600*/  LDL R18, [R1+0x26f8] ;  /* 0x0026f80001127983 */ /* 0x000f280000100800 */
[----:B------:R5:W-:Y:S04]  /*4c610*/  STL [R1+0x14c], R11 ;  /* 0x00014c0b01007387 */ /* 0x000be80000100800 */
[----:B------:R-:W4:Y:S04]  /*4c620*/  LDL R17, [R1+0x26f4] ;  /* 0x0026f40001117983 */ /* 0x000f280000100800 */
[----:B------:R-:W4:Y:S04]  /*4c630*/  LDL R16, [R1+0x2700] ;  /* 0x0027000001107983 */ /* 0x000f280000100800 */
[----:B------:R-:W4:Y:S04]  /*4c640*/  LDL R15, [R1+0x2708] ;  /* 0x00270800010f7983 */ /* 0x000f280000100800 */
[----:B------:R-:W4:Y:S04]  /*4c650*/  LDL R14, [R1+0x2704] ;  /* 0x00270400010e7983 */ /* 0x000f280000100800 */
[----:B------:R4:W4:Y:S01]  /*4c660*/  LDG.E.U8 R22, desc[UR12][R2.64] ;  /* 0x0000000c02167981 */ /* 0x000922000c1e1100 */
[----:B--2---:R-:W-:-:S03]  /*4c670*/  IADD3.X R5, PT, PT, R0, UR8, RZ, P0, !PT ;  /* 0x0000000800057c10 */ /* 0x004fc600087fe4ff */
[----:B------:R-:W2:Y:S04]  /*4c680*/  LDL R0, [R1+0x26fc] ;  /* 0x0026fc0001007983 */ /* 0x000ea80000100800 */
[----:B-1----:R-:W2:Y:S01]  /*4c690*/  LDG.E.U8 R21, desc[UR12][R4.64] ;  /* 0x0000000c04157981 */ /* 0x002ea2000c1e1100 */
[----:B---3--:R-:W-:-:S04]  /*4c6a0*/  IADD3 R10, P0, PT, R10, UR5, RZ ;  /* 0x000000050a0a7c10 */ /* 0x008fc8000ff1e0ff */
[----:B-----5:R-:W-:Y:S02]  /*4c6b0*/  IADD3.X R11, PT, PT, R8, UR8, RZ, P0, !PT ;  /* 0x00000008080b7c10 */ /* 0x020fe400087fe4ff */
[----:B------:R-:W3:Y:S01]  /*4c6c0*/  LDL R8, [R1+0x2710] ;  /* 0x0027100001087983 */ /* 0x000ee20000100800 */
[----:B------:R-:W-:-:S03]  /*4c6d0*/  IADD3 R12, P0, PT, R12, UR5, RZ ;  /* 0x000000050c0c7c10 */ /* 0x000fc6000ff1e0ff */
[----:B------:R0:W-:Y:S04]  /*4c6e0*/  STL [R1+0xf8], R13 ;  /* 0x0000f80d01007387 */ /* 0x0001e80000100800 */
[----:B------:R-:W5:Y:S04]  /*4c6f0*/  LDL R5, [R1+0x270c] ;  /* 0x00270c0001057983 */ /* 0x000f680000100800 */
[----:B------:R-:W3:Y:S01]  /*4c700*/  LDG.E.U8 R11, desc[UR12][R10.64] ;  /* 0x0000000c0a0b7981 */ /* 0x000ee2000c1e1100 */
[----:B0-----:R-:W-:-:S05]  /*4c710*/  IADD3.X R13, PT, PT, R20, UR8, RZ, P0, !PT ;  /* 0x00000008140d7c10 */ /* 0x001fca00087fe4ff */
[----:B------:R-:W3:Y:S01]  /*4c720*/  LDG.E.U8 R27, desc[UR12][R12.64] ;  /* 0x0000000c0c1b7981 */ /* 0x000ee2000c1e1100 */
[----:B----4-:R-:W-:-:S04]  /*4c730*/  IADD3 R2, P0, PT, R19, UR5, RZ ;  /* 0x0000000513027c10 */ /* 0x010fc8000ff1e0ff */
[----:B------:R-:W-:-:S05]  /*4c740*/  IADD3.X R3, PT, PT, R6, UR8, RZ, P0, !PT ;  /* 0x0000000806037c10 */ /* 0x000fca00087fe4ff */
[----:B------:R0:W4:Y:S04]  /*4c750*/  LDG.E.U8 R13, desc[UR12][R2.64] ;  /* 0x0000000c020d7981 */ /* 0x000128000c1e1100 */
[----:B------:R1:W-:Y:S04]  /*4c760*/  STL [R1+0x148], R25 ;  /* 0x0001481901007387 */ /* 0x0003e80000100800 */
[----:B------:R-:W4:Y:S01]  /*4c770*/  LDL R4, [R1+0x2718] ;  /* 0x0027180001047983 */ /* 0x000f220000100800 */
[----:B0-----:R-:W-:-:S04]  /*4c780*/  IADD3 R2, P0, PT, R18, UR5, RZ ;  /* 0x0000000512027c10 */ /* 0x001fc8000ff1e0ff */
[----:B------:R-:W-:-:S05]  /*4c790*/  IADD3.X R3, PT, PT, R17, UR8, RZ, P0, !PT ;  /* 0x0000000811037c10 */ /* 0x000fca00087fe4ff */
[----:B-1----:R0:W4:Y:S02]  /*4c7a0*/  LDG.E.U8 R25, desc[UR12][R2.64] ;  /* 0x0000000c02197981 */ /* 0x002124000c1e1100 */
[----:B0-----:R-:W-:-:S04]  /*4c7b0*/  IADD3 R2, P0, PT, R16, UR5, RZ ;  /* 0x0000000510027c10 */ /* 0x001fc8000ff1e0ff */
[----:B--2---:R-:W-:Y:S01]  /*4c7c0*/  IADD3.X R3, PT, PT, R0, UR8, RZ, P0, !PT ;  /* 0x0000000800037c10 */ /* 0x004fe200087fe4ff */
[----:B---3--:R-:W-:Y:S04]  /*4c7d0*/  STL [R1+0x2d68], R27 ;  /* 0x002d681b01007387 */ /* 0x008fe80000100800 */
[----:B------:R0:W-:Y:S04]  /*4c7e0*/  STL [R1+0x144], R24 ;  /* 0x0001441801007387 */ /* 0x0001e80000100800 */
[----:B------:R-:W2:Y:S04]  /*4c7f0*/  LDL R6, [R1+0x2714] ;  /* 0x0027140001067983 */ /* 0x000ea80000100800 */
[----:B------:R1:W-:Y:S04]  /*4c800*/  STL [R1+0x140], R23 ;  /* 0x0001401701007387 */ /* 0x0003e80000100800 */
[----:B------:R-:W3:Y:S04]  /*4c810*/  LDL R10, [R1+0x2720] ;  /* 0x00272000010a7983 */ /* 0x000ee80000100800 */
[----:B------:R-:W-:Y:S04]  /*4c820*/  STL [R1+0x13c], R22 ;  /* 0x00013c1601007387 */ /* 0x000fe80000100800 */
[----:B------:R-:W3:Y:S04]  /*4c830*/  LDL R0, [R1+0x271c] ;  /* 0x00271c0001007983 */ /* 0x000ee80000100800 */
[----:B------:R-:W3:Y:S04]  /*4c840*/  LDL R12, [R1+0x2728] ;  /* 0x00272800010c7983 */ /* 0x000ee80000100800 */
[----:B------:R-:W3:Y:S04]  /*4c850*/  LDL R20, [R1+0x2724] ;  /* 0x0027240001147983 */ /* 0x000ee80000100800 */
[----:B0-----:R0:W3:Y:S02]  /*4c860*/  LDG.E.U8 R24, desc[UR12][R2.64] ;  /* 0x0000000c02187981 */ /* 0x0010e4000c1e1100 */
[----:B0-----:R-:W-:-:S04]  /*4c870*/  IADD3 R2, P0, PT, R15, UR5, RZ ;  /* 0x000000050f027c10 */ /* 0x001fc8000ff1e0ff */
[----:B------:R-:W-:-:S05]  /*4c880*/  IADD3.X R3, PT, PT, R14, UR8, RZ, P0, !PT ;  /* 0x000000080e037c10 */ /* 0x000fca00087fe4ff */
[----:B-1----:R0:W3:Y:S04]  /*4c890*/  LDG.E.U8 R23, desc[UR12][R2.64] ;  /* 0x0000000c02177981 */ /* 0x0020e8000c1e1100 */
[----:B------:R1:W-:Y:S04]  /*4c8a0*/  STL [R1+0x138], R21 ;  /* 0x0001381501007387 */ /* 0x0003e80000100800 */
[----:B------:R-:W3:Y:S01]  /*4c8b0*/  LDL R19, [R1+0x2730] ;  /* 0x0027300001137983 */ /* 0x000ee20000100800 */
[----:B0-----:R-:W-:-:S03]  /*4c8c0*/  IADD3 R2, P0, PT, R8, UR5, RZ ;  /* 0x0000000508027c10 */ /* 0x001fc6000ff1e0ff */
[----:B------:R-:W3:Y:S01]  /*4c8d0*/  LDL R8, [R1+0x272c] ;  /* 0x00272c0001087983 */ /* 0x000ee20000100800 */
[----:B-----5:R-:W-:Y:S02]  /*4c8e0*/  IADD3.X R3, PT, PT, R5, UR8, RZ, P0, !PT ;  /* 0x0000000805037c10 */ /* 0x020fe400087fe4ff */
[----:B----4-:R-:W-:Y:S01]  /*4c8f0*/  IADD3 R4, P0, PT, R4, UR5, RZ ;  /* 0x0000000504047c10 */ /* 0x010fe2000ff1e0ff */
[----:B------:R-:W4:Y:S04]  /*4c900*/  LDL R18, [R1+0x2738] ;  /* 0x0027380001127983 */ /* 0x000f280000100800 */
[----:B------:R0:W-:Y:S04]  /*4c910*/  STL [R1+0x134], R11 ;  /* 0x0001340b01007387 */ /* 0x0001e80000100800 */
[----:B------:R-:W5:Y:S04]  /*4c920*/  LDL R17, [R1+0x2734] ;  /* 0x0027340001117983 */ /* 0x000f680000100800 */
[----:B------:R-:W5:Y:S04]  /*4c930*/  LDL R16, [R1+0x2740] ;  /* 0x0027400001107983 */ /* 0x000f680000100800 */
[----:B------:R-:W5:Y:S04]  /*4c940*/  LDL R15, [R1+0x2748] ;  /* 0x00274800010f7983 */ /* 0x000f680000100800 */
[----:B------:R-:W5:Y:S04]  /*4c950*/  LDL R14, [R1+0x2744] ;  /* 0x00274400010e7983 */ /* 0x000f680000100800 */
[----:B-1----:R1:W5:Y:S01]  /*4c960*/  LDG.E.U8 R21, desc[UR12][R2.64] ;  /* 0x0000000c02157981 */ /* 0x002362000c1e1100 */
[----:B--2---:R-:W-:-:S03]  /*4c970*/  IADD3.X R5, PT, PT, R6, UR8, RZ, P0, !PT ;  /* 0x0000000806057c10 */ /* 0x004fc600087fe4ff */
[----:B------:R-:W2:Y:S04]  /*4c980*/  LDL R6, [R1+0x273c] ;  /* 0x00273c0001067983 */ /* 0x000ea80000100800 */
[----:B------:R-:W2:Y:S01]  /*4c990*/  LDG.E.U8 R22, desc[UR12][R4.64] ;  /* 0x0000000c04167981 */ /* 0x000ea2000c1e1100 */
[----:B---3--:R-:W-:-:S04]  /*4c9a0*/  IADD3 R10, P0, PT, R10, UR5, RZ ;  /* 0x000000050a0a7c10 */ /* 0x008fc8000ff1e0ff */
[----:B0-----:R-:W-:Y:S01]  /*4c9b0*/  IADD3.X R11, PT, PT, R0, UR8, RZ, P0, !PT ;  /* 0x00000008000b7c10 */ /* 0x001fe200087fe4ff */
[----:B------:R-:W3:Y:S01]  /*4c9c0*/  LDL R5, [R1+0x2750] ;  /* 0x0027500001057983 */ /* 0x000ee20000100800 */
[----:B------:R-:W-:-:S03]  /*4c9d0*/  IADD3 R12, P0, PT, R12, UR5, RZ ;  /* 0x000000050c0c7c10 */ /* 0x000fc6000ff1e0ff */
[----:B------:R0:W-:Y:S04]  /*4c9e0*/  STL [R1+0xf0], R13 ;  /* 0x0000f00d01007387 */ /* 0x0001e80000100800 */
[----:B------:R-:W3:Y:S04]  /*4c9f0*/  LDL R0, [R1+0x274c] ;  /* 0x00274c0001007983 */ /* 0x000ee80000100800 */
[----:B------:R-:W3:Y:S01]  /*4ca00*/  LDG.E.U8 R11, desc[UR12][R10.64] ;  /* 0x0000000c0a0b7981 */ /* 0x000ee2000c1e1100 */
[----:B0-----:R-:W-:-:S05]  /*4ca10*/  IADD3.X R13, PT, PT, R20, UR8, RZ, P0, !PT ;  /* 0x00000008140d7c10 */ /* 0x001fca00087fe4ff */
[----:B------:R-:W3:Y:S04]  /*4ca20*/  LDG.E.U8 R26, desc[UR12][R12.64] ;  /* 0x0000000c0c1a7981 */ /* 0x000ee8000c1e1100 */
[----:B------:R0:W-:Y:S04]  /*4ca30*/  STL [R1+0x12c], R25 ;  /* 0x00012c1901007387 */ /* 0x0001e80000100800 */
[----:B------:R-:W3:Y:S01]  /*4ca40*/  LDL R4, [R1+0x2758] ;  /* 0x0027580001047983 */ /* 0x000ee20000100800 */
[----:B-1----:R-:W-:-:S04]  /*4ca50*/  IADD3 R2, P0, PT, R19, UR5, RZ ;  /* 0x0000000513027c10 */ /* 0x002fc8000ff1e0ff */
[----:B------:R-:W-:-:S05]  /*4ca60*/  IADD3.X R3, PT, PT, R8, UR8, RZ, P0, !PT ;  /* 0x0000000808037c10 */ /* 0x000fca00087fe4ff */
[----:B------:R4:W3:Y:S02]  /*4ca70*/  LDG.E.U8 R13, desc[UR12][R2.64] ;  /* 0x0000000c020d7981 */ /* 0x0008e4000c1e1100 */
[----:B----4-:R-:W-:-:S04]  /*4ca80*/  IADD3 R2, P0, PT, R18, UR5, RZ ;  /* 0x0000000512027c10 */ /* 0x010fc8000ff1e0ff */
[----:B-----5:R-:W-:-:S05]  /*4ca90*/  IADD3.X R3, PT, PT, R17, UR8, RZ, P0, !PT ;  /* 0x0000000811037c10 */ /* 0x020fca00087fe4ff */
[----:B0-----:R0:W4:Y:S02]  /*4caa0*/  LDG.E.U8 R25, desc[UR12][R2.64] ;  /* 0x0000000c02197981 */ /* 0x001124000c1e1100 */
[----:B0-----:R-:W-:-:S04]  /*4cab0*/  IADD3 R2, P0, PT, R16, UR5, RZ ;  /* 0x0000000510027c10 */ /* 0x001fc8000ff1e0ff */
[----:B--2---:R-:W-:Y:S01]  /*4cac0*/  IADD3.X R3, PT, PT, R6, UR8, RZ, P0, !PT ;  /* 0x0000000806037c10 */ /* 0x004fe200087fe4ff */
[----:B---3--:R-:W-:Y:S04]  /*4cad0*/  STL [R1+0x2d6c], R26 ;  /* 0x002d6c1a01007387 */ /* 0x008fe80000100800 */
[----:B------:R0:W-:Y:S04]  /*4cae0*/  STL [R1+0x128], R24 ;  /* 0x0001281801007387 */ /* 0x0001e80000100800 */
[----:B------:R-:W2:Y:S04]  /*4caf0*/  LDL R8, [R1+0x2754] ;  /* 0x0027540001087983 */ /* 0x000ea80000100800 */
[----:B------:R-:W-:Y:S04]  /*4cb00*/  STL [R1+0x124], R23 ;  /* 0x0001241701007387 */ /* 0x000fe80000100800 */
[----:B------:R-:W3:Y:S04]  /*4cb10*/  LDL R10, [R1+0x2760] ;  /* 0x00276000010a7983 */ /* 0x000ee80000100800 */
[----:B------:R1:W-:Y:S04]  /*4cb20*/  STL [R1+0x120], R21 ;  /* 0x0001201501007387 */ /* 0x0003e80000100800 */
[----:B------:R-:W5:Y:S04]  /*4cb30*/  LDL R6, [R1+0x275c] ;  /* 0x00275c0001067983 */ /* 0x000f680000100800 */
[----:B------:R-:W4:Y:S04]  /*4cb40*/  LDL R12, [R1+0x2768] ;  /* 0x00276800010c7983 */ /* 0x000f280000100800 */
[----:B------:R-:W4:Y:S04]  /*4cb50*/  LDL R20, [R1+0x2764] ;  /* 0x0027640001147983 */ /* 0x000f280000100800 */
[----:B0-----:R0:W4:Y:S02]  /*4cb60*/  LDG.E.U8 R24, desc[UR12][R2.64] ;  /* 0x0000000c02187981 */ /* 0x001124000c1e1100 */
[----:B0-----:R-:W-:-:S04]  /*4cb70*/  IADD3 R2, P0, PT, R15, UR5, RZ ;  /* 0x000000050f027c10 */ /* 0x001fc8000ff1e0ff */
[----:B------:R-:W-:-:S05]  /*4cb80*/  IADD3.X R3, PT, PT, R14, UR8, RZ, P0, !PT ;  /* 0x000000080e037c10 */ /* 0x000fca00087fe4ff */
[----:B-1----:R0:W4:Y:S02]  /*4cb90*/  LDG.E.U8 R21, desc[UR12][R2.64] ;  /* 0x0000000c02157981 */ /* 0x002124000c1e1100 */
[----:B0-----:R-:W-:-:S04]  /*4cba0*/  IADD3 R2, P0, PT, R5, UR5, RZ ;  /* 0x0000000505027c10 */ /* 0x001fc8000ff1e0ff */
[----:B------:R-:W-:Y:S02]  /*4cbb0*/  IADD3.X R3, PT, PT, R0, UR8, RZ, P0, !PT ;  /* 0x0000000800037c10 */ /* 0x000fe400087fe4ff */
[----:B------:R-:W-:Y:S01]  /*4cbc0*/  IADD3 R4, P0, PT, R4, UR5, RZ ;  /* 0x0000000504047c10 */ /* 0x000fe2000ff1e0ff */
[----:B------:R0:W-:Y:S04]  /*4cbd0*/  STL [R1+0x11c], R22 ;  /* 0x00011c1601007387 */ /* 0x0001e80000100800 */
[----:B------:R-:W4:Y:S04]  /*4cbe0*/  LDL R19, [R1+0x2770] ;  /* 0x0027700001137983 */ /* 0x000f280000100800 */
[----:B------:R-:W4:Y:S04]  /*4cbf0*/  LDL R0, [R1+0x276c] ;  /* 0x00276c0001007983 */ /* 0x000f280000100800 */
        /* <DEDUP_REMOVED lines=9> */
[----:B0-----:R-:W2:Y:S01]  /*4cc90*/  LDG.E.U8 R22, desc[UR12][R4.64] ;  /* 0x0000000c04167981 */ /* 0x001ea2000c1e1100 */
[----:B---3--:R-:W-:-:S04]  /*4cca0*/  IADD3 R10, P0, PT, R10, UR5, RZ ;  /* 0x000000050a0a7c10 */ /* 0x008fc8000ff1e0ff */
[----:B-----5:R-:W-:Y:S02]  /*4ccb0*/  IADD3.X R11, PT, PT, R6, UR8, RZ, P0, !PT ;  /* 0x00000008060b7c10 */ /* 0x020fe400087fe4ff */
[----:B------:R-:W3:Y:S01]  /*4ccc0*/  LDL R6, [R1+0x2790] ;  /* 0x0027900001067983 */ /* 0x000ee20000100800 */
[----:B----4-:R-:W-:-:S03]  /*4ccd0*/  IADD3 R12, P0, PT, R12, UR5, RZ ;  /* 0x000000050c0c7c10 */ /* 0x010fc6000ff1e0ff */
[----:B------:R0:W-:Y:S04]  /*4cce0*/  STL [R1+0xd0], R13 ;  /* 0x0000d00d01007387 */ /* 0x0001e80000100800 */
[----:B------:R-:W4:Y:S04]  /*4ccf0*/  LDL R5, [R1+0x278c] ;  /* 0x00278c0001057983 */ /* 0x000f280000100800 */
[----:B------:R-:W5:Y:S01]  /*4cd00*/  LDG.E.U8 R11, desc[UR12][R10.64] ;  /* 0x0000000c0a0b7981 */ /* 0x000f62000c1e1100 */
[----:B0-----:R-:W-:-:S03]  /*4cd10*/  IADD3.X R13, PT, PT, R20, UR8, RZ, P0, !PT ;  /* 0x00000008140d7c10 */ /* 0x001fc600087fe4ff */
[----:B------:R0:W-:Y:S04]  /*4cd20*/  STL [R1+0x10c], R25 ;  /* 0x00010c1901007387 */ /* 0x0001e80000100800 */
[----:B------:R-:W2:Y:S04]  /*4cd30*/  LDL R4, [R1+0x2798] ;  /* 0x0027980001047983 */ /* 0x000ea80000100800 */
[----:B0-----:R-:W2:Y:S01]  /*4cd40*/  LDG.E.U8 R25, desc[UR12][R12.64] ;  /* 0x0000000c0c197981 */ /* 0x001ea2000c1e1100 */
[----:B-1----:R-:W-:-:S04]  /*4cd50*/  IADD3 R2, P0, PT, R19, UR5, RZ ;  /* 0x0000000513027c10 */ /* 0x002fc8000ff1e0ff */
[----:B------:R-:W-:-:S05]  /*4cd60*/  IADD3.X R3, PT, PT, R0, UR8, RZ, P0, !PT ;  /* 0x0000000800037c10 */ /* 0x000fca00087fe4ff */
[----:B------:R0:W3:Y:S02]  /*4cd70*/  LDG.E.U8 R13, desc[UR12][R2.64] ;  /* 0x0000000c020d7981 */ /* 0x0000e4000c1e1100 */
[----:B0-----:R-:W-:-:S04]  /*4cd80*/  IADD3 R2, P0, PT, R18, UR5, RZ ;  /* 0x0000000512027c10 */ /* 0x001fc8000ff1e0ff */
[----:B------:R-:W-:Y:S01]  /*4cd90*/  IADD3.X R3, PT, PT, R17, UR8, RZ, P0, !PT ;  /* 0x0000000811037c10 */ /* 0x000fe200087fe4ff */
[----:B--2---:R-:W-:Y:S04]  /*4cda0*/  STL [R1+0x2d70], R25 ;  /* 0x002d701901007387 */ /* 0x004fe80000100800 */
[----:B------:R-:W-:Y:S04]  /*4cdb0*/  STL [R1+0x108], R24 ;  /* 0x0001081801007387 */ /* 0x000fe80000100800 */
[----:B------:R-:W2:Y:S04]  /*4cdc0*/  LDL R0, [R1+0x2794] ;  /* 0x0027940001007983 */ /* 0x000ea80000100800 */
[----:B------:R0:W-:Y:S04]  /*4cdd0*/  STL [R1+0x104], R21 ;  /* 0x0001041501007387 */ /* 0x0001e80000100800 */
        /* <DEDUP_REMOVED lines=9> */
[----:B0-----:R-:W-:-:S04]  /*4ce70*/  IADD3 R2, P0, PT, R15, UR5, RZ ;  /* 0x000000050f027c10 */ /* 0x001fc8000ff1e0ff */
[----:B------:R-:W-:-:S05]  /*4ce80*/  IADD3.X R3, PT, PT, R14, UR8, RZ, P0, !PT ;  /* 0x000000080e037c10 */ /* 0x000fca00087fe4ff */
[----:B------:R3:W2:Y:S04]  /*4ce90*/  LDG.E.U8 R24, desc[UR12][R2.64] ;  /* 0x0000000c02187981 */ /* 0x0006a8000c1e1100 */
[----:B------:R0:W-:Y:S04]  /*4cea0*/  STL [R1+0xfc], R22 ;  /* 0x0000fc1601007387 */ /* 0x0001e80000100800 */
[----:B------:R-:W2:Y:S01]  /*4ceb0*/  LDL R19, [R1+0x27b0] ;  /* 0x0027b00001137983 */ /* 0x000ea20000100800 */
[----:B---3--:R-:W-:-:S03]  /*4cec0*/  IADD3 R2, P0, PT, R6, UR5, RZ ;  /* 0x0000000506027c10 */ /* 0x008fc6000ff1e0ff */
[----:B------:R-:W3:Y:S01]  /*4ced0*/  LDL R6, [R1+0x27ac] ;  /* 0x0027ac0001067983 */ /* 0x000ee20000100800 */
[----:B----4-:R-:W-:Y:S02]  /*4cee0*/  IADD3.X R3, PT, PT, R5, UR8, RZ, P0, !PT ;  /* 0x0000000805037c10 */ /* 0x010fe400087fe4ff */
[----:B------:R-:W-:Y:S01]  /*4cef0*/  IADD3 R4, P0, PT, R4, UR5, RZ ;  /* 0x0000000504047c10 */ /* 0x000fe2000ff1e0ff */
[----:B------:R-:W4:Y:S04]  /*4cf00*/  LDL R18, [R1+0x27b8] ;  /* 0x0027b80001127983 */ /* 0x000f280000100800 */
[----:B-----5:R5:W-:Y:S04]  /*4cf10*/  STL [R1+0xf4], R11 ;  /* 0x0000f40b01007387 */ /* 0x020be80000100800 */
[----:B------:R-:W4:Y:S04]  /*4cf20*/  LDL R17, [R1+0x27b4] ;  /* 0x0027b40001117983 */ /* 0x000f280000100800 */
[----:B------:R-:W4:Y:S04]  /*4cf30*/  LDL R16, [R1+0x27c0] ;  /* 0x0027c00001107983 */ /* 0x000f280000100800 */
[----:B------:R-:W4:Y:S04]  /*4cf40*/  LDL R15, [R1+0x27bc] ;  /* 0x0027bc00010f7983 */ /* 0x000f280000100800 */
[----:B------:R-:W4:Y:S04]  /*4cf50*/  LDL R14, [R1+0x27c8] ;  /* 0x0027c800010e7983 */ /* 0x000f280000100800 */
[----:B-1----:R1:W4:Y:S01]  /*4cf60*/  LDG.E.U8 R23, desc[UR12][R2.64] ;  /* 0x0000000c02177981 */ /* 0x002322000c1e1100 */
[----:B--2---:R-:W-:-:S03]  /*4cf70*/  IADD3.X R5, PT, PT, R0, UR8, RZ, P0, !PT ;  /* 0x0000000800057c10 */ /* 0x004fc600087fe4ff */
[----:B------:R-:W2:Y:S04]  /*4cf80*/  LDL R0, [R1+0x27c4] ;  /* 0x0027c40001007983 */ /* 0x000ea80000100800 */
[----:B0-----:R-:W2:Y:S01]  /*4cf90*/  LDG.E.U8 R22, desc[UR12][R4.64] ;  /* 0x0000000c04167981 */ /* 0x001ea2000c1e1100 */
[----:B------:R-:W-:-:S04]  /*4cfa0*/  IADD3 R10, P0, PT, R10, UR5, RZ ;  /* 0x000000050a0a7c10 */ /* 0x000fc8000ff1e0ff */
[----:B-----5:R-:W-:Y:S02]  /*4cfb0*/  IADD3.X R11, PT, PT, R8, UR8, RZ, P0, !PT ;  /* 0x00000008080b7c10 */ /* 0x020fe400087fe4ff */
[----:B------:R-:W-:Y:S01]  /*4cfc0*/  IADD3 R12, P0, PT, R12, UR5, RZ ;  /* 0x000000050c0c7c10 */ /* 0x000fe2000ff1e0ff */
[----:B------:R-:W5:Y:S04]  /*4cfd0*/  LDL R8, [R1+0x27d0] ;  /* 0x0027d00001087983 */ /* 0x000f680000100800 */
[----:B------:R0:W-:Y:S04]  /*4cfe0*/  STL [R1+0xb0], R13 ;  /* 0x0000b00d01007387 */ /* 0x0001e80000100800 */
[----:B------:R-:W2:Y:S04]  /*4cff0*/  LDL R5, [R1+0x27cc] ;  /* 0x0027cc0001057983 */ /* 0x000ea80000100800 */
[----:B------:R-:W2:Y:S01]  /*4d000*/  LDG.E.U8 R11, desc[UR12][R10.64] ;  /* 0x0000000c0a0b7981 */ /* 0x000ea2000c1e1100 */
[----:B0-----:R-:W-:-:S03]  /*4d010*/  IADD3.X R13, PT, PT, R20, UR8, RZ, P0, !PT ;  /* 0x00000008140d7c10 */ /* 0x001fc600087fe4ff */
[----:B------:R0:W-:Y:S04]  /*4d020*/  STL [R1+0xec], R21 ;  /* 0x0000ec1501007387 */ /* 0x0001e80000100800 */
[----:B------:R-:W2:Y:S04]  /*4d030*/  LDL R4, [R1+0x27d8] ;  /* 0x0027d80001047983 */ /* 0x000ea80000100800 */
[----:B0-----:R-:W2:Y:S01]  /*4d040*/  LDG.E.U8 R21, desc[UR12][R12.64] ;  /* 0x0000000c0c157981 */ /* 0x001ea2000c1e1100 */
[----:B-1----:R-:W-:-:S04]  /*4d050*/  IADD3 R2, P0, PT, R19, UR5, RZ ;  /* 0x0000000513027c10 */ /* 0x002fc8000ff1e0ff */
[----:B---3--:R-:W-:-:S05]  /*4d060*/  IADD3.X R3, PT, PT, R6, UR8, RZ, P0, !PT ;  /* 0x0000000806037c10 */ /* 0x008fca00087fe4ff */
[----:B------:R4:W3:Y:S02]  /*4d070*/  LDG.E.U8 R26, desc[UR12][R2.64] ;  /* 0x0000000c021a7981 */ /* 0x0008e4000c1e1100 */
[----:B----4-:R-:W-:-:S04]  /*4d080*/  IADD3 R2, P0, PT, R18, UR5, RZ ;  /* 0x0000000512027c10 */ /* 0x010fc8000ff1e0ff */
[----:B------:R-:W-:Y:S01]  /*4d090*/  IADD3.X R3, PT, PT, R17, UR8, RZ, P0, !PT ;  /* 0x0000000811037c10 */ /* 0x000fe200087fe4ff */
[----:B--2---:R-:W-:Y:S04]  /*4d0a0*/  STL [R1+0x2d74], R21 ;  /* 0x002d741501007387 */ /* 0x004fe80000100800 */
[----:B------:R0:W-:Y:S04]  /*4d0b0*/  STL [R1+0xe8], R25 ;  /* 0x0000e81901007387 */ /* 0x0001e80000100800 */
[----:B------:R-:W2:Y:S04]  /*4d0c0*/  LDL R6, [R1+0x27d4] ;  /* 0x0027d40001067983 */ /* 0x000ea80000100800 */
[----:B0-----:R0:W4:Y:S04]  /*4d0d0*/  LDG.E.U8 R25, desc[UR12][R2.64] ;  /* 0x0000000c02197981 */ /* 0x001128000c1e1100 */
[----:B------:R1:W-:Y:S04]  /*4d0e0*/  STL [R1+0xe4], R24 ;  /* 0x0000e41801007387 */ /* 0x0003e80000100800 */
[----:B------:R-:W3:Y:S01]  /*4d0f0*/  LDL R10, [R1+0x27e0] ;  /* 0x0027e000010a7983 */ /* 0x000ee20000100800 */
[----:B0-----:R-:W-:-:S04]  /*4d100*/  IADD3 R2, P0, PT, R16, UR5, RZ ;  /* 0x0000000510027c10 */ /* 0x001fc8000ff1e0ff */
[----:B------:R-:W-:Y:S01]  /*4d110*/  IADD3.X R3, PT, PT, R15, UR8, RZ, P0, !PT ;  /* 0x000000080f037c10 */ /* 0x000fe200087fe4ff */
[----:B------:R0:W-:Y:S04]  /*4d120*/  STL [R1+0xe0], R23 ;  /* 0x0000e01701007387 */ /* 0x0001e80000100800 */
[----:B-1----:R1:W4:Y:S04]  /*4d130*/  LDG.E.U8 R24, desc[UR12][R2.64] ;  /* 0x0000000c02187981 */ /* 0x002328000c1e1100 */
[----:B------:R-:W4:Y:S04]  /*4d140*/  LDL R13, [R1+0x27dc] ;  /* 0x0027dc00010d7983 */ /* 0x000f280000100800 */
[----:B------:R-:W4:Y:S01]  /*4d150*/  LDL R12, [R1+0x27e8] ;  /* 0x0027e800010c7983 */ /* 0x000f220000100800 */
[----:B-1----:R-:W-:-:S04]  /*4d160*/  IADD3 R2, P0, PT, R14, UR5, RZ ;  /* 0x000000050e027c10 */ /* 0x002fc8000ff1e0ff */
[----:B------:R-:W-:Y:S02]  /*4d170*/  IADD3.X R3, PT, PT, R0, UR8, RZ, P0, !PT ;  /* 0x0000000800037c10 */ /* 0x000fe400087fe4ff */
[----:B------:R-:W4:Y:S04]  /*4d180*/  LDL R0, [R1+0x27e4] ;  /* 0x0027e40001007983 */ /* 0x000f280000100800 */
[----:B0-----:R5:W4:Y:S04]  /*4d190*/  LDG.E.U8 R23, desc[UR12][R2.64] ;  /* 0x0000000c02177981 */ /* 0x001b28000c1e1100 */
[----:B------:R0:W-:Y:S04]  /*4d1a0*/  STL [R1+0xdc], R22 ;  /* 0x0000dc1601007387 */ /* 0x0001e80000100800 */
[----:B------:R-:W4:Y:S01]  /*4d1b0*/  LDL R20, [R1+0x27f0] ;  /* 0x0027f00001147983 */ /* 0x000f220000100800 */
[----:B-----5:R-:W-:-:S03]  /*4d1c0*/  IADD3 R2, P0, PT, R8, UR5, RZ ;  /* 0x0000000508027c10 */ /* 0x020fc6000ff1e0ff */
[----:B------:R-:W5:Y:S01]  /*4d1d0*/  LDL R19, [R1+0x27ec] ;  /* 0x0027ec0001137983 */ /* 0x000f620000100800 */
[----:B------:R-:W-:Y:S02]  /*4d1e0*/  IADD3.X R3, PT, PT, R5, UR8, RZ, P0, !PT ;  /* 0x0000000805037c10 */ /* 0x000fe400087fe4ff */
[----:B------:R-:W-:Y:S01]  /*4d1f0*/  IADD3 R4, P0, PT, R4, UR5, RZ ;  /* 0x0000000504047c10 */ /* 0x000fe2000ff1e0ff */
[----:B------:R-:W5:Y:S04]  /*4d200*/  LDL R18, [R1+0x27f8] ;  /* 0x0027f80001127983 */ /* 0x000f680000100800 */
[----:B------:R-:W5:Y:S04]  /*4d210*/  LDL R8, [R1+0x27f4] ;  /* 0x0027f40001087983 */ /* 0x000f680000100800 */
[----:B------:R4:W-:Y:S04]  /*4d220*/  STL [R1+0xd8], R11 ;  /* 0x0000d80b01007387 */ /* 0x0009e80000100800 */
[----:B------:R-:W5:Y:S04]  /*4d230*/  LDL R17, [R1+0x2800] ;  /* 0x0028000001117983 */ /* 0x000f680000100800 */
[----:B0-----:R0:W5:Y:S04]  /*4d240*/  LDG.E.U8 R22, desc[UR12][R2.64] ;  /* 0x0000000c02167981 */ /* 0x001168000c1e1100 */
[----:B------:R-:W5:Y:S04]  /*4d250*/  LDL R15, [R1+0x2808] ;  /* 0x00280800010f7983 */ /* 0x000f680000100800 */
[----:B------:R-:W5:Y:S01]  /*4d260*/  LDL R14, [R1+0x2804] ;  /* 0x00280400010e7983 */ /* 0x000f620000100800 */
[----:B--2---:R-:W-:-:S03]  /*4d270*/  IADD3.X R5, PT, PT, R6, UR8, RZ, P0, !PT ;  /* 0x0000000806057c10 */ /* 0x004fc600087fe4ff */
[----:B------:R-:W2:Y:S04]  /*4d280*/  LDL R6, [R1+0x27fc] ;  /* 0x0027fc0001067983 */ /* 0x000ea80000100800 */
[----:B------:R-:W2:Y:S01]  /*4d290*/  LDG.E.U8 R21, desc[UR12][R4.64] ;  /* 0x0000000c04157981 */ /* 0x000ea2000c1e1100 */
[----:B---3--:R-:W-:-:S03]  /*4d2a0*/  IADD3 R10, P0, PT, R10, UR5, RZ ;  /* 0x000000050a0a7c10 */ /* 0x008fc6000ff1e0ff */
[----:B------:R-:W3:Y:S01]  /*4d2b0*/  LDL R5, [R1+0x181c] ;  /* 0x00181c0001057983 */ /* 0x000ee20000100800 */
[----:B----4-:R-:W-:Y:S02]  /*4d2c0*/  IADD3.X R11, PT, PT, R13, UR8, RZ, P0, !PT ;  /* 0x000000080d0b7c10 */ /* 0x010fe400087fe4ff */
[----:B------:R-:W-:Y:S01]  /*4d2d0*/  IADD3 R12, P0, PT, R12, UR5, RZ ;  /* 0x000000050c0c7c10 */ /* 0x000fe2000ff1e0ff */
[----:B------:R1:W-:Y:S04]  /*4d2e0*/  STL [R1+0x90], R26 ;  /* 0x0000901a01007387 */ /* 0x0003e80000100800 */
[----:B------:R-:W4:Y:S01]  /*4d2f0*/  LDL R4, [R1+0x1818] ;  /* 0x0018180001047983 */ /* 0x000f220000100800 */
[----:B------:R-:W-:-:S03]  /*4d300*/  IADD3.X R13, PT, PT, R0, UR8, RZ, P0, !PT ;  /* 0x00000008000d7c10 */ /* 0x000fc600087fe4ff */
[----:B------:R-:W3:Y:S04]  /*4d310*/  LDG.E.U8 R11, desc[UR12][R10.64] ;  /* 0x0000000c0a0b7981 */ /* 0x000ee8000c1e1100 */
[----:B------:R-:W3:Y:S01]  /*4d320*/  LDG.E.U8 R16, desc[UR12][R12.64] ;  /* 0x0000000c0c107981 */ /* 0x000ee2000c1e1100 */
[----:B0-----:R-:W-:-:S04]  /*4d330*/  IADD3 R2, P0, PT, R20, UR5, RZ ;  /* 0x0000000514027c10 */ /* 0x001fc8000ff1e0ff */
[----:B-----5:R-:W-:-:S05]  /*4d340*/  IADD3.X R3, PT, PT, R19, UR8, RZ, P0, !PT ;  /* 0x0000000813037c10 */ /* 0x020fca00087fe4ff */
[----:B------:R0:W5:Y:S02]  /*4d350*/  LDG.E.U8 R13, desc[UR12][R2.64] ;  /* 0x0000000c020d7981 */ /* 0x000164000c1e1100 */
[----:B0-----:R-:W-:-:S04]  /*4d360*/  IADD3 R2, P0, PT, R18, UR5, RZ ;  /* 0x0000000512027c10 */ /* 0x001fc8000ff1e0ff */
[----:B------:R-:W-:Y:S01]  /*4d370*/  IADD3.X R3, PT, PT, R8, UR8, RZ, P0, !PT ;  /* 0x0000000808037c10 */ /* 0x000fe200087fe4ff */
[----:B------:R0:W-:Y:S04]  /*4d380*/  STL [R1+0xcc], R25 ;  /* 0x0000cc1901007387 */ /* 0x0001e80000100800 */
[----:B------:R0:W4:Y:S04]  /*4d390*/  LDG.E.U8 R27, desc[UR12][R2.64] ;  /* 0x0000000c021b7981 */ /* 0x000128000c1e1100 */
[----:B------:R-:W4:Y:S01]  /*4d3a0*/  LDL R0, [R1+0x1824] ;  /* 0x0018240001007983 */ /* 0x000f220000100800 */
[----:B0-----:R-:W-:-:S04]  /*4d3b0*/  IADD3 R2, P0, PT, R17, UR5, RZ ;  /* 0x0000000511027c10 */ /* 0x001fc8000ff1e0ff */
[----:B--2---:R-:W-:-:S05]  /*4d3c0*/  IADD3.X R3, PT, PT, R6, UR8, RZ, P0, !PT ;  /* 0x0000000806037c10 */ /* 0x004fca00087fe4ff */
[----:B-1----:R0:W2:Y:S02]  /*4d3d0*/  LDG.E.U8 R26, desc[UR12][R2.64] ;  /* 0x0000000c021a7981 */ /* 0x0020a4000c1e1100 */
[----:B0-----:R-:W-:-:S04]  /*4d3e0*/  IADD3 R2, P0, PT, R15, UR5, RZ ;  /* 0x000000050f027c10 */ /* 0x001fc8000ff1e0ff */
[----:B------:R-:W-:-:S05]  /*4d3f0*/  IADD3.X R3, PT, PT, R14, UR8, RZ, P0, !PT ;  /* 0x000000080e037c10 */ /* 0x000fca00087fe4ff */
[----:B------:R0:W2:Y:S04]  /*4d400*/  LDG.E.U8 R25, desc[UR12][R2.64] ;  /* 0x0000000c02197981 */ /* 0x0000a8000c1e1100 */
[----:B---3--:R-:W-:Y:S04]  /*4d410*/  STL [R1+0x2d78], R16 ;  /* 0x002d781001007387 */ /* 0x008fe80000100800 */
[----:B------:R-:W-:Y:S04]  /*4d420*/  STL [R1+0xc8], R24 ;  /* 0x0000c81801007387 */ /* 0x000fe80000100800 */
[----:B------:R-:W3:Y:S04]  /*4d430*/  LDL R10, [R1+0x1820] ;  /* 0x00182000010a7983 */ /* 0x000ee80000100800 */
[----:B------:R-:W-:Y:S04]  /*4d440*/  STL [R1+0xc4], R23 ;  /* 0x0000c41701007387 */ /* 0x000fe80000100800 */
[----:B------:R-:W2:Y:S04]  /*4d450*/  LDL R8, [R1+0x182c] ;  /* 0x00182c0001087983 */ /* 0x000ea80000100800 */
[----:B------:R-:W-:Y:S04]  /*4d460*/  STL [R1+0xc0], R22 ;  /* 0x0000c01601007387 */ /* 0x000fe80000100800 */
[----:B------:R-:W5:Y:S04]  /*4d470*/  LDL R6, [R1+0x1828] ;  /* 0x0018280001067983 */ /* 0x000f680000100800 */
[----:B------:R-:W5:Y:S04]  /*4d480*/  LDL R12, [R1+0x1834] ;  /* 0x00183400010c7983 */ /* 0x000f680000100800 */
[----:B------:R1:W-:Y:S04]  /*4d490*/  STL [R1+0xbc], R21 ;  /* 0x0000bc1501007387 */ /* 0x0003e80000100800 */
[----:B------:R-:W5:Y:S01]  /*4d4a0*/  LDL R14, [R1+0x1830] ;  /* 0x00183000010e7983 */ /* 0x000f620000100800 */
[----:B0-----:R-:W-:-:S03]  /*4d4b0*/  IADD3 R2, P0, PT, R5, UR5, RZ ;  /* 0x0000000505027c10 */ /* 0x001fc6000ff1e0ff */
[----:B------:R-:W5:Y:S04]  /*4d4c0*/  LDL R20, [R1+0x1838] ;  /* 0x0018380001147983 */ /* 0x000f680000100800 */
[----:B-1----:R-:W5:Y:S01]  /*4d4d0*/  LDL R21, [R1+0x183c] ;  /* 0x00183c0001157983 */ /* 0x002f620000100800 */
[----:B----4-:R-:W-:Y:S02]  /*4d4e0*/  IADD3.X R3, PT, PT, R4, UR8, RZ, P0, !PT ;  /* 0x0000000804037c10 */ /* 0x010fe400087fe4ff */
[----:B------:R-:W-:Y:S01]  /*4d4f0*/  IADD3 R4, P0, PT, R0, UR5, RZ ;  /* 0x0000000500047c10 */ /* 0x000fe2000ff1e0ff */
        /* <DEDUP_REMOVED lines=8> */
[----:B---3--:R-:W-:-:S05]  /*4d580*/  IADD3.X R5, PT, PT, R10, UR8, RZ, P0, !PT ;  /* 0x000000080a057c10 */ /* 0x008fca00087fe4ff */
[----:B------:R-:W3:Y:S01]  /*4d590*/  LDG.E.U8 R23, desc[UR12][R4.64] ;  /* 0x0000000c04177981 */ /* 0x000ee2000c1e1100 */
[----:B--2---:R-:W-:-:S03]  /*4d5a0*/  IADD3 R10, P0, PT, R8, UR5, RZ ;  /* 0x00000005080a7c10 */ /* 0x004fc6000ff1e0ff */
[----:B------:R-:W2:Y:S01]  /*4d5b0*/  LDL R8, [R1+0x185c] ;  /* 0x00185c0001087983 */ /* 0x000ea20000100800 */
[----:B-----5:R-:W-:-:S03]  /*4d5c0*/  IADD3.X R11, PT, PT, R6, UR8, RZ, P0, !PT ;  /* 0x00000008060b7c10 */ /* 0x020fc600087fe4ff */
[----:B------:R1:W-:Y:S01]  /*4d5d0*/  STL [R1+0x70], R13 ;  /* 0x0000700d01007387 */ /* 0x0003e20000100800 */
[----:B------:R-:W-:-:S03]  /*4d5e0*/  IADD3 R12, P0, PT, R12, UR5, RZ ;  /* 0x000000050c0c7c10 */ /* 0x000fc6000ff1e0ff */
[----:B------:R-:W5:Y:S04]  /*4d5f0*/  LDL R6, [R1+0x1858] ;  /* 0x0018580001067983 */ /* 0x000f680000100800 */
[----:B------:R-:W2:Y:S01]  /*4d600*/  LDL R5, [R1+0x1864] ;  /* 0x0018640001057983 */ /* 0x000ea20000100800 */
[----:B-1----:R-:W-:-:S03]  /*4d610*/  IADD3.X R13, PT, PT, R14, UR8, RZ, P0, !PT ;  /* 0x000000080e0d7c10 */ /* 0x002fc600087fe4ff */
[----:B------:R-:W2:Y:S04]  /*4d620*/  LDG.E.U8 R22, desc[UR12][R10.64] ;  /* 0x0000000c0a167981 */ /* 0x000ea8000c1e1100 */
[----:B------:R-:W2:Y:S01]  /*4d630*/  LDG.E.U8 R13, desc[UR12][R12.64] ;  /* 0x0000000c0c0d7981 */ /* 0x000ea2000c1e1100 */
[----:B0-----:R-:W-:-:S04]  /*4d640*/  IADD3 R2, P0, PT, R21, UR5, RZ ;  /* 0x0000000515027c10 */ /* 0x001fc8000ff1e0ff */
[----:B------:R-:W-:Y:S01]  /*4d650*/  IADD3.X R3, PT, PT, R20, UR8, RZ, P0, !PT ;  /* 0x0000000814037c10 */ /* 0x000fe200087fe4ff */
[----:B------:R0:W-:Y:S04]  /*4d660*/  STL [R1+0xac], R27 ;  /* 0x0000ac1b01007387 */ /* 0x0001e80000100800 */
[----:B------:R-:W3:Y:S04]  /*4d670*/  LDL R14, [R1+0x1860] ;  /* 0x00186000010e7983 */ /* 0x000ee80000100800 */
[----:B0-----:R4:W3:Y:S02]  /*4d680*/  LDG.E.U8 R27, desc[UR12][R2.64] ;  /* 0x0000000c021b7981 */ /* 0x0018e4000c1e1100 */
[----:B----4-:R-:W-:-:S04]  /*4d690*/  IADD3 R2, P0, PT, R19, UR5, RZ ;  /* 0x0000000513027c10 */ /* 0x010fc8000ff1e0ff */
[----:B------:R-:W-:Y:S01]  /*4d6a0*/  IADD3.X R3, PT, PT, R0, UR8, RZ, P0, !PT ;  /* 0x0000000800037c10 */ /* 0x000fe200087fe4ff */
[----:B------:R0:W-:Y:S04]  /*4d6b0*/  STL [R1+0xa8], R26 ;  /* 0x0000a81a01007387 */ /* 0x0001e80000100800 */
[----:B0-----:R0:W4:Y:S02]  /*4d6c0*/  LDG.E.U8 R26, desc[UR12][R2.64] ;  /* 0x0000000c021a7981 */ /* 0x001124000c1e1100 */
[----:B0-----:R-:W-:-:S04]  /*4d6d0*/  IADD3 R2, P0, PT, R18, UR5, RZ ;  /* 0x0000000512027c10 */ /* 0x001fc8000ff1e0ff */
[----:B------:R-:W-:Y:S01]  /*4d6e0*/  IADD3.X R3, PT, PT, R17, UR8, RZ, P0, !PT ;  /* 0x0000000811037c10 */ /* 0x000fe200087fe4ff */
[----:B--2---:R-:W-:Y:S04]  /*4d6f0*/  STL [R1+0x2d7c], R13 ;  /* 0x002d7c0d01007387 */ /* 0x004fe80000100800 */
[----:B------:R0:W-:Y:S04]  /*4d700*/  STL [R1+0xa4], R25 ;  /* 0x0000a41901007387 */ /* 0x0001e80000100800 */
[----:B------:R-:W2:Y:S04]  /*4d710*/  LDL R0, [R1+0x186c] ;  /* 0x00186c0001007983 */ /* 0x000ea80000100800 */
[----:B0-----:R0:W4:Y:S02]  /*4d720*/  LDG.E.U8 R25, desc[UR12][R2.64] ;  /* 0x0000000c02197981 */ /* 0x001124000c1e1100 */
[----:B0-----:R-:W-:-:S04]  /*4d730*/  IADD3 R2, P0, PT, R16, UR5, RZ ;  /* 0x0000000510027c10 */ /* 0x001fc8000ff1e0ff */
[----:B------:R-:W-:Y:S01]  /*4d740*/  IADD3.X R3, PT, PT, R15, UR8, RZ, P0, !PT ;  /* 0x000000080f037c10 */ /* 0x000fe200087fe4ff */
[----:B------:R0:W-:Y:S04]  /*4d750*/  STL [R1+0xa0], R24 ;  /* 0x0000a01801007387 */ /* 0x0001e80000100800 */
[----:B------:R-:W4:Y:S04]  /*4d760*/  LDL R4, [R1+0x1868] ;  /* 0x0018680001047983 */ /* 0x000f280000100800 */
[----:B------:R-:W4:Y:S04]  /*4d770*/  LDL R12, [R1+0x1874] ;  /* 0x00187400010c7983 */ /* 0x000f280000100800 */
[----:B0-----:R0:W4:Y:S04]  /*4d780*/  LDG.E.U8 R24, desc[UR12][R2.64] ;  /* 0x0000000c02187981 */ /* 0x001128000c1e1100 */
[----:B---3--:R1:W-:Y:S01]  /*4d790*/  STL [R1+0x9c], R23 ;  /* 0x00009c1701007387 */ /* 0x0083e20000100800 */
[----:B0-----:R-:W-:-:S03]  /*4d7a0*/  IADD3 R2, P0, PT, R8, UR5, RZ ;  /* 0x0000000508027c10 */ /* 0x001fc6000ff1e0ff */
[----:B------:R-:W3:Y:S01]  /*4d7b0*/  LDL R8, [R1+0x1870] ;  /* 0x0018700001087983 */ /* 0x000ee20000100800 */
[----:B-----5:R-:W-:-:S03]  /*4d7c0*/  IADD3.X R3, PT, PT, R6, UR8, RZ, P0, !PT ;  /* 0x0000000806037c10 */ /* 0x020fc600087fe4ff */
[----:B------:R-:W5:Y:S01]  /*4d7d0*/  LDL R6, [R1+0x187c] ;  /* 0x00187c0001067983 */ /* 0x000f620000100800 */
[----:B------:R-:W-:-:S03]  /*4d7e0*/  IADD3 R10, P0, PT, R5, UR5, RZ ;  /* 0x00000005050a7c10 */ /* 0x000fc6000ff1e0ff */
[----:B------:R-:W5:Y:S01]  /*4d7f0*/  LDL R5, [R1+0x1878] ;  /* 0x0018780001057983 */ /* 0x000f620000100800 */
[----:B------:R-:W-:-:S03]  /*4d800*/  IADD3.X R11, PT, PT, R14, UR8, RZ, P0, !PT ;  /* 0x000000080e0b7c10 */ /* 0x000fc600087fe4ff */
[----:B------:R0:W-:Y:S04]  /*4d810*/  STL [R1+0x98], R22 ;  /* 0x0000981601007387 */ /* 0x0001e80000100800 */
[----:B------:R-:W5:Y:S04]  /*4d820*/  LDL R21, [R1+0x1884] ;  /* 0x0018840001157983 */ /* 0x000f680000100800 */
[----:B------:R-:W5:Y:S04]  /*4d830*/  LDL R20, [R1+0x1880] ;  /* 0x0018800001147983 */ /* 0x000f680000100800 */
[----:B-1----:R5:W5:Y:S04]  /*4d840*/  LDG.E.U8 R23, desc[UR12][R2.64] ;  /* 0x0000000c02177981 */ /* 0x002b68000c1e1100 */
[----:B------:R-:W5:Y:S04]  /*4d850*/  LDL R17, [R1+0x188c] ;  /* 0x00188c0001117983 */ /* 0x000f680000100800 */
[----:B------:R-:W5:Y:S04]  /*4d860*/  LDL R16, [R1+0x1888] ;  /* 0x0018880001107983 */ /* 0x000f680000100800 */
[----:B------:R-:W5:Y:S04]  /*4d870*/  LDL R13, [R1+0x1894] ;  /* 0x00189400010d7983 */ /* 0x000f680000100800 */
[----:B0-----:R-:W5:Y:S01]  /*4d880*/  LDG.E.U8 R22, desc[UR12][R10.64] ;  /* 0x0000000c0a167981 */ /* 0x001f62000c1e1100 */
[----:B--2---:R-:W-:-:S03]  /*4d890*/  IADD3 R14, P0, PT, R0, UR5, RZ ;  /* 0x00000005000e7c10 */ /* 0x004fc6000ff1e0ff */
[----:B------:R-:W2:Y:S01]  /*4d8a0*/  LDL R0, [R1+0x1890] ;  /* 0x0018900001007983 */ /* 0x000ea20000100800 */
[----:B----4-:R-:W-:Y:S02]  /*4d8b0*/  IADD3.X R15, PT, PT, R4, UR8, RZ, P0, !PT ;  /* 0x00000008040f7c10 */ /* 0x010fe400087fe4ff */
[----:B------:R-:W-:Y:S01]  /*4d8c0*/  IADD3 R18, P0, PT, R12, UR5, RZ ;  /* 0x000000050c127c10 */ /* 0x000fe2000ff1e0ff */
[----:B------:R-:W-:Y:S04]  /*4d8d0*/  STL [R1+0x50], R27 ;  /* 0x0000501b01007387 */ /* 0x000fe80000100800 */
[----:B------:R-:W4:Y:S04]  /*4d8e0*/  LDL R11, [R1+0x189c] ;  /* 0x00189c00010b7983 */ /* 0x000f280000100800 */
[----:B------:R-:W2:Y:S04]  /*4d8f0*/  LDL R4, [R1+0x1898] ;  /* 0x0018980001047983 */ /* 0x000ea80000100800 */
[----:B------:R-:W2:Y:S01]  /*4d900*/  LDG.E.U8 R14, desc[UR12][R14.64] ;  /* 0x0000000c0e0e7981 */ /* 0x000ea2000c1e1100 */
[----:B---3--:R-:W-:-:S02]  /*4d910*/  IADD3.X R19, PT, PT, R8, UR8, RZ, P0, !PT ;  /* 0x0000000808137c10 */ /* 0x008fc400087fe4ff */
[----:B-----5:R-:W-:-:S03]  /*4d920*/  IADD3 R2, P0, PT, R6, UR5, RZ ;  /* 0x0000000506027c10 */ /* 0x020fc6000ff1e0ff */
[----:B------:R-:W3:Y:S01]  /*4d930*/  LDG.E.U8 R12, desc[UR12][R18.64] ;  /* 0x0000000c120c7981 */ /* 0x000ee2000c1e1100 */
[----:B------:R-:W-:-:S05]  /*4d940*/  IADD3.X R3, PT, PT, R5, UR8, RZ, P0, !PT ;  /* 0x0000000805037c10 */ /* 0x000fca00087fe4ff */
[----:B------:R0:W5:Y:S02]  /*4d950*/  LDG.E.U8 R5, desc[UR12][R2.64] ;  /* 0x0000000c02057981 */ /* 0x000164000c1e1100 */
[----:B0-----:R-:W-:-:S04]  /*4d960*/  IADD3 R2, P0, PT, R21, UR5, RZ ;  /* 0x0000000515027c10 */ /* 0x001fc8000ff1e0ff */
[----:B------:R-:W-:Y:S01]  /*4d970*/  IADD3.X R3, PT, PT, R20, UR8, RZ, P0, !PT ;  /* 0x0000000814037c10 */ /* 0x000fe200087fe4ff */
[----:B------:R0:W-:Y:S04]  /*4d980*/  STL [R1+0x8c], R26 ;  /* 0x00008c1a01007387 */ /* 0x0001e80000100800 */
[----:B------:R-:W2:Y:S04]  /*4d990*/  LDL R8, [R1+0x18a4] ;  /* 0x0018a40001087983 */ /* 0x000ea80000100800 */
[----:B0-----:R0:W4:Y:S02]  /*4d9a0*/  LDG.E.U8 R26, desc[UR12][R2.64] ;  /* 0x0000000c021a7981 */ /* 0x001124000c1e1100 */
[----:B0-----:R-:W-:-:S04]  /*4d9b0*/  IADD3 R2, P0, PT, R17, UR5, RZ ;  /* 0x0000000511027c10 */ /* 0x001fc8000ff1e0ff */
[----:B------:R-:W-:Y:S01]  /*4d9c0*/  IADD3.X R3, PT, PT, R16, UR8, RZ, P0, !PT ;  /* 0x0000000810037c10 */ /* 0x000fe200087fe4ff */
[----:B---3--:R-:W-:Y:S04]  /*4d9d0*/  STL [R1+0x2d80], R12 ;  /* 0x002d800c01007387 */ /* 0x008fe80000100800 */
[----:B------:R0:W-:Y:S04]  /*4d9e0*/  STL [R1+0x88], R25 ;  /* 0x0000881901007387 */ /* 0x0001e80000100800 */
[----:B------:R-:W3:Y:S04]  /*4d9f0*/  LDL R6, [R1+0x18a0] ;  /* 0x0018a00001067983 */ /* 0x000ee80000100800 */
[----:B-----5:R1:W-:Y:S04]  /*4da00*/  STL [R1+0x2d38], R5 ;  /* 0x002d380501007387 */ /* 0x0203e80000100800 */
[----:B0-----:R0:W5:Y:S04]  /*4da10*/  LDG.E.U8 R25, desc[UR12][R2.64] ;  /* 0x0000000c02197981 */ /* 0x001168000c1e1100 */
[----:B------:R2:W-:Y:S04]  /*4da20*/  STL [R1+0x84], R24 ;  /* 0x0000841801007387 */ /* 0x0005e80000100800 */
[----:B-1----:R-:W5:Y:S01]  /*4da30*/  LDL R5, [R1+0x18ac] ;  /* 0x0018ac0001057983 */ /* 0x002f620000100800 */
[----:B0-----:R-:W-:-:S03]  /*4da40*/  IADD3 R2, P0, PT, R13, UR5, RZ ;  /* 0x000000050d027c10 */ /* 0x001fc6000ff1e0ff */
[----:B------:R0:W-:Y:S01]  /*4da50*/  STL [R1+0x80], R23 ;  /* 0x0000801701007387 */ /* 0x0001e20000100800 */
[----:B--2---:R-:W-:-:S03]  /*4da60*/  IADD3.X R3, PT, PT, R0, UR8, RZ, P0, !PT ;  /* 0x0000000800037c10 */ /* 0x004fc600087fe4ff */
[----:B------:R-:W2:Y:S04]  /*4da70*/  LDL R10, [R1+0x18a8] ;  /* 0x0018a800010a7983 */ /* 0x000ea80000100800 */
[----:B------:R-:W2:Y:S04]  /*4da80*/  LDL R0, [R1+0x18b4] ;  /* 0x0018b40001007983 */ /* 0x000ea80000100800 */
[----:B------:R-:W-:Y:S04]  /*4da90*/  STL [R1+0x7c], R22 ;  /* 0x00007c1601007387 */ /* 0x000fe80000100800 */
[----:B------:R4:W2:Y:S04]  /*4daa0*/  LDG.E.U8 R24, desc[UR12][R2.64] ;  /* 0x0000000c02187981 */ /* 0x0008a8000c1e1100 */
[----:B------:R-:W2:Y:S04]  /*4dab0*/  LDL R21, [R1+0x18b0] ;  /* 0x0018b00001157983 */ /* 0x000ea80000100800 */
[----:B------:R-:W2:Y:S01]  /*4dac0*/  LDL R20, [R1+0x18bc] ;  /* 0x0018bc0001147983 */ /* 0x000ea20000100800 */
[----:B----4-:R-:W-:-:S04]  /*4dad0*/  IADD3 R2, P0, PT, R11, UR5, RZ ;  /* 0x000000050b027c10 */ /* 0x010fc8000ff1e0ff */
[----:B------:R-:W-:Y:S02]  /*4dae0*/  IADD3.X R3, PT, PT, R4, UR8, RZ, P0, !PT ;  /* 0x0000000804037c10 */ /* 0x000fe400087fe4ff */
[----:B------:R-:W4:Y:S04]  /*4daf0*/  LDL R4, [R1+0x18b8] ;  /* 0x0018b80001047983 */ /* 0x000f280000100800 */
[----:B------:R1:W-:Y:S04]  /*4db00*/  STL [R1+0x78], R14 ;  /* 0x0000780e01007387 */ /* 0x0003e80000100800 */
[----:B0-----:R0:W4:Y:S04]  /*4db10*/  LDG.E.U8 R23, desc[UR12][R2.64] ;  /* 0x0000000c02177981 */ /* 0x001128000c1e1100 */
[----:B------:R-:W4:Y:S01]  /*4db20*/  LDL R12, [R1+0x18c4] ;  /* 0x0018c400010c7983 */ /* 0x000f220000100800 */
[----:B-1----:R-:W-:-:S03]  /*4db30*/  IADD3 R14, P0, PT, R8, UR5, RZ ;  /* 0x00000005080e7c10 */ /* 0x002fc6000ff1e0ff */
[----:B------:R-:W4:Y:S04]  /*4db40*/  LDL R17, [R1+0x18c0] ;  /* 0x0018c00001117983 */ /* 0x000f280000100800 */
[----:B------:R-:W4:Y:S04]  /*4db50*/  LDL R16, [R1+0x18cc] ;  /* 0x0018cc0001107983 */ /* 0x000f280000100800 */
[----:B------:R-:W4:Y:S04]  /*4db60*/  LDL R8, [R1+0x18c8] ;  /* 0x0018c80001087983 */ /* 0x000f280000100800 */
[----:B------:R-:W4:Y:S01]  /*4db70*/  LDL R13, [R1+0x18d8] ;  /* 0x0018d800010d7983 */ /* 0x000f220000100800 */
[----:B---3--:R-:W-:-:S03]  /*4db80*/  IADD3.X R15, PT, PT, R6, UR8, RZ, P0, !PT ;  /* 0x00000008060f7c10 */ /* 0x008fc600087fe4ff */
[----:B------:R-:W3:Y:S04]  /*4db90*/  LDL R6, [R1+0x18d4] ;  /* 0x0018d40001067983 */ /* 0x000ee80000100800 */
[----:B------:R-:W3:Y:S01]  /*4dba0*/  LDG.E.U8 R22, desc[UR12][R14.64] ;  /* 0x0000000c0e167981 */ /* 0x000ee2000c1e1100 */
[----:B-----5:R-:W-:-:S03]  /*4dbb0*/  IADD3 R18, P0, PT, R5, UR5, RZ ;  /* 0x0000000505127c10 */ /* 0x020fc6000ff1e0ff */
[----:B------:R-:W5:Y:S04]  /*4dbc0*/  LDL R14, [R1+0x18dc] ;  /* 0x0018dc00010e7983 */ /* 0x000f680000100800 */
[----:B------:R-:W3:Y:S01]  /*4dbd0*/  LDL R5, [R1+0x18d0] ;  /* 0x0018d00001057983 */ /* 0x000ee20000100800 */
[----:B--2---:R-:W-:Y:S02]  /*4dbe0*/  IADD3.X R19, PT, PT, R10, UR8, RZ, P0, !PT ;  /* 0x000000080a137c10 */ /* 0x004fe400087fe4ff */
[----:B------:R-:W-:Y:S01]  /*4dbf0*/  IADD3 R10, P0, PT, R0, UR5, RZ ;  /* 0x00000005000a7c10 */ /* 0x000fe2000ff1e0ff */
[----:B------:R-:W-:Y:S04]  /*4dc00*/  STL [R1+0x6c], R26 ;  /* 0x00006c1a01007387 */ /* 0x000fe80000100800 */
[----:B------:R-:W2:Y:S04]  /*4dc10*/  LDL R0, [R1+0x18e4] ;  /* 0x0018e40001007983 */ /* 0x000ea80000100800 */
[----:B------:R-:W2:Y:S01]  /*4dc20*/  LDG.E.U8 R15, desc[UR12][R18.64] ;  /* 0x0000000c120f7981 */ /* 0x000ea2000c1e1100 */
[----:B------:R-:W-:-:S02]  /*4dc30*/  IADD3.X R11, PT, PT, R21, UR8, RZ, P0, !PT ;  /* 0x00000008150b7c10 */ /* 0x000fc400087fe4ff */
[----:B0-----:R-:W-:-:S04]  /*4dc40*/  IADD3 R2, P0, PT, R20, UR5, RZ ;  /* 0x0000000514027c10 */ /* 0x001fc8000ff1e0ff */
[----:B------:R-:W2:Y:S01]  /*4dc50*/  LDG.E.U8 R11, desc[UR12][R10.64] ;  /* 0x0000000c0a0b7981 */ /* 0x000ea2000c1e1100 */
[----:B----4-:R-:W-:-:S05]  /*4dc60*/  IADD3.X R3, PT, PT, R4, UR8, RZ, P0, !PT ;  /* 0x0000000804037c10 */ /* 0x010fca00087fe4ff */
[----:B------:R0:W4:Y:S02]  /*4dc70*/  LDG.E.U8 R4, desc[UR12][R2.64] ;  /* 0x0000000c02047981 */ /* 0x000124000c1e1100 */
[----:B0-----:R-:W-:-:S04]  /*4dc80*/  IADD3 R2, P0, PT, R12, UR5, RZ ;  /* 0x000000050c027c10 */ /* 0x001fc8000ff1e0ff */
[----:B------:R-:W-:-:S05]  /*4dc90*/  IADD3.X R3, PT, PT, R17, UR8, RZ, P0, !PT ;  /* 0x0000000811037c10 */ /* 0x000fca00087fe4ff */
[----:B------:R0:W3:Y:S02]  /*4dca0*/  LDG.E.U8 R20, desc[UR12][R2.64] ;  /* 0x0000000c02147981 */ /* 0x0000e4000c1e1100 */
[----:B0-----:R-:W-:-:S04]  /*4dcb0*/  IADD3 R2, P0, PT, R16, UR5, RZ ;  /* 0x0000000510027c10 */ /* 0x001fc8000ff1e0ff */
[----:B------:R-:W-:Y:S01]  /*4dcc0*/  IADD3.X R3, PT, PT, R8, UR8, RZ, P0, !PT ;  /* 0x0000000808037c10 */ /* 0x000fe200087fe4ff */
[----:B--2---:R0:W-:Y:S04]  /*4dcd0*/  STL [R1+0x2d84], R11 ;  /* 0x002d840b01007387 */ /* 0x0041e80000100800 */
[----:B------:R-:W-:Y:S04]  /*4dce0*/  STL [R1+0x68], R25 ;  /* 0x0000681901007387 */ /* 0x000fe80000100800 */
[----:B----4-:R-:W-:Y:S04]  /*4dcf0*/  STL [R1+0x2d3c], R4 ;  /* 0x002d3c0401007387 */ /* 0x010fe80000100800 */
[----:B------:R-:W-:Y:S04]  /*4dd00*/  STL [R1+0x64], R24 ;  /* 0x0000641801007387 */ /* 0x000fe80000100800 */
[----:B------:R-:W2:Y:S04]  /*4dd10*/  LDL R12, [R1+0x18e0] ;  /* 0x0018e000010c7983 */ /* 0x000ea80000100800 */
[----:B0-----:R-:W4:Y:S04]  /*4dd20*/  LDL R11, [R1+0x18f4] ;  /* 0x0018f400010b7983 */ /* 0x001f280000100800 */
[----:B------:R0:W-:Y:S04]  /*4dd30*/  STL [R1+0x60], R23 ;  /* 0x0000601701007387 */ /* 0x0001e80000100800 */
[----:B------:R-:W4:Y:S04]  /*4dd40*/  LDL R10, [R1+0x18f0] ;  /* 0x0018f000010a7983 */ /* 0x000f280000100800 */
[----:B------:R-:W4:Y:S04]  /*4dd50*/  LDL R17, [R1+0x1934] ;  /* 0x0019340001117983 */ /* 0x000f280000100800 */
[----:B------:R-:W4:Y:S04]  /*4dd60*/  LDL R8, [R1+0x1930] ;  /* 0x0019300001087983 */ /* 0x000f280000100800 */
[----:B0-----:R0:W4:Y:S04]  /*4dd70*/  LDG.E.U8 R23, desc[UR12][R2.64] ;  /* 0x0000000c02177981 */ /* 0x001128000c1e1100 */
[----:B---3--:R1:W-:Y:S04]  /*4dd80*/  STL [R1+0x5c], R22 ;  /* 0x00005c1601007387 */ /* 0x0083e80000100800 */
[----:B------:R-:W3:Y:S01]  /*4dd90*/  LDL R4, [R1+0x18ec] ;  /* 0x0018ec0001047983 */ /* 0x000ee20000100800 */
[----:B0-----:R-:W-:-:S03]  /*4dda0*/  IADD3 R2, P0, PT, R6, UR5, RZ ;  /* 0x0000000506027c10 */ /* 0x001fc6000ff1e0ff */
[----:B------:R-:W3:Y:S01]  /*4ddb0*/  LDL R6, [R1+0x1974] ;  /* 0x0019740001067983 */ /* 0x000ee20000100800 */
[----:B------:R-:W-:-:S03]  /*4ddc0*/  IADD3.X R3, PT, PT, R5, UR8, RZ, P0, !PT ;  /* 0x0000000805037c10 */ /* 0x000fc600087fe4ff */
[----:B------:R-:W3:Y:S04]  /*4ddd0*/  LDL R5, [R1+0x1970] ;  /* 0x0019700001057983 */ /* 0x000ee80000100800 */
[----:B------:R5:W3:Y:S02]  /*4dde0*/  LDG.E.U8 R21, desc[UR12][R2.64] ;  /* 0x0000000c02157981 */ /* 0x000ae4000c1e1100 */
[----:B-----5:R-:W-:-:S04]  /*4ddf0*/  IADD3 R2, P0, PT, R14, UR5, RZ ;  /* 0x000000050e027c10 */ /* 0x020fc8000ff1e0ff */
[----:B------:R-:W-:Y:S02]  /*4de00*/  IADD3.X R3, PT, PT, R13, UR8, RZ, P0, !PT ;  /* 0x000000080d037c10 */ /* 0x000fe400087fe4ff */
[----:B------:R-:W-:Y:S01]  /*4de10*/  IADD3 R14, P0, PT, R0, UR5, RZ ;  /* 0x00000005000e7c10 */ /* 0x000fe2000ff1e0ff */
[----:B------:R2:W-:Y:S04]  /*4de20*/  STL [R1+0x58], R15 ;  /* 0x0000580f01007387 */ /* 0x0005e80000100800 */
[----:B-1----:R0:W5:Y:S04]  /*4de30*/  LDG.E.U8 R22, desc[UR12][R2.64] ;  /* 0x0000000c02167981 */ /* 0x002168000c1e1100 */
[----:B------:R-:W5:Y:S04]  /*4de40*/  LDL R16, [R1+0x18e8] ;  /* 0x0018e80001107983 */ /* 0x000f680000100800 */
[----:B------:R-:W5:Y:S04]  /*4de50*/  LDL R13, [R1+0x18fc] ;  /* 0x0018fc00010d7983 */ /* 0x000f680000100800 */
[----:B------:R-:W5:Y:S01]  /*4de60*/  LDL R0, [R1+0x18f8] ;  /* 0x0018f80001007983 */ /* 0x000f620000100800 */
[----:B--2---:R-:W-:-:S03]  /*4de70*/  IADD3.X R15, PT, PT, R12, UR8, RZ, P0, !PT ;  /* 0x000000080c0f7c10 */ /* 0x004fc600087fe4ff */
[----:B------:R-:W2:Y:S01]  /*4de80*/  LDL R12, [R1+0x1904] ;  /* 0x00190400010c7983 */ /* 0x000ea20000100800 */
[----:B----4-:R-:W-:-:S03]  /*4de90*/  IADD3 R18, P0, PT, R11, UR5, RZ ;  /* 0x000000050b127c10 */ /* 0x010fc6000ff1e0ff */
[----:B------:R-:W4:Y:S04]  /*4dea0*/  LDL R11, [R1+0x1900] ;  /* 0x00190000010b7983 */ /* 0x000f280000100800 */
[----:B------:R-:W2:Y:S01]  /*4deb0*/  LDG.E.U8 R14, desc[UR12][R14.64] ;  /* 0x0000000c0e0e7981 */ /* 0x000ea2000c1e1100 */
[----:B------:R-:W-:Y:S02]  /*4dec0*/  IADD3.X R19, PT, PT, R10, UR8, RZ, P0, !PT ;  /* 0x000000080a137c10 */ /* 0x000fe400087fe4ff */
[----:B0-----:R-:W-:-:S03]  /*4ded0*/  IADD3 R2, P0, PT, R17, UR5, RZ ;  /* 0x0000000511027c10 */ /* 0x001fc6000ff1e0ff */
[----:B------:R-:W2:Y:S01]  /*4dee0*/  LDG.E.U8 R10, desc[UR12][R18.64] ;  /* 0x0000000c120a7981 */ /* 0x000ea2000c1e1100 */
[----:B------:R-:W-:-:S05]  /*4def0*/  IADD3.X R3, PT, PT, R8, UR8, RZ, P0, !PT ;  /* 0x0000000808037c10 */ /* 0x000fca00087fe4ff */
[----:B------:R3:W4:Y:S02]  /*4df00*/  LDG.E.U8 R8, desc[UR12][R2.64] ;  /* 0x0000000c02087981 */ /* 0x000724000c1e1100 */
[----:B---3--:R-:W-:-:S04]  /*4df10*/  IADD3 R2, P0, PT, R6, UR5, RZ ;  /* 0x0000000506027c10 */ /* 0x008fc8000ff1e0ff */
[----:B------:R-:W-:-:S05]  /*4df20*/  IADD3.X R3, PT, PT, R5, UR8, RZ, P0, !PT ;  /* 0x0000000805037c10 */ /* 0x000fca00087fe4ff */
[----:B------:R0:W3:Y:S02]  /*4df30*/  LDG.E.U8 R6, desc[UR12][R2.64] ;  /* 0x0000000c02067981 */ /* 0x0000e4000c1e1100 */
[----:B0-----:R-:W-:-:S04]  /*4df40*/  IADD3 R2, P0, PT, R4, UR5, RZ ;  /* 0x0000000504027c10 */ /* 0x001fc8000ff1e0ff */
[----:B-----5:R-:W-:Y:S01]  /*4df50*/  IADD3.X R3, PT, PT, R16, UR8, RZ, P0, !PT ;  /* 0x0000000810037c10 */ /* 0x020fe200087fe4ff */
[----:B--2---:R-:W-:Y:S04]  /*4df60*/  STL [R1+0x2d88], R10 ;  /* 0x002d880a01007387 */ /* 0x004fe80000100800 */
[----:B------:R0:W-:Y:S04]  /*4df70*/  STL [R1+0x4c], R20 ;  /* 0x00004c1401007387 */ /* 0x0001e80000100800 */
[----:B0-----:R-:W2:Y:S04]  /*4df80*/  LDL R20, [R1+0x190c] ;  /* 0x00190c0001147983 */ /* 0x001ea80000100800 */
[----:B----4-:R-:W-:Y:S04]  /*4df90*/  STL [R1+0x2d8c], R8 ;  /* 0x002d8c0801007387 */ /* 0x010fe80000100800 */
[----:B------:R-:W4:Y:S04]  /*4dfa0*/  LDL R19, [R1+0x1908] ;  /* 0x0019080001137983 */ /* 0x000f280000100800 */
[----:B------:R-:W-:Y:S04]  /*4dfb0*/  STL [R1+0x48], R23 ;  /* 0x0000481701007387 */ /* 0x000fe80000100800 */
[----:B------:R-:W5:Y:S04]  /*4dfc0*/  LDL R5, [R1+0x1914] ;  /* 0x0019140001057983 */ /* 0x000f680000100800 */
[----:B---3--:R-:W-:Y:S04]  /*4dfd0*/  STL [R1+0x2d90], R6 ;  /* 0x002d900601007387 */ /* 0x008fe80000100800 */
[----:B------:R0:W-:Y:S04]  /*4dfe0*/  STL [R1+0x40], R21 ;  /* 0x0000401501007387 */ /* 0x0001e80000100800 */
[----:B------:R-:W3:Y:S04]  /*4dff0*/  LDL R4, [R1+0x1910] ;  /* 0x0019100001047983 */ /* 0x000ee80000100800 */
[----:B------:R-:W2:Y:S04]  /*4e000*/  LDL R18, [R1+0x193c] ;  /* 0x00193c0001127983 */ /* 0x000ea80000100800 */
[----:B0-----:R0:W2:Y:S02]  /*4e010*/  LDG.E.U8 R21, desc[UR12][R2.64] ;  /* 0x0000000c02157981 */ /* 0x0010a4000c1e1100 */
[----:B0-----:R-:W-:-:S04]  /*4e020*/  IADD3 R2, P0, PT, R13, UR5, RZ ;  /* 0x000000050d027c10 */ /* 0x001fc8000ff1e0ff */
[----:B------:R-:W-:-:S06]  /*4e030*/  IADD3.X R3, PT, PT, R0, UR8, RZ, P0, !PT ;  /* 0x0000000800037c10 */ /* 0x000fcc00087fe4ff */
[----:B------:R-:W2:Y:S04]  /*4e040*/  LDG.E.U8 R3, desc[UR12][R2.64] ;  /* 0x0000000c02037981 */ /* 0x000ea8000c1e1100 */
[----:B------:R-:W-:Y:S04]  /*4e050*/  STL [R1+0x38], R22 ;  /* 0x0000381601007387 */ /* 0x000fe80000100800 */
[----:B------:R-:W3:Y:S04]  /*4e060*/  LDL R17, [R1+0x1938] ;  /* 0x0019380001117983 */ /* 0x000ee80000100800 */
[----:B------:R-:W3:Y:S04]  /*4e070*/  LDL R16, [R1+0x197c] ;  /* 0x00197c0001107983 */ /* 0x000ee80000100800 */
[----:B------:R-:W3:Y:S04]  /*4e080*/  LDL R0, [R1+0x1978] ;  /* 0x0019780001007983 */ /* 0x000ee80000100800 */
[----:B------:R-:W3:Y:S04]  /*4e090*/  LDL R13, [R1+0x191c] ;  /* 0x00191c00010d7983 */ /* 0x000ee80000100800 */
[----:B--2---:R-:W-:Y:S04]  /*4e0a0*/  STL [R1+0x2d40], R3 ;  /* 0x002d400301007387 */ /* 0x004fe80000100800 */
[----:B------:R0:W-:Y:S04]  /*4e0b0*/  STL [R1+0x34], R14 ;  /* 0x0000340e01007387 */ /* 0x0001e80000100800 */
[----:B------:R-:W2:Y:S04]  /*4e0c0*/  LDL R10, [R1+0x1920] ;  /* 0x00192000010a7983 */ /* 0x000ea80000100800 */
[----:B------:R-:W2:Y:S01]  /*4e0d0*/  LDL R8, [R1+0x192c] ;  /* 0x00192c0001087983 */ /* 0x000ea20000100800 */
[----:B0-----:R-:W-:-:S03]  /*4e0e0*/  IADD3 R14, P0, PT, R12, UR5, RZ ;  /* 0x000000050c0e7c10 */ /* 0x001fc6000ff1e0ff */
[----:B------:R-:W2:Y:S01]  /*4e0f0*/  LDL R12, [R1+0x1918] ;  /* 0x00191800010c7983 */ /* 0x000ea20000100800 */
[----:B------:R-:W-:-:S03]  /*4e100*/  IADD3.X R15, PT, PT, R11, UR8, RZ, P0, !PT ;  /* 0x000000080b0f7c10 */ /* 0x000fc600087fe4ff */
[----:B------:R-:W2:Y:S04]  /*4e110*/  LDL R11, [R1+0x1924] ;  /* 0x00192400010b7983 */ /* 0x000ea80000100800 */
[----:B------:R0:W2:Y:S04]  /*4e120*/  LDG.E.U8 R22, desc[UR12][R14.64] ;  /* 0x0000000c0e167981 */ /* 0x0000a8000c1e1100 */
[----:B------:R-:W2:Y:S01]  /*4e130*/  LDL R6, [R1+0x1928] ;  /* 0x0019280001067983 */ /* 0x000ea20000100800 */
[----:B0-----:R-:W-:-:S04]  /*4e140*/  IADD3 R14, P0, PT, R20, UR5, RZ ;  /* 0x00000005140e7c10 */ /* 0x001fc8000ff1e0ff */
[----:B----4-:R-:W-:-:S05]  /*4e150*/  IADD3.X R15, PT, PT, R19, UR8, RZ, P0, !PT ;  /* 0x00000008130f7c10 */ /* 0x010fca00087fe4ff */
[----:B------:R5:W4:Y:S02]  /*4e160*/  LDG.E.U8 R25, desc[UR12][R14.64] ;  /* 0x0000000c0e197981 */ /* 0x000b24000c1e1100 */
[----:B-----5:R-:W-:Y:S02]  /*4e170*/  IADD3 R14, P0, PT, R5, UR5, RZ ;  /* 0x00000005050e7c10 */ /* 0x020fe4000ff1e0ff */
[----:B------:R-:W5:Y:S02]  /*4e180*/  LDL R5, [R1+0x1944] ;  /* 0x0019440001057983 */ /* 0x000f640000100800 */
[----:B---3--:R-:W-:Y:S02]  /*4e190*/  IADD3.X R15, PT, PT, R4, UR8, RZ, P0, !PT ;  /* 0x00000008040f7c10 */ /* 0x008fe400087fe4ff */
[----:B------:R-:W-:Y:S01]  /*4e1a0*/  IADD3 R18, P0, PT, R18, UR5, RZ ;  /* 0x0000000512127c10 */ /* 0x000fe2000ff1e0ff */
[----:B------:R-:W3:Y:S03]  /*4e1b0*/  LDL R4, [R1+0x1940] ;  /* 0x0019400001047983 */ /* 0x000ee60000100800 */
[----:B------:R-:W-:Y:S01]  /*4e1c0*/  IADD3.X R19, PT, PT, R17, UR8, RZ, P0, !PT ;  /* 0x0000000811137c10 */ /* 0x000fe200087fe4ff */
[----:B------:R0:W3:Y:S04]  /*4e1d0*/  LDG.E.U8 R24, desc[UR12][R14.64] ;  /* 0x0000000c0e187981 */ /* 0x0000e8000c1e1100 */
[----:B------:R-:W3:Y:S01]  /*4e1e0*/  LDG.E.U8 R2, desc[UR12][R18.64] ;  /* 0x0000000c12027981 */ /* 0x000ee2000c1e1100 */
[----:B0-----:R-:W-:-:S04]  /*4e1f0*/  IADD3 R14, P0, PT, R16, UR5, RZ ;  /* 0x00000005100e7c10 */ /* 0x001fc8000ff1e0ff */
[----:B------:R-:W-:-:S05]  /*4e200*/  IADD3.X R15, PT, PT, R0, UR8, RZ, P0, !PT ;  /* 0x00000008000f7c10 */ /* 0x000fca00087fe4ff */
[----:B------:R0:W4:Y:S02]  /*4e210*/  LDG.E.U8 R0, desc[UR12][R14.64] ;  /* 0x0000000c0e007981 */ /* 0x000124000c1e1100 */
[----:B0-----:R-:W-:-:S04]  /*4e220*/  IADD3 R14, P0, PT, R13, UR5, RZ ;  /* 0x000000050d0e7c10 */ /* 0x001fc8000ff1e0ff */
[----:B--2---:R-:W-:-:S05]  /*4e230*/  IADD3.X R15, PT, PT, R12, UR8, RZ, P0, !PT ;  /* 0x000000080c0f7c10 */ /* 0x004fca00087fe4ff */
[----:B------:R0:W2:Y:S02]  /*4e240*/  LDG.E.U8 R23, desc[UR12][R14.64] ;  /* 0x0000000c0e177981 */ /* 0x0000a4000c1e1100 */
[----:B0-----:R-:W-:-:S04]  /*4e250*/  IADD3 R14, P0, PT, R11, UR5, RZ ;  /* 0x000000050b0e7c10 */ /* 0x001fc8000ff1e0ff */
[----:B------:R-:W-:Y:S01]  /*4e260*/  IADD3.X R15, PT, PT, R10, UR8, RZ, P0, !PT ;  /* 0x000000080a0f7c10 */ /* 0x000fe200087fe4ff */
[----:B---3--:R-:W-:Y:S04]  /*4e270*/  STL [R1+0x2d44], R2 ;  /* 0x002d440201007387 */ /* 0x008fe80000100800 */
[----:B------:R0:W-:Y:S04]  /*4e280*/  STL [R1+0x30], R21 ;  /* 0x0000301501007387 */ /* 0x0001e80000100800 */
[----:B0-----:R0:W3:Y:S04]  /*4e290*/  LDG.E.U8 R21, desc[UR12][R14.64] ;  /* 0x0000000c0e157981 */ /* 0x0010e8000c1e1100 */
[----:B----4-:R1:W-:Y:S04]  /*4e2a0*/  STL [R1+0x2d48], R0 ;  /* 0x002d480001007387 */ /* 0x0103e80000100800 */
[----:B------:R-:W4:Y:S01]  /*4e2b0*/  LDL R3, [R1+0x194c] ;  /* 0x00194c0001037983 */ /* 0x000f220000100800 */
[----:B0-----:R-:W-:-:S03]  /*4e2c0*/  IADD3 R14, P0, PT, R8, UR5, RZ ;  /* 0x00000005080e7c10 */ /* 0x001fc6000ff1e0ff */
[----:B------:R-:W2:Y:S01]  /*4e2d0*/  LDL R2, [R1+0x1948] ;  /* 0x0019480001027983 */ /* 0x000ea20000100800 */
[----:B------:R-:W-:-:S03]  /*4e2e0*/  IADD3.X R15, PT, PT, R6, UR8, RZ, P0, !PT ;  /* 0x00000008060f7c10 */ /* 0x000fc600087fe4ff */
[----:B------:R-:W2:Y:S04]  /*4e2f0*/  LDL R20, [R1+0x1954] ;  /* 0x0019540001147983 */ /* 0x000ea80000100800 */
[----:B-1----:R-:W2:Y:S04]  /*4e300*/  LDL R0, [R1+0x1950] ;  /* 0x0019500001007983 */ /* 0x002ea80000100800 */
[----:B------:R0:W-:Y:S04]  /*4e310*/  STL [R1+0x2c], R22 ;  /* 0x00002c1601007387 */ /* 0x0001e80000100800 */
[----:B------:R-:W2:Y:S04]  /*4e320*/  LDL R19, [R1+0x195c] ;  /* 0x00195c0001137983 */ /* 0x000ea80000100800 */
[----:B------:R-:W2:Y:S04]  /*4e330*/  LDL R18, [R1+0x1958] ;  /* 0x0019580001127983 */ /* 0x000ea80000100800 */
[----:B0-----:R5:W2:Y:S04]  /*4e340*/  LDG.E.U8 R22, desc[UR12][R14.64] ;  /* 0x0000000c0e167981 */ /* 0x001aa8000c1e1100 */
[----:B------:R-:W3:Y:S04]  /*4e350*/  LDL R17, [R1+0x1964] ;  /* 0x0019640001117983 */ /* 0x000ee80000100800 */
[----:B------:R-:W3:Y:S04]  /*4e360*/  LDL R16, [R1+0x1960] ;  /* 0x0019600001107983 */ /* 0x000ee80000100800 */
[----:B------:R0:W-:Y:S01]  /*4e370*/  STL [R1+0x28], R25 ;  /* 0x0000281901007387 */ /* 0x0001e20000100800 */
[----:B-----5:R-:W-:-:S04]  /*4e380*/  IADD3 R14, P0, PT, R5, UR5, RZ ;  /* 0x00000005050e7c10 */ /* 0x020fc8000ff1e0ff */
[----:B------:R-:W-:-:S05]  /*4e390*/  IADD3.X R15, PT, PT, R4, UR8, RZ, P0, !PT ;  /* 0x00000008040f7c10 */ /* 0x000fca00087fe4ff */
[----:B------:R4:W5:Y:S04]  /*4e3a0*/  LDG.E.U8 R26, desc[UR12][R14.64] ;  /* 0x0000000c0e1a7981 */ /* 0x000968000c1e1100 */
[----:B--2---:R-:W-:Y:S04]  /*4e3b0*/  STL [R1+0x2c90], R22 ;  /* 0x002c901601007387 */ /* 0x004fe80000100800 */
[----:B------:R-:W2:Y:S04]  /*4e3c0*/  LDL R13, [R1+0x196c] ;  /* 0x00196c00010d7983 */ /* 0x000ea80000100800 */
[----:B------:R-:W5:Y:S04]  /*4e3d0*/  LDL R12, [R1+0x1968] ;  /* 0x00196800010c7983 */ /* 0x000f680000100800 */
[----:B------:R1:W-:Y:S04]  /*4e3e0*/  STL [R1+0x24], R24 ;  /* 0x0000241801007387 */ /* 0x0003e80000100800 */
[----:B------:R-:W5:Y:S04]  /*4e3f0*/  LDL R11, [R1+0x1984] ;  /* 0x00198400010b7983 */ /* 0x000f680000100800 */
[----:B------:R-:W5:Y:S04]  /*4e400*/  LDL R10, [R1+0x1980] ;  /* 0x00198000010a7983 */ /* 0x000f680000100800 */
[----:B------:R-:W5:Y:S04]  /*4e410*/  LDL R8, [R1+0x198c] ;  /* 0x00198c0001087983 */ /* 0x000f680000100800 */
[----:B------:R-:W5:Y:S04]  /*4e420*/  LDL R6, [R1+0x1988] ;  /* 0x0019880001067983 */ /* 0x000f680000100800 */
[----:B------:R-:W5:Y:S04]  /*4e430*/  LDL R5, [R1+0x1994] ;  /* 0x0019940001057983 */ /* 0x000f680000100800 */
[----:B------:R-:W5:Y:S01]  /*4e440*/  LDL R4, [R1+0x1990] ;  /* 0x0019900001047983 */ /* 0x000f620000100800 */
[----:B----4-:R-:W-:-:S03]  /*4e450*/  IADD3 R14, P0, PT, R3, UR5, RZ ;  /* 0x00000005030e7c10 */ /* 0x010fc6000ff1e0ff */
[----:B------:R-:W4:Y:S01]  /*4e460*/  LDL R3, [R1+0x199c] ;  /* 0x00199c0001037983 */ /* 0x000f220000100800 */
[----:B------:R-:W-:-:S03]  /*4e470*/  IADD3.X R15, PT, PT, R2, UR8, RZ, P0, !PT ;  /* 0x00000008020f7c10 */ /* 0x000fc600087fe4ff */
[----:B------:R-:W4:Y:S04]  /*4e480*/  LDL R2, [R1+0x1998] ;  /* 0x0019980001027983 */ /* 0x000f280000100800 */
[----:B0-----:R0:W4:Y:S02]  /*4e490*/  LDG.E.U8 R25, desc[UR12][R14.64] ;  /* 0x0000000c0e197981 */ /* 0x001124000c1e1100 */
[----:B0-----:R-:W-:-:S04]  /*4e4a0*/  IADD3 R14, P0, PT, R20, UR5, RZ ;  /* 0x00000005140e7c10 */ /* 0x001fc8000ff1e0ff */
[----:B------:R-:W-:-:S05]  /*4e4b0*/  IADD3.X R15, PT, PT, R0, UR8, RZ, P0, !PT ;  /* 0x00000008000f7c10 */ /* 0x000fca00087fe4ff */
[----:B-1----:R0:W4:Y:S04]  /*4e4c0*/  LDG.E.U8 R24, desc[UR12][R14.64] ;  /* 0x0000000c0e187981 */ /* 0x002128000c1e1100 */
[----:B------:R-:W-:Y:S04]  /*4e4d0*/  STL [R1+0x20], R23 ;  /* 0x0000201701007387 */ /* 0x000fe80000100800 */
[----:B------:R-:W4:Y:S01]  /*4e4e0*/  LDL R0, [R1+0x19a4] ;  /* 0x0019a40001007983 */ /* 0x000f220000100800 */
[----:B0-----:R-:W-:-:S04]  /*4e4f0*/  IADD3 R14, P0, PT, R19, UR5, RZ ;  /* 0x00000005130e7c10 */ /* 0x001fc8000ff1e0ff */
[----:B------:R-:W-:Y:S01]  /*4e500*/  IADD3.X R15, PT, PT, R18, UR8, RZ, P0, !PT ;  /* 0x00000008120f7c10 */ /* 0x000fe200087fe4ff */
[----:B---3--:R0:W-:Y:S04]  /*4e510*/  STL [R1+0x1c], R21 ;  /* 0x00001c1501007387 */ /* 0x0081e80000100800 */
[----:B0-----:R0:W3:Y:S02]  /*4e520*/  LDG.E.U8 R21, desc[UR12][R14.64] ;  /* 0x0000000c0e157981 */ /* 0x0010e4000c1e1100 */
[----:B0-----:R-:W-:-:S04]  /*4e530*/  IADD3 R14, P0, PT, R17, UR5, RZ ;  /* 0x00000005110e7c10 */ /* 0x001fc8000ff1e0ff */
[----:B------:R-:W-:-:S05]  /*4e540*/  IADD3.X R15, PT, PT, R16, UR8, RZ, P0, !PT ;  /* 0x00000008100f7c10 */ /* 0x000fca00087fe4ff */
[----:B------:R2:W3:Y:S02]  /*4e550*/  LDG.E.U8 R22, desc[UR12][R14.64] ;  /* 0x0000000c0e167981 */ /* 0x0004e4000c1e1100 */
[----:B--2---:R-:W-:-:S04]  /*4e560*/  IADD3 R14, P0, PT, R13, UR5, RZ ;  /* 0x000000050d0e7c10 */ /* 0x004fc8000ff1e0ff */
[----:B-----5:R-:W-:-:S05]  /*4e570*/  IADD3.X R15, PT, PT, R12, UR8, RZ, P0, !PT ;  /* 0x000000080c0f7c10 */ /* 0x020fca00087fe4ff */
[----:B------:R0:W2:Y:S02]  /*4e580*/  LDG.E.U8 R23, desc[UR12][R14.64] ;  /* 0x0000000c0e177981 */ /* 0x0000a4000c1e1100 */
[----:B0-----:R-:W-:-:S04]  /*4e590*/  IADD3 R14, P0, PT, R11, UR5, RZ ;  /* 0x000000050b0e7c10 */ /* 0x001fc8000ff1e0ff */
[----:B------:R-:W-:-:S05]  /*4e5a0*/  IADD3.X R15, PT, PT, R10, UR8, RZ, P0, !PT ;  /* 0x000000080a0f7c10 */ /* 0x000fca00087fe4ff */
[----:B------:R0:W5:Y:S02]  /*4e5b0*/  LDG.E.U8 R17, desc[UR12][R14.64] ;  /* 0x0000000c0e117981 */ /* 0x000164000c1e1100 */
[----:B0-----:R-:W-:-:S04]  /*4e5c0*/  IADD3 R14, P0, PT, R8, UR5, RZ ;  /* 0x00000005080e7c10 */ /* 0x001fc8000ff1e0ff */
[----:B------:R-:W-:-:S05]  /*4e5d0*/  IADD3.X R15, PT, PT, R6, UR8, RZ, P0, !PT ;  /* 0x00000008060f7c10 */ /* 0x000fca00087fe4ff */
[----:B------:R0:W5:Y:S02]  /*4e5e0*/  LDG.E.U8 R18, desc[UR12][R14.64] ;  /* 0x0000000c0e127981 */ /* 0x000164000c1e1100 */
[----:B0-----:R-:W-:-:S04]  /*4e5f0*/  IADD3 R14, P0, PT, R5, UR5, RZ ;  /* 0x00000005050e7c10 */ /* 0x001fc8000ff1e0ff */
[----:B------:R-:W-:-:S05]  /*4e600*/  IADD3.X R15, PT, PT, R4, UR8, RZ, P0, !PT ;  /* 0x00000008040f7c10 */ /* 0x000fca00087fe4ff */
[----:B------:R4:W5:Y:S02]  /*4e610*/  LDG.E.U8 R19, desc[UR12][R14.64] ;  /* 0x0000000c0e137981 */ /* 0x000964000c1e1100 */
[----:B----4-:R-:W-:-:S04]  /*4e620*/  IADD3 R14, P0, PT, R3, UR5, RZ ;  /* 0x00000005030e7c10 */ /* 0x010fc8000ff1e0ff */
[----:B------:R-:W-:-:S05]  /*4e630*/  IADD3.X R15, PT, PT, R2, UR8, RZ, P0, !PT ;  /* 0x00000008020f7c10 */ /* 0x000fca00087fe4ff */
[----:B------:R-:W4:Y:S04]  /*4e640*/  LDG.E.U8 R20, desc[UR12][R14.64] ;  /* 0x0000000c0e147981 */ /* 0x000f28000c1e1100 */
[----:B---3--:R-:W-:Y:S04]  /*4e650*/  STL [R1+0x2cfc], R22 ;  /* 0x002cfc1601007387 */ /* 0x008fe80000100800 */
[----:B--2---:R-:W-:Y:S04]  /*4e660*/  STL [R1+0x2c94], R23 ;  /* 0x002c941701007387 */ /* 0x004fe80000100800 */
[----:B-----5:R-:W-:Y:S04]  /*4e670*/  STL [R1+0x2d34], R17 ;  /* 0x002d341101007387 */ /* 0x020fe80000100800 */
[----:B------:R-:W-:Y:S04]  /*4e680*/  STL [R1+0x14], R26 ;  /* 0x0000141a01007387 */ /* 0x000fe80000100800 */
[----:B------:R-:W-:Y:S04]  /*4e690*/  STL [R1+0x2d4c], R18 ;  /* 0x002d4c1201007387 */ /* 0x000fe80000100800 */
[----:B------:R0:W-:Y:S04]  /*4e6a0*/  STL [R1+0x2d2c], R19 ;  /* 0x002d2c1301007387 */ /* 0x0001e80000100800 */
[----:B0-----:R-:W2:Y:S04]  /*4e6b0*/  LDL R19, [R1+0x19a0] ;  /* 0x0019a00001137983 */ /* 0x001ea80000100800 */
[----:B------:R-:W-:Y:S04]  /*4e6c0*/  STL [R1+0x10], R25 ;  /* 0x0000101901007387 */ /* 0x000fe80000100800 */
[----:B------:R-:W3:Y:S04]  /*4e6d0*/  LDL R4, [R1+0x19ac] ;  /* 0x0019ac0001047983 */ /* 0x000ee80000100800 */
[----:B----4-:R-:W-:Y:S04]  /*4e6e0*/  STL [R1+0x2d1c], R20 ;  /* 0x002d1c1401007387 */ /* 0x010fe80000100800 */
[----:B------:R-:W-:Y:S04]  /*4e6f0*/  STL [R1+0xc], R24 ;  /* 0x00000c1801007387 */ /* 0x000fe80000100800 */
[----:B------:R-:W4:Y:S01]  /*4e700*/  LDL R18, [R1+0x19a8] ;  /* 0x0019a80001127983 */ /* 0x000f220000100800 */
[----:B------:R-:W-:-:S03]  /*4e710*/  IADD3 R14, P0, PT, R0, UR5, RZ ;  /* 0x00000005000e7c10 */ /* 0x000fc6000ff1e0ff */
[----:B------:R-:W5:Y:S04]  /*4e720*/  LDL.LU R17, [R1+0xa24] ;  /* 0x000a240001117983 */ /* 0x000f680000300800 */
[----:B------:R-:W5:Y:S04]  /*4e730*/  LDL.LU R23, [R1+0xa04] ;  /* 0x000a040001177983 */ /* 0x000f680000300800 */
[----:B------:R0:W-:Y:S04]  /*4e740*/  STL [R1+0x8], R21 ;  /* 0x0000081501007387 */ /* 0x0001e80000100800 */
        /* <DEDUP_REMOVED lines=12> */
[----:B0-----:R-:W5:Y:S04]  /*4e810*/  LDL.LU R21, [R1+0x664] ;  /* 0x0006640001157983 */ /* 0x001f680000300800 */
[----:B------:R-:W5:Y:S04]  /*4e820*/  LDL.LU R25, [R1+0x62c] ;  /* 0x00062c0001197983 */ /* 0x000f680000300800 */
[----:B------:R-:W5:Y:S04]  /*4e830*/  LDL.LU R26, [R1+0x5f8] ;  /* 0x0005f800011a7983 */ /* 0x000f680000300800 */
[----:B------:R-:W5:Y:S04]  /*4e840*/  LDL.LU R27, [R1+0x5d8] ;  /* 0x0005d800011b7983 */ /* 0x000f680000300800 */
[----:B------:R-:W5:Y:S04]  /*4e850*/  LDL.LU R28, [R1+0x5b8] ;  /* 0x0005b800011c7983 */ /* 0x000f680000300800 */
[----:B------:R-:W5:Y:S01]  /*4e860*/  LDL.LU R29, [R1+0x598] ;  /* 0x00059800011d7983 */ /* 0x000f620000300800 */
[----:B--2---:R-:W-:-:S05]  /*4e870*/  IADD3.X R15, PT, PT, R19, UR8, RZ, P0, !PT ;  /* 0x00000008130f7c10 */ /* 0x004fca00087fe4ff */
[----:B------:R3:W2:Y:S02]  /*4e880*/  LDG.E.U8 R24, desc[UR12][R14.64] ;  /* 0x0000000c0e187981 */ /* 0x0006a4000c1e1100 */
[----:B---3--:R-:W-:-:S04]  /*4e890*/  IADD3 R14, P0, PT, R4, UR5, RZ ;  /* 0x00000005040e7c10 */ /* 0x008fc8000ff1e0ff */
[----:B----4-:R-:W-:-:S05]  /*4e8a0*/  IADD3.X R15, PT, PT, R18, UR8, RZ, P0, !PT ;  /* 0x00000008120f7c10 */ /* 0x010fca00087fe4ff */
[----:B------:R-:W3:Y:S01]  /*4e8b0*/  LDG.E.U8 R14, desc[UR12][R14.64] ;  /* 0x0000000c0e0e7981 */ /* 0x000ee2000c1e1100 */
[----:B------:R-:W0:Y:S02]  /*4e8c0*/  S2R R4, SR_TID.X ;  /* 0x0000000000047919 */ /* 0x000e240000002100 */
[----:B0-----:R-:W-:Y:S01]  /*4e8d0*/  LOP3.LUT R4, R4, 0x7f, RZ, 0xc0, !PT ;  /* 0x0000007f04047812 */ /* 0x001fe200078ec0ff */
[----:B--2---:R-:W-:Y:S04]  /*4e8e0*/  STL [R1+0x2d00], R24 ;  /* 0x002d001801007387 */ /* 0x004fe80000100800 */
[----:B---3--:R-:W-:Y:S04]  /*4e8f0*/  STL [R1+0x2c98], R14 ;  /* 0x002c980e01007387 */ /* 0x008fe80000100800 */
[----:B------:R-:W0:Y:S04]  /*4e900*/  LDS R14, [R7] ;  /* 0x00000000070e7984 */ /* 0x000e280000000800 */
[----:B------:R-:W1:Y:S01]  /*4e910*/  LDS R7, [R9] ;  /* 0x0000000009077984 */ /* 0x000e620000000800 */
[----:B------:R-:W-:Y:S06]  /*4e920*/  BAR.SYNC.DEFER_BLOCKING 0x0 ;  /* 0x0000000000007b1d */ /* 0x000fec0000010000 */
[----:B-----5:R-:W-:Y:S04]  /*4e930*/  STS.U8 [R4+UR7], R17 ;  /* 0x0000001104007988 */ /* 0x020fe80008000007 */
[----:B------:R-:W-:Y:S04]  /*4e940*/  STS.U8 [R4+UR7+0x400], R23 ;  /* 0x0004001704007988 */ /* 0x000fe80008000007 */
[----:B------:R-:W-:Y:S04]  /*4e950*/  STS.U8 [R4+UR7+0x800], R22 ;  /* 0x0008001604007988 */ /* 0x000fe80008000007 */
[----:B------:R-:W-:Y:S04]  /*4e960*/  STS.U8 [R4+UR7+0xc00], R0 ;  /* 0x000c000004007988 */ /* 0x000fe80008000007 */
[----:B------:R-:W-:Y:S04]  /*4e970*/  STS.U8 [R4+UR7+0x1000], R2 ;  /* 0x0010000204007988 */ /* 0x000fe80008000007 */
[----:B0-----:R-:W-:Y:S04]  /*4e980*/  STL [R1+0x3c0], R14 ;  /* 0x0003c00e01007387 */ /* 0x001fe80000100800 */
[----:B------:R-:W-:Y:S04]  /*4e990*/  STS.U8 [R4+UR7+0x1400], R3 ;  /* 0x0014000304007988 */ /* 0x000fe80008000007 */
[----:B-1----:R-:W-:Y:S04]  /*4e9a0*/  STL [R1+0x3c4], R7 ;  /* 0x0003c40701007387 */ /* 0x002fe80000100800 */
        /* <DEDUP_REMOVED lines=13> */
[----:B------:R-:W3:Y:S04]  /*4ea80*/  LDL.LU R8, [R1+0x4a8] ;  /* 0x0004a80001087983 */ /* 0x000ee80000300800 */
[----:B------:R-:W4:Y:S04]  /*4ea90*/  LDL.LU R10, [R1+0x47c] ;  /* 0x00047c00010a7983 */ /* 0x000f280000300800 */
[----:B------:R-:W5:Y:S04]  /*4eaa0*/  LDL.LU R11, [R1+0x448] ;  /* 0x00044800010b7983 */ /* 0x000f680000300800 */
        /* <DEDUP_REMOVED lines=32> */
[----:B--2---:R0:W-:Y:S04]  /*4ecb0*/  STS.U8 [R4+UR7+0x5000], R6 ;  /* 0x0050000604007988 */ /* 0x0041e80008000007 */
[----:B0-----:R-:W2:Y:S04]  /*4ecc0*/  LDL.LU R6, [R1+0x2d9c] ;  /* 0x002d9c0001067983 */ /* 0x001ea80000300800 */
[----:B--2---:R0:W-:Y:S04]  /*4ecd0*/  STS.U8 [R4+UR7+0x5400], R6 ;  /* 0x0054000604007988 */ /* 0x0041e80008000007 */
[----:B0-----:R-:W2:Y:S04]  /*4ece0*/  LDL.LU R6, [R1+0x2d98] ;  /* 0x002d980001067983 */ /* 0x001ea80000300800 */
[----:B--2---:R0:W-:Y:S04]  /*4ecf0*/  STS.U8 [R4+UR7+0x5800], R6 ;  /* 0x0058000604007988 */ /* 0x0041e80008000007 */
[----:B0-----:R-:W2:Y:S04]  /*4ed00*/  LDL.LU R6, [R1+0x2d94] ;  /* 0x002d940001067983 */ /* 0x001ea80000300800 */
[----:B--2---:R0:W-:Y:S04]  /*4ed10*/  STS.U8 [R4+UR7+0x5c00], R6 ;  /* 0x005c000604007988 */ /* 0x0041e80008000007 */
[----:B---3--:R1:W-:Y:S04]  /*4ed20*/  STS.U8 [R4+UR7+0x6000], R8 ;  /* 0x0060000804007988 */ /* 0x0083e80008000007 */
[----:B----4-:R2:W-:Y:S04]  /*4ed30*/  STS.U8 [R4+UR7+0x6400], R10 ;  /* 0x0064000a04007988 */ /* 0x0105e80008000007 */
[----:B0-----:R-:W3:Y:S04]  /*4ed40*/  LDL.LU R6, [R1+0x2d90] ;  /* 0x002d900001067983 */ /* 0x001ee80000300800 */
[----:B-1----:R-:W4:Y:S04]  /*4ed50*/  LDL.LU R8, [R1+0x2d8c] ;  /* 0x002d8c0001087983 */ /* 0x002f280000300800 */
[----:B--2---:R-:W2:Y:S04]  /*4ed60*/  LDL.LU R10, [R1+0x2d88] ;  /* 0x002d8800010a7983 */ /* 0x004ea80000300800 */
[----:B-----5:R0:W-:Y:S04]  /*4ed70*/  STS.U8 [R4+UR7+0x6800], R11 ;  /* 0x0068000b04007988 */ /* 0x0201e80008000007 */
[----:B------:R1:W-:Y:S04]  /*4ed80*/  STS.U8 [R4+UR7+0x6c00], R12 ;  /* 0x006c000c04007988 */ /* 0x0003e80008000007 */
[----:B------:R5:W-:Y:S04]  /*4ed90*/  STS.U8 [R4+UR7+0x7000], R13 ;  /* 0x0070000d04007988 */ /* 0x000be80008000007 */
[----:B0-----:R-:W2:Y:S04]  /*4eda0*/  LDL.LU R11, [R1+0x2d84] ;  /* 0x002d8400010b7983 */ /* 0x001ea80000300800 */
[----:B-1----:R-:W2:Y:S04]  /*4edb0*/  LDL.LU R12, [R1+0x2d80] ;  /* 0x002d8000010c7983 */ /* 0x002ea80000300800 */
[----:B-----5:R-:W5:Y:S04]  /*4edc0*/  LDL.LU R13, [R1+0x2d7c] ;  /* 0x002d7c00010d7983 */ /* 0x020f680000300800 */
[----:B------:R0:W-:Y:S04]  /*4edd0*/  STS.U8 [R4+UR7+0x7400], R16 ;  /* 0x0074001004007988 */ /* 0x0001e80008000007 */
[----:B------:R1:W-:Y:S04]  /*4ede0*/  STS.U8 [R4+UR7+0x7800], R21 ;  /* 0x0078001504007988 */ /* 0x0003e80008000007 */
[----:B------:R1:W-:Y:S04]  /*4edf0*/  STS.U8 [R4+UR7+0x7c00], R25 ;  /* 0x007c001904007988 */ /* 0x0003e80008000007 */
[----:B0-----:R-:W2:Y:S04]  /*4ee00*/  LDL.LU R16, [R1+0x2d78] ;  /* 0x002d780001107983 */ /* 0x001ea80000300800 */
[----:B-1----:R-:W2:Y:S04]  /*4ee10*/  LDL.LU R21, [R1+0x2d74] ;  /* 0x002d740001157983 */ /* 0x002ea80000300800 */
[----:B------:R-:W2:Y:S04]  /*4ee20*/  LDL.LU R25, [R1+0x2d70] ;  /* 0x002d700001197983 */ /* 0x000ea80000300800 */
        /* <DEDUP_REMOVED lines=8> */
[----:B0-----:R-:W2:Y:S04]  /*4eeb0*/  LDL.LU R29, [R1+0x2d60] ;  /* 0x002d6000011d7983 */ /* 0x001ea80000300800 */
[----:B-1----:R-:W2:Y:S04]  /*4eec0*/  LDL.LU R9, [R1+0x6a0] ;  /* 0x0006a00001097983 */ /* 0x002ea80000300800 */
        /* <DEDUP_REMOVED lines=13> */
[----:B------:R0:W-:Y:S02]  /*4efa0*/  STS.U8 [R4+UR7+0xc800], R5 ;  /* 0x00c8000504007988 */ /* 0x0001e40008000007 */
[----:B0-----:R-:W0:Y:S02]  /*4efb0*/  S2R R5, SR_TID.X ;  /* 0x0000000000057919 */ /* 0x001e240000002100 */
[----:B--2---:R0:W-:Y:S04]  /*4efc0*/  STL [R1+0x2d5c], R9 ;  /* 0x002d5c0901007387 */ /* 0x0041e80000100800 */
        /* <DEDUP_REMOVED lines=19> */
[----:B------:R-:W-:Y:S04]  /*4f100*/  STS.U8 [R9+UR7+0xf400], R10 ;  /* 0x00f4000a09007988 */ /* 0x000fe80008000007 */
[----:B----4-:R-:W-:Y:S04]  /*4f110*/  STS.U8 [R9+UR7+0xf800], R8 ;  /* 0x00f8000809007988 */ /* 0x010fe80008000007 */
[----:B---3--:R0:W-:Y:S04]  /*4f120*/  STS.U8 [R9+UR7+0xfc00], R6 ;  /* 0x00fc000609007988 */ /* 0x0081e80008000007 */
[----:B------:R-:W3:Y:S04]  /*4f130*/  LDL.LU R23, [R1+0x550] ;  /* 0x0005500001177983 */ /* 0x000ee80000300800 */
[----:B------:R-:W4:Y:S01]  /*4f140*/  LDL.LU R22, [R1+0x530] ;  /* 0x0005300001167983 */ /* 0x000f220000300800 */
[----:B0-----:R-:W0:Y:S03]  /*4f150*/  S2R R6, SR_TID.X ;  /* 0x0000000000067919 */ /* 0x001e260000002100 */
[----:B------:R-:W5:Y:S04]  /*4f160*/  LDL.LU R0, [R1+0x4f0] ;  /* 0x0004f00001007983 */ /* 0x000f680000300800 */
[----:B------:R-:W3:Y:S04]  /*4f170*/  LDL.LU R2, [R1+0x49c] ;  /* 0x00049c0001027983 */ /* 0x000ee80000300800 */
[----:B------:R-:W3:Y:S04]  /*4f180*/  LDL.LU R3, [R1+0x46c] ;  /* 0x00046c0001037983 */ /* 0x000ee80000300800 */
[----:B------:R-:W3:Y:S04]  /*4f190*/  LDL.LU R4, [R1+0x43c] ;  /* 0x00043c0001047983 */ /* 0x000ee80000300800 */
[----:B------:R-:W3:Y:S04]  /*4f1a0*/  LDL.LU R5, [R1+0x410] ;  /* 0x0004100001057983 */ /* 0x000ee80000300800 */
[----:B------:R-:W3:Y:S04]  /*4f1b0*/  LDL.LU R29, [R1+0x6c0] ;  /* 0x0006c000011d7983 */ /* 0x000ee80000300800 */
[----:B------:R-:W3:Y:S04]  /*4f1c0*/  LDL.LU R28, [R1+0x6e0] ;  /* 0x0006e000011c7983 */ /* 0x000ee80000300800 */
[----:B------:R-:W3:Y:S01]  /*4f1d0*/  LDL.LU R27, [R1+0x700] ;  /* 0x00070000011b7983 */ /* 0x000ee20000300800 */
[----:B0-----:R-:W-:-:S03]  /*4f1e0*/  LOP3.LUT R6, R6, 0x7f, RZ, 0xc0, !PT ;  /* 0x0000007f06067812 */ /* 0x001fc600078ec0ff */
[----:B------:R-:W3:Y:S01]  /*4f1f0*/  LDL.LU R26, [R1+0x720] ;  /* 0x00072000011a7983 */ /* 0x000ee20000300800 */
[----:B------:R-:W-:-:S03]  /*4f200*/  LOP3.LUT R6, R6, 0x10, RZ, 0x3c, !PT ;  /* 0x0000001006067812 */ /* 0x000fc600078e3cff */
        /* <DEDUP_REMOVED lines=11> */
[----:B--2---:R0:W-:Y:S04]  /*4f2c0*/  STL [R1+0x2d50], R18 ;  /* 0x002d501201007387 */ /* 0x0041e80000100800 */
[----:B0-----:R-:W2:Y:S04]  /*4f2d0*/  LDL.LU R18, [R1+0x3a8] ;  /* 0x0003a80001127983 */ /* 0x001ea80000300800 */
[----:B--2---:R0:W-:Y:S04]  /*4f2e0*/  STL [R1+0x2d54], R18 ;  /* 0x002d541201007387 */ /* 0x0041e80000100800 */
[----:B0-----:R-:W2:Y:S04]  /*4f2f0*/  LDL.LU R18, [R1+0x3d0] ;  /* 0x0003d00001127983 */ /* 0x001ea80000300800 */
[----:B-----5:R-:W-:Y:S04]  /*4f300*/  STS.U8 [R6+UR7+0x5c80], R0 ;  /* 0x005c800006007988 */ /* 0x020fe80008000007 */
[----:B---3--:R-:W-:Y:S04]  /*4f310*/  STS.U8 [R6+UR7+0x6080], R2 ;  /* 0x0060800206007988 */ /* 0x008fe80008000007 */
[----:B------:R-:W-:Y:S04]  /*4f320*/  STS.U8 [R6+UR7+0x6480], R3 ;  /* 0x0064800306007988 */ /* 0x000fe80008000007 */
[----:B------:R-:W-:Y:S04]  /*4f330*/  STS.U8 [R6+UR7+0x6880], R4 ;  /* 0x0068800406007988 */ /* 0x000fe80008000007 */
[----:B------:R-:W-:Y:S04]  /*4f340*/  STS.U8 [R6+UR7+0x6c80], R5 ;  /* 0x006c800506007988 */ /* 0x000fe80008000007 */
[----:B--2---:R0:W-:Y:S04]  /*4f350*/  STL [R1+0x2d58], R18 ;  /* 0x002d581201007387 */ /* 0x0041e80000100800 */
[----:B0-----:R-:W2:Y:S04]  /*4f360*/  LDL.LU R18, [R1+0x3f0] ;  /* 0x0003f00001127983 */ /* 0x001ea80000300800 */
[----:B------:R-:W3:Y:S04]  /*4f370*/  LDL.LU R0, [R1+0x36c] ;  /* 0x00036c0001007983 */ /* 0x000ee80000300800 */
[----:B------:R-:W5:Y:S04]  /*4f380*/  LDL.LU R2, [R1+0x34c] ;  /* 0x00034c0001027983 */ /* 0x000f680000300800 */
        /* <DEDUP_REMOVED lines=44> */
[----:B----4-:R1:W-:Y:S04]  /*4f650*/  STS.U8 [R6+UR7+0x5880], R22 ;  /* 0x0058801606007988 */ /* 0x0103e80008000007 */
[----:B0-----:R-:W4:Y:S04]  /*4f660*/  LDL.LU R23, [R1+0x70] ;  /* 0x0000700001177983 */ /* 0x001f280000300800 */
        /* <DEDUP_REMOVED lines=8> */
[----:B-----5:R-:W-:Y:S04]  /*4f6f0*/  STS.U8 [R6+UR7+0x8480], R2 ;  /* 0x0084800206007988 */ /* 0x020fe80008000007 */
        /* <DEDUP_REMOVED lines=9> */
[----:B------:R-:W3:Y:S04]  /*4f790*/  LDL.LU R0, [R1+0x2d48] ;  /* 0x002d480001007983 */ /* 0x000ee80000300800 */
[----:B------:R-:W5:Y:S04]  /*4f7a0*/  LDL.LU R2, [R1+0x2d44] ;  /* 0x002d440001027983 */ /* 0x000f680000300800 */
[----:B------:R-:W2:Y:S04]  /*4f7b0*/  LDL.LU R3, [R1+0x2d40] ;  /* 0x002d400001037983 */ /* 0x000ea80000300800 */
[----:B------:R-:W5:Y:S04]  /*4f7c0*/  LDL.LU R4, [R1+0x2d3c] ;  /* 0x002d3c0001047983 */ /* 0x000f680000300800 */
[----:B------:R-:W5:Y:S04]  /*4f7d0*/  LDL.LU R5, [R1+0x2d38] ;  /* 0x002d380001057983 */ /* 0x000f680000300800 */
[----:B------:R-:W5:Y:S04]  /*4f7e0*/  LDL.LU R15, [R1+0x52c] ;  /* 0x00052c00010f7983 */ /* 0x000f680000300800 */
[----:B------:R-:W5:Y:S04]  /*4f7f0*/  LDL.LU R22, [R1+0x528] ;  /* 0x0005280001167983 */ /* 0x000f680000300800 */
[----:B------:R-:W5:Y:S04]  /*4f800*/  LDL.LU R24, [R1+0x520] ;  /* 0x0005200001187983 */ /* 0x000f680000300800 */
[----:B------:R-:W5:Y:S04]  /*4f810*/  LDL.LU R20, [R1+0x514] ;  /* 0x0005140001147983 */ /* 0x000f680000300800 */
[----:B------:R0:W-:Y:S02]  /*4f820*/  STS.U8 [R6+UR7+0xc080], R29 ;  /* 0x00c0801d06007988 */ /* 0x0001e40008000007 */
[----:B0-----:R-:W0:Y:S02]  /*4f830*/  S2R R29, SR_TID.X ;  /* 0x00000000001d7919 */ /* 0x001e240000002100 */
[----:B------:R-:W-:Y:S04]  /*4f840*/  STS.U8 [R6+UR7+0xc880], R7 ;  /* 0x00c8800706007988 */ /* 0x000fe80008000007 */
[----:B------:R-:W-:Y:S04]  /*4f850*/  STS.U8 [R6+UR7+0xbc80], R28 ;  /* 0x00bc801c06007988 */ /* 0x000fe80008000007 */
[----:B------:R-:W-:Y:S04]  /*4f860*/  STS.U8 [R6+UR7+0xc480], R9 ;  /* 0x00c4800906007988 */ /* 0x000fe80008000007 */
[----:B------:R1:W-:Y:S04]  /*4f870*/  STS.U8 [R6+UR7+0xb080], R25 ;  /* 0x00b0801906007988 */ /* 0x0003e80008000007 */
[----:B------:R4:W-:Y:S04]  /*4f880*/  STS.U8 [R6+UR7+0xb880], R27 ;  /* 0x00b8801b06007988 */ /* 0x0009e80008000007 */
[----:B-1----:R-:W5:Y:S04]  /*4f890*/  LDL.LU R25, [R1+0x510] ;  /* 0x0005100001197983 */ /* 0x002f680000300800 */
[----:B----4-:R-:W4:Y:S01]  /*4f8a0*/  LDL.LU R27, [R1+0x504] ;  /* 0x00050400011b7983 */ /* 0x010f220000300800 */
[----:B0-----:R-:W-:-:S02]  /*4f8b0*/  LOP3.LUT R7, R29, 0x60, RZ, 0xc0, !PT ;  /* 0x000000601d077812 */ /* 0x001fc400078ec0ff */
[C---:B------:R-:W-:Y:S02]  /*4f8c0*/  LOP3.LUT R28, R29.reuse, 0xf, RZ, 0xc0, !PT ;  /* 0x0000000f1d1c7812 */ /* 0x040fe400078ec0ff */
[----:B------:R-:W-:Y:S01]  /*4f8d0*/  LOP3.LUT R9, R29, 0x10, RZ, 0xc0, !PT ;  /* 0x000000101d097812 */ /* 0x000fe200078ec0ff */
[----:B------:R0:W-:Y:S04]  /*4f8e0*/  STS.U8 [R6+UR7+0xe080], R17 ;  /* 0x00e0801106007988 */ /* 0x0001e80008000007 */
[----:B------:R1:W-:Y:S04]  /*4f8f0*/  STS.U8 [R6+UR7+0xe480], R23 ;  /* 0x00e4801706007988 */ /* 0x0003e80008000007 */
[----:B------:R1:W-:Y:S04]  /*4f900*/  STS.U8 [R6+UR7+0x9c80], R11 ;  /* 0x009c800b06007988 */ /* 0x0003e80008000007 */
[----:B0-----:R-:W4:Y:S04]  /*4f910*/  LDL.LU R17, [R1+0x4fc] ;  /* 0x0004fc0001117983 */ /* 0x001f280000300800 */
[----:B-1----:R-:W4:Y:S04]  /*4f920*/  LDL.LU R23, [R1+0x4f4] ;  /* 0x0004f40001177983 */ /* 0x002f280000300800 */
[----:B------:R0:W-:Y:S04]  /*4f930*/  STS.U8 [R6+UR7+0xa480], R13 ;  /* 0x00a4800d06007988 */ /* 0x0001e80008000007 */
[----:B------:R-:W4:Y:S04]  /*4f940*/  LDL.LU R11, [R1+0x4e0] ;  /* 0x0004e000010b7983 */ /* 0x000f280000300800 */
[----:B------:R1:W-:Y:S04]  /*4f950*/  STS.U8 [R6+UR7+0xdc80], R19 ;  /* 0x00dc801306007988 */ /* 0x0003e80008000007 */
[----:B0-----:R-:W4:Y:S04]  /*4f960*/  LDL.LU R13, [R1+0x4dc] ;  /* 0x0004dc00010d7983 */ /* 0x001f280000300800 */
[----:B------:R-:W-:Y:S04]  /*4f970*/  STS.U8 [R6+UR7+0x9480], R8 ;  /* 0x0094800806007988 */ /* 0x000fe80008000007 */
[----:B-1----:R-:W4:Y:S04]  /*4f980*/  LDL.LU R19, [R1+0x4d8] ;  /* 0x0004d80001137983 */ /* 0x002f280000300800 */
[----:B------:R-:W-:Y:S04]  /*4f990*/  STS.U8 [R6+UR7+0xcc80], R14 ;  /* 0x00cc800e06007988 */ /* 0x000fe80008000007 */
[----:B------:R-:W-:Y:S04]  /*4f9a0*/  STS.U8 [R6+UR7+0x9880], R10 ;  /* 0x0098800a06007988 */ /* 0x000fe80008000007 */
[----:B------:R-:W-:Y:S04]  /*4f9b0*/  STS.U8 [R6+UR7+0xa080], R12 ;  /* 0x00a0800c06007988 */ /* 0x000fe80008000007 */
[----:B------:R-:W-:Y:S04]  /*4f9c0*/  STS.U8 [R6+UR7+0xa880], R16 ;  /* 0x00a8801006007988 */ /* 0x000fe80008000007 */
[----:B------:R-:W-:Y:S04]  /*4f9d0*/  STS.U8 [R6+UR7+0xac80], R21 ;  /* 0x00ac801506007988 */ /* 0x000fe80008000007 */
[----:B------:R-:W-:Y:S04]  /*4f9e0*/  STS.U8 [R6+UR7+0xb480], R26 ;  /* 0x00b4801a06007988 */ /* 0x000fe80008000007 */
[----:B---3--:R0:W-:Y:S04]  /*4f9f0*/  STS.U8 [R6+UR7+0xfc80], R0 ;  /* 0x00fc800006007988 */ /* 0x0081e80008000007 */
[----:B--2---:R1:W-:Y:S04]  /*4fa00*/  STS.U8 [R6+UR7+0xf480], R3 ;  /* 0x00f4800306007988 */ /* 0x0043e80008000007 */
[----:B-----5:R2:W-:Y:S01]  /*4fa10*/  STS.U8 [R6+UR7+0xf080], R4 ;  /* 0x00f0800406007988 */ /* 0x0205e20008000007 */
[----:B0-----:R-:W-:-:S02]  /*4fa20*/  SHF.R.U32.HI R0, RZ, 0x1, R7 ;  /* 0x00000001ff007819 */ /* 0x001fc40000011607 */
[C---:B-1----:R-:W-:Y:S01]  /*4fa30*/  LOP3.LUT R3, R29.reuse, 0x7, RZ, 0xc0, !PT ;  /* 0x000000071d037812 */ /* 0x042fe200078ec0ff */
[----:B------:R0:W-:Y:S01]  /*4fa40*/  STS.U8 [R6+UR7+0xf880], R2 ;  /* 0x00f8800206007988 */ /* 0x0001e20008000007 */
[----:B--2---:R-:W-:-:S03]  /*4fa50*/  LOP3.LUT R4, R29, 0x3, RZ, 0xc0, !PT ;  /* 0x000000031d047812 */ /* 0x004fc600078ec0ff */
[----:B------:R1:W-:Y:S02]  /*4fa60*/  STS.U8 [R6+UR7+0xec80], R5 ;  /* 0x00ec800506007988 */ /* 0x0003e40008000007 */
[----:B------:R-:W-:Y:S02]  /*4fa70*/  IMAD R4, R28, 0x8, R4 ;  /* 0x000000081c047824 */ /* 0x000fe400078e0204 */
[C---:B0-----:R-:W-:Y:S02]  /*4fa80*/  IMAD R2, R3.reuse, 0x4, R7 ;  /* 0x0000000403027824 */ /* 0x041fe400078e0207 */
[----:B------:R-:W-:Y:S02]  /*4fa90*/  IMAD.SHL.U32 R3, R3, 0x10, RZ ;  /* 0x0000001003037824 */ /* 0x000fe400078e00ff */
[----:B-1----:R-:W-:Y:S02]  /*4faa0*/  IMAD.SHL.U32 R5, R29, 0x2, RZ ;  /* 0x000000021d057824 */ /* 0x002fe400078e00ff */
[----:B------:R-:W-:-:S02]  /*4fab0*/  IMAD R0, R9, 0x4, R0 ;  /* 0x0000000409007824 */ /* 0x000fc400078e0200 */
[----:B------:R-:W-:Y:S01]  /*4fac0*/  IMAD.SHL.U32 R4, R4, 0x20, RZ ;  /* 0x0000002004047824 */ /* 0x000fe200078e00ff */
[----:B------:R-:W-:Y:S01]  /*4fad0*/  LOP3.LUT R3, R3, 0x30, R5, 0x78, !PT ;  /* 0x0000003003037812 */ /* 0x000fe200078e7805 */
[----:B------:R-:W2:Y:S03]  /*4fae0*/  LDL.LU R9, [R1+0x4e8] ;  /* 0x0004e80001097983 */ /* 0x000ea60000300800 */
[----:B------:R-:W-:Y:S01]  /*4faf0*/  LOP3.LUT R0, R4, R0, RZ, 0x3c, !PT ;  /* 0x0000000004007212 */ /* 0x000fe200078e3cff */
[----:B------:R-:W-:Y:S01]  /*4fb00*/  IMAD.U32 R2, R2, 0x20, R3 ;  /* 0x0000002002027824 */ /* 0x000fe200078e0003 */
[----:B------:R-:W-:-:S03]  /*4fb10*/  F2FP.SATFINITE.E4M3.F32.PACK_AB_MERGE_C R8, R22, R15, RZ ;  /* 0x0000000f1608723e */ /* 0x000fc600048070ff */
[----:B------:R-:W-:Y:S04]  /*4fb20*/  STL [R1+0x2c9c], R0 ;  /* 0x002c9c0001007387 */ /* 0x000fe80000100800 */
[----:B------:R-:W-:Y:S04]  /*4fb30*/  STL [R1+0x2ca0], R2 ;  /* 0x002ca00201007387 */ /* 0x000fe80000100800 */
[----:B------:R-:W3:Y:S04]  /*4fb40*/  LDL.LU R15, [R1+0x4d4] ;  /* 0x0004d400010f7983 */ /* 0x000ee80000300800 */
[----:B------:R-:W3:Y:S04]  /*4fb50*/  LDL.LU R22, [R1+0x4c8] ;  /* 0x0004c80001167983 */ /* 0x000ee80000300800 */
[----:B------:R-:W5:Y:S04]  /*4fb60*/  LDL.LU R4, [R1+0x4c4] ;  /* 0x0004c40001047983 */ /* 0x000f680000300800 */
[----:B------:R-:W5:Y:S04]  /*4fb70*/  LDL.LU R14, [R1+0x4b8] ;  /* 0x0004b800010e7983 */ /* 0x000f680000300800 */
[----:B------:R0:W-:Y:S01]  /*4fb80*/  STL [R1+0x2ca4], R8 ;  /* 0x002ca40801007387 */ /* 0x0001e20000100800 */
[----:B------:R-:W-:-:S03]  /*4fb90*/  F2FP.SATFINITE.E4M3.F32.PACK_AB_MERGE_C R10, R20, R24, RZ ;  /* 0x00000018140a723e */ /* 0x000fc600048070ff */
[----:B0-----:R-:W2:Y:S04]  /*4fba0*/  LDL.LU R8, [R1+0x4e4] ;  /* 0x0004e40001087983 */ /* 0x001ea80000300800 */
        /* <DEDUP_REMOVED lines=10> */
[----:B------:R0:W-:Y:S04]  /*4fc50*/  STL [R1+0x2ca8], R10 ;  /* 0x002ca80a01007387 */ /* 0x0001e80000100800 */
[----:B0-----:R-:W3:Y:S01]  /*4fc60*/  LDL.LU R10, [R1+0x4ec] ;  /* 0x0004ec00010a7983 */ /* 0x001ee20000300800 */
[----:B----4-:R-:W-:-:S05]  /*4fc70*/  F2FP.SATFINITE.E4M3.F32.PACK_AB_MERGE_C R12, R27, R25, RZ ;  /* 0x000000191b0c723e */ /* 0x010fca00048070ff */
[----:B------:R-:W-:Y:S04]  /*4fc80*/  STL [R1+0x2cac], R12 ;  /* 0x002cac0c01007387 */ /* 0x000fe80000100800 */
[----:B------:R-:W4:Y:S01]  /*4fc90*/  LDL.LU R21, [R1+0x440] ;  /* 0x0004400001157983 */ /* 0x000f220000300800 */
[----:B------:R-:W-:-:S03]  /*4fca0*/  F2FP.SATFINITE.E4M3.F32.PACK_AB_MERGE_C R27, R23, R17, RZ ;  /* 0x00000011171b723e */ /* 0x000fc600048070ff */
[----:B------:R-:W4:Y:S04]  /*4fcb0*/  LDL.LU R25, [R1+0x434] ;  /* 0x0004340001197983 */ /* 0x000f280000300800 */
[----:B------:R-:W4:Y:S04]  /*4fcc0*/  LDL.LU R17, [R1+0x430] ;  /* 0x0004300001117983 */ /* 0x000f280000300800 */
[----:B------:R-:W4:Y:S01]  /*4fcd0*/  LDL.LU R23, [R1+0x42c] ;  /* 0x00042c0001177983 */ /* 0x000f220000300800 */
[----:B------:R-:W-:-:S03]  /*4fce0*/  F2FP.SATFINITE.E4M3.F32.PACK_AB_MERGE_C R13, R19, R13, RZ ;  /* 0x0000000d130d723e */ /* 0x000fc600048070ff */
[----:B------:R-:W-:Y:S01]  /*4fcf0*/  STL [R1+0x2cb0], R27 ;  /* 0x002cb01b01007387 */ /* 0x000fe20000100800 */
[----:B--2---:R-:W-:Y:S02]  /*4fd00*/  F2FP.SATFINITE.E4M3.F32.PACK_AB_MERGE_C R11, R11, R8, RZ ;  /* 0x000000080b0b723e */ /* 0x004fe400048070ff */
[----:B---3--:R-:W-:-:S05]  /*4fd10*/  F2FP.SATFINITE.E4M3.F32.PACK_AB_MERGE_C R9, R9, R10, RZ ;  /* 0x0000000a0909723e */ /* 0x008fca00048070ff */
[----:B------:R-:W-:Y:S04]  /*4fd20*/  STL [R1+0x2cb4], R9 ;  /* 0x002cb40901007387 */ /* 0x000fe80000100800 */
[----:B------:R-:W-:Y:S04]  /*4fd30*/  STL [R1+0x2cb8], R11 ;  /* 0x002cb80b01007387 */ /* 0x000fe80000100800 */
[----:B------:R-:W2:Y:S01]  /*4fd40*/  LDL.LU R19, [R1+0xa58] ;  /* 0x000a580001137983 */ /* 0x000ea20000300800 */
[----:B------:R-:W-:-:S03]  /*4fd50*/  F2FP.SATFINITE.E4M3.F32.PACK_AB_MERGE_C R15, R22, R15, RZ ;  /* 0x0000000f160f723e */ /* 0x000fc600048070ff */
[----:B------:R-:W-:Y:S01]  /*4fd60*/  STL [R1+0x2cbc], R13 ;  /* 0x002cbc0d01007387 */ /* 0x000fe20000100800 */
[----:B-----5:R-:W-:-:S03]  /*4fd70*/  F2FP.SATFINITE.E4M3.F32.PACK_AB_MERGE_C R4, R14, R4, RZ ;  /* 0x000000040e04723e */ /* 0x020fc600048070ff */
[----:B------:R-:W3:Y:S01]  /*4fd80*/  LDL.LU R22, [R1+0xa40] ;  /* 0x000a400001167983 */ /* 0x000ee20000300800 */
[----:B------:R-:W-:-:S03]  /*4fd90*/  F2FP.SATFINITE.E4M3.F32.PACK_AB_MERGE_C R6, R6, R2, RZ ;  /* 0x000000020606723e */ /* 0x000fc600048070ff */
[----:B------:R-:W-:Y:S01]  /*4fda0*/  STL [R1+0x2cc0], R15 ;  /* 0x002cc00f01007387 */ /* 0x000fe20000100800 */
[----:B------:R-:W-:-:S03]  /*4fdb0*/  F2FP.SATFINITE.E4M3.F32.PACK_AB_MERGE_C R16, R16, R3, RZ ;  /* 0x000000031010723e */ /* 0x000fc600048070ff */
[----:B------:R-:W5:Y:S01]  /*4fdc0*/  LDL.LU R14, [R1+0xa1c] ;  /* 0x000a1c00010e7983 */ /* 0x000f620000300800 */
[----:B------:R-:W-:Y:S02]  /*4fdd0*/  F2FP.SATFINITE.E4M3.F32.PACK_AB_MERGE_C R26, R26, R0, RZ ;  /* 0x000000001a1a723e */ /* 0x000fe400048070ff */
[----:B------:R-:W-:Y:S01]  /*4fde0*/  F2FP.SATFINITE.E4M3.F32.PACK_AB_MERGE_C R5, R7, R5, RZ ;  /* 0x000000050705723e */ /* 0x000fe200048070ff */
[----:B------:R-:W-:Y:S01]  /*4fdf0*/  STL [R1+0x2cc4], R4 ;  /* 0x002cc40401007387 */ /* 0x000fe20000100800 */
[----:B------:R-:W-:-:S03]  /*4fe00*/  F2FP.SATFINITE.E4M3.F32.PACK_AB_MERGE_C R7, R20, R24, RZ ;  /* 0x000000181407723e */ /* 0x000fc600048070ff */
[----:B------:R-:W5:Y:S01]  /*4fe10*/  LDL.LU R8, [R1+0x9fc] ;  /* 0x0009fc0001087983 */ /* 0x000f620000300800 */
[----:B----4-:R-:W-:-:S03]  /*4fe20*/  F2FP.SATFINITE.E4M3.F32.PACK_AB_MERGE_C R25, R25, R21, RZ ;  /* 0x000000151919723e */ /* 0x010fc600048070ff */
[----:B------:R-:W-:Y:S04]  /*4fe30*/  STL [R1+0x2cc8], R6 ;  /* 0x002cc80601007387 */ /* 0x000fe80000100800 */
[----:B------:R-:W-:Y:S04]  /*4fe40*/  STL [R1+0x2ccc], R16 ;  /* 0x002ccc1001007387 */ /* 0x000fe80000100800 */
[----:B------:R-:W-:Y:S04]  /*4fe50*/  STL [R1+0x2cd0], R26 ;  /* 0x002cd01a01007387 */ /* 0x000fe80000100800 */
[----:B------:R-:W-:Y:S04]  /*4fe60*/  STL [R1+0x2cd4], R5 ;  /* 0x002cd40501007387 */ /* 0x000fe80000100800 */
[----:B------:R-:W4:Y:S01]  /*4fe70*/  LDL.LU R2, [R1+0x9dc] ;  /* 0x0009dc0001027983 */ /* 0x000f220000300800 */
[----:B------:R-:W-:-:S03]  /*4fe80*/  F2FP.SATFINITE.E4M3.F32.PACK_AB_MERGE_C R21, R23, R17, RZ ;  /* 0x000000111715723e */ /* 0x000fc600048070ff */
[----:B------:R-:W4:Y:S04]  /*4fe90*/  LDL.LU R24, [R1+0x9bc] ;  /* 0x0009bc0001187983 */ /* 0x000f280000300800 */
[----:B------:R-:W4:Y:S04]  /*4fea0*/  LDL.LU R20, [R1+0x99c] ;  /* 0x00099c0001147983 */ /* 0x000f280000300800 */
[----:B------:R-:W-:Y:S04]  /*4feb0*/  STL [R1+0x2cd8], R7 ;  /* 0x002cd80701007387 */ /* 0x000fe80000100800 */
[----:B------:R0:W-:Y:S04]  /*4fec0*/  STL [R1+0x2cdc], R25 ;  /* 0x002cdc1901007387 */ /* 0x0001e80000100800 */
[----:B------:R-:W4:Y:S04]  /*4fed0*/  LDL.LU R17, [R1+0x77c] ;  /* 0x00077c0001117983 */ /* 0x000f280000300800 */
[----:B0-----:R-:W4:Y:S04]  /*4fee0*/  LDL.LU R25, [R1+0x75c] ;  /* 0x00075c0001197983 */ /* 0x001f280000300800 */
[----:B------:R-:W4:Y:S01]  /*4fef0*/  LDL.LU R23, [R1+0x73c] ;  /* 0x00073c0001177983 */ /* 0x000f220000300800 */
[----:B------:R-:W-:-:S04]  /*4ff00*/  LOP3.LUT R0, R29, 0x7f, RZ, 0xc0, !PT ;  /* 0x0000007f1d007812 */ /* 0x000fc800078ec0ff */
[----:B------:R-:W-:Y:S01]  /*4ff10*/  LOP3.LUT R3, R0, 0x20, RZ, 0x3c, !PT ;  /* 0x0000002000037812 */ /* 0x000fe200078e3cff */
[----:B------:R-:W-:Y:S04]  /*4ff20*/  STL [R1+0x2ce0], R21 ;  /* 0x002ce01501007387 */ /* 0x000fe80000100800 */
[----:B------:R-:W4:Y:S04]  /*4ff30*/  LDL.LU R7, [R1+0x71c] ;  /* 0x00071c0001077983 */ /* 0x000f280000300800 */
[----:B------:R-:W4:Y:S04]  /*4ff40*/  LDL.LU R5, [R1+0x6fc] ;  /* 0x0006fc0001057983 */ /* 0x000f280000300800 */
[----:B--2---:R0:W-:Y:S04]  /*4ff50*/  STS.U8 [R3+UR7+0x100], R19 ;  /* 0x0001001303007988 */ /* 0x0041e80008000007 */
[----:B0-----:R-:W2:Y:S04]  /*4ff60*/  LDL.LU R19, [R1+0x6dc] ;  /* 0x0006dc0001137983 */ /* 0x001ea80000300800 */
[----:B---3--:R0:W-:Y:S04]  /*4ff70*/  STS.U8 [R3+UR7+0x500], R22 ;  /* 0x0005001603007988 */ /* 0x0081e80008000007 */
[----:B-----5:R1:W-:Y:S04]  /*4ff80*/  STS.U8 [R3+UR7+0x900], R14 ;  /* 0x0009000e03007988 */ /* 0x0203e80008000007 */
[----:B0-----:R-:W3:Y:S04]  /*4ff90*/  LDL.LU R22, [R1+0x6bc] ;  /* 0x0006bc0001167983 */ /* 0x001ee80000300800 */
[----:B------:R-:W5:Y:S04]  /*4ffa0*/  LDL.LU R26, [R1+0x69c] ;  /* 0x00069c00011a7983 */ /* 0x000f680000300800 */
[----:B------:R-:W5:Y:S04]  /*4ffb0*/  LDL.LU R16, [R1+0x67c] ;  /* 0x00067c0001107983 */ /* 0x000f680000300800 */
        /* <DEDUP_REMOVED lines=11> */
[----:B----4-:R1:W-:Y:S04]  /*50070*/  STS.U8 [R3+UR7+0x1100], R2 ;  /* 0x0011000203007988 */ /* 0x0103e80008000007 */
        /* <DEDUP_REMOVED lines=8> */
[----:B------:R0:W-:Y:S04]  /*50100*/  STS.U8 [R3+UR7+0x2500], R23 ;  /* 0x0025001703007988 */ /* 0x0001e80008000007 */
[----:B0-----:R-:W4:Y:S04]  /*50110*/  LDL.LU R23, [R1+0x3cc] ;  /* 0x0003cc0001177983 */ /* 0x001f280000300800 */
[----:B--2---:R0:W-:Y:S04]  /*50120*/  STS.U8 [R3+UR7+0x3100], R19 ;  /* 0x0031001303007988 */ /* 0x0041e80008000007 */
[----:B0-----:R-:W2:Y:S04]  /*50130*/  LDL.LU R19, [R1+0x3a4] ;  /* 0x0003a40001137983 */ /* 0x001ea80000300800 */
[----:B---3--:R0:W-:Y:S01]  /*50140*/  STS.U8 [R3+UR7+0x3500], R22 ;  /* 0x0035001603007988 */ /* 0x0081e20008000007 */
[----:B------:R-:W-:-:S03]  /*50150*/  LOP3.LUT R29, R29, 0x1c, RZ, 0xc0, !PT ;  /* 0x0000001c1d1d7812 */ /* 0x000fc600078ec0ff */
[----:B0-----:R-:W3:Y:S02]  /*50160*/  LDL.LU R22, [R1+0x384] ;  /* 0x0003840001167983 */ /* 0x001ee40000300800 */
[----:B------:R-:W-:Y:S02]  /*50170*/  IMAD R28, R29, 0x8, R28 ;  /* 0x000000081d1c7824 */ /* 0x000fe400078e021c */
[----:B-----5:R0:W-:Y:S04]  /*50180*/  STS.U8 [R3+UR7+0x4100], R14 ;  /* 0x0041000e03007988 */ /* 0x0201e80008000007 */
[----:B0-----:R-:W5:Y:S04]  /*50190*/  LDL.LU R14, [R1+0x368] ;  /* 0x00036800010e7983 */ /* 0x001f680000300800 */
[----:B------:R-:W-:Y:S04]  /*501a0*/  STL [R1+0x2ce4], R28 ;  /* 0x002ce41c01007387 */ /* 0x000fe80000100800 */
[----:B----4-:R0:W-:Y:S04]  /*501b0*/  STS.U8 [R3+UR7+0x7100], R24 ;  /* 0x0071001803007988 */ /* 0x0101e80008000007 */
[----:B------:R-:W-:Y:S04]  /*501c0*/  STS.U8 [R3+UR7+0x7500], R20 ;  /* 0x0075001403007988 */ /* 0x000fe80008000007 */
[----:B0-----:R-:W4:Y:S04]  /*501d0*/  LDL.LU R24, [R1+0x348] ;  /* 0x0003480001187983 */ /* 0x001f280000300800 */
[----:B------:R0:W-:Y:S04]  /*501e0*/  STS.U8 [R3+UR7+0x7900], R17 ;  /* 0x0079001103007988 */ /* 0x0001e80008000007 */
[----:B0-----:R-:W4:Y:S04]  /*501f0*/  LDL.LU R17, [R1+0x328] ;  /* 0x0003280001117983 */ /* 0x001f280000300800 */
[----:B------:R-:W4:Y:S04]  /*50200*/  LDL.LU R20, [R1+0x308] ;  /* 0x0003080001147983 */ /* 0x000f280000300800 */
[----:B------:R-:W4:Y:S04]  /*50210*/  LDL.LU R28, [R1+0x2e8] ;  /* 0x0002e800011c7983 */ /* 0x000f280000300800 */
[----:B------:R0:W-:Y:S04]  /*50220*/  STS.U8 [R3+UR7+0x7d00], R23 ;  /* 0x007d001703007988 */ /* 0x0001e80008000007 */
[----:B------:R-:W4:Y:S04]  /*50230*/  LDL.LU R29, [R1+0x2c8] ;  /* 0x0002c800011d7983 */ /* 0x000f280000300800 */
[----:B0-----:R-:W4:Y:S04]  /*50240*/  LDL.LU R23, [R1+0x2ac] ;  /* 0x0002ac0001177983 */ /* 0x001f280000300800 */
[----:B--2---:R0:W-:Y:S04]  /*50250*/  STS.U8 [R3+UR7+0x8100], R19 ;  /* 0x0081001303007988 */ /* 0x0041e80008000007 */
[----:B0-----:R-:W2:Y:S04]  /*50260*/  LDL.LU R19, [R1+0x28c] ;  /* 0x00028c0001137983 */ /* 0x001ea80000300800 */
[----:B------:R0:W-:Y:S04]  /*50270*/  STS.U8 [R3+UR7+0x2100], R25 ;  /* 0x0021001903007988 */ /* 0x0001e80008000007 */
[----:B------:R-:W2:Y:S04]  /*50280*/  LDL.LU R21, [R1+0x26c] ;  /* 0x00026c0001157983 */ /* 0x000ea80000300800 */
[----:B---3--:R1:W-:Y:S04]  /*50290*/  STS.U8 [R3+UR7+0x8500], R22 ;  /* 0x0085001603007988 */ /* 0x0083e80008000007 */
        /* <DEDUP_REMOVED lines=33> */
[----:B----4-:R0:W-:Y:S04]  /*504b0*/  STS.U8 [R3+UR7+0x8d00], R24 ;  /* 0x008d001803007988 */ /* 0x0101e80008000007 */
[----:B-1----:R-:W4:Y:S04]  /*504c0*/  LDL.LU R14, [R1+0x4c] ;  /* 0x00004c00010e7983 */ /* 0x002f280000300800 */
[----:B------:R1:W-:Y:S04]  /*504d0*/  STS.U8 [R3+UR7+0x9100], R17 ;  /* 0x0091001103007988 */ /* 0x0003e80008000007 */
[----:B0-----:R-:W4:Y:S04]  /*504e0*/  LDL.LU R24, [R1+0x2c] ;  /* 0x00002c0001187983 */ /* 0x001f280000300800 */
[----:B------:R0:W-:Y:S04]  /*504f0*/  STS.U8 [R3+UR7+0x9500], R20 ;  /* 0x0095001403007988 */ /* 0x0001e80008000007 */
[----:B-1----:R-:W4:Y:S04]  /*50500*/  LDL.LU R17, [R1+0x2d34] ;  /* 0x002d340001117983 */ /* 0x002f280000300800 */
[----:B------:R1:W-:Y:S04]  /*50510*/  STS.U8 [R3+UR7+0xa100], R23 ;  /* 0x00a1001703007988 */ /* 0x0003e80008000007 */
[----:B0-----:R-:W4:Y:S04]  /*50520*/  LDL.LU R20, [R1+0x14] ;  /* 0x0000140001147983 */ /* 0x001f280000300800 */
[----:B-1----:R-:W4:Y:S04]  /*50530*/  LDL.LU R23, [R1+0xa54] ;  /* 0x000a540001177983 */ /* 0x002f280000300800 */
[----:B--2---:R0:W-:Y:S04]  /*50540*/  STS.U8 [R3+UR7+0xa500], R19 ;  /* 0x00a5001303007988 */ /* 0x0041e80008000007 */
[----:B0-----:R-:W2:Y:S04]  /*50550*/  LDL.LU R19, [R1+0xa3c] ;  /* 0x000a3c0001137983 */ /* 0x001ea80000300800 */
[----:B------:R0:W-:Y:S04]  /*50560*/  STS.U8 [R3+UR7+0x9d00], R29 ;  /* 0x009d001d03007988 */ /* 0x0001e80008000007 */
[----:B---3--:R1:W-:Y:S01]  /*50570*/  STS.U8 [R3+UR7+0xb100], R22 ;  /* 0x00b1001603007988 */ /* 0x0083e20008000007 */
[----:B0-----:R-:W-:-:S03]  /*50580*/  LOP3.LUT R29, R0, 0x30, RZ, 0x3c, !PT ;  /* 0x00000030001d7812 */ /* 0x001fc600078e3cff */
[----:B------:R-:W-:Y:S04]  /*50590*/  STS.U8 [R3+UR7+0x9900], R28 ;  /* 0x0099001c03007988 */ /* 0x000fe80008000007 */
[----:B-1----:R-:W3:Y:S04]  /*505a0*/  LDL.LU R22, [R1+0xa18] ;  /* 0x000a180001167983 */ /* 0x002ee80000300800 */
        /* <DEDUP_REMOVED lines=16> */
[----:B-----5:R0:W-:Y:S04]  /*506b0*/  STS.U8 [R3+UR7+0xed00], R2 ;  /* 0x00ed000203007988 */ /* 0x0201e80008000007 */
[----:B0-----:R-:W5:Y:S04]  /*506c0*/  LDL.LU R2, [R1+0x9f8] ;  /* 0x0009f80001027983 */ /* 0x001f680000300800 */
[----:B----4-:R0:W-:Y:S04]  /*506d0*/  STS.U8 [R3+UR7+0xf500], R24 ;  /* 0x00f5001803007988 */ /* 0x0101e80008000007 */
[----:B------:R-:W-:Y:S04]  /*506e0*/  STS.U8 [R3+UR7+0xf100], R14 ;  /* 0x00f1000e03007988 */ /* 0x000fe80008000007 */
[----:B0-----:R-:W4:Y:S04]  /*506f0*/  LDL.LU R24, [R1+0x9d8] ;  /* 0x0009d80001187983 */ /* 0x001f280000300800 */
[----:B------:R-:W-:Y:S04]  /*50700*/  STS.U8 [R3+UR7+0xfd00], R17 ;  /* 0x00fd001103007988 */ /* 0x000fe80008000007 */
[----:B------:R0:W-:Y:S04]  /*50710*/  STS.U8 [R3+UR7+0xf900], R20 ;  /* 0x00f9001403007988 */ /* 0x0001e80008000007 */
[----:B------:R1:W-:Y:S04]  /*50720*/  STS.U8 [R29+UR7+0x180], R23 ;  /* 0x000180171d007988 */ /* 0x0003e80008000007 */
[----:B0-----:R-:W4:Y:S04]  /*50730*/  LDL.LU R20, [R1+0x998] ;  /* 0x0009980001147983 */ /* 0x001f280000300800 */
[----:B------:R-:W4:Y:S04]  /*50740*/  LDL.LU R17, [R1+0x9b8] ;  /* 0x0009b80001117983 */ /* 0x000f280000300800 */
[----:B-1----:R-:W4:Y:S04]  /*50750*/  LDL.LU R23, [R1+0x778] ;  /* 0x0007780001177983 */ /* 0x002f280000300800 */
        /* <DEDUP_REMOVED lines=20> */
[----:B0-----:R-:W2:Y:S04]  /*508a0*/  LDL.LU R19, [R1+0x464] ;  /* 0x0004640001137983 */ /* 0x001ea80000300800 */
[----:B---3--:R0:W-:Y:S04]  /*508b0*/  STS.U8 [R29+UR7+0x980], R22 ;  /* 0x000980161d007988 */ /* 0x0081e80008000007 */
[----:B0-----:R-:W3:Y:S04]  /*508c0*/  LDL.LU R22, [R1+0x428] ;  /* 0x0004280001167983 */ /* 0x001ee80000300800 */
[----:B-----5:R0:W-:Y:S04]  /*508d0*/  STS.U8 [R29+UR7+0xd80], R2 ;  /* 0x000d80021d007988 */ /* 0x0201e80008000007 */
[----:B0-----:R-:W5:Y:S04]  /*508e0*/  LDL.LU R2, [R1+0x408] ;  /* 0x0004080001027983 */ /* 0x001f680000300800 */
[----:B----4-:R0:W-:Y:S04]  /*508f0*/  STS.U8 [R29+UR7+0x1180], R24 ;  /* 0x001180181d007988 */ /* 0x0101e80008000007 */
[----:B0-----:R-:W4:Y:S04]  /*50900*/  LDL.LU R24, [R1+0x3e8] ;  /* 0x0003e80001187983 */ /* 0x001f280000300800 */
[----:B------:R0:W-:Y:S04]  /*50910*/  STS.U8 [R29+UR7+0x1980], R20 ;  /* 0x001980141d007988 */ /* 0x0001e80008000007 */
[----:B------:R1:W-:Y:S04]  /*50920*/  STS.U8 [R29+UR7+0x1d80], R23 ;  /* 0x001d80171d007988 */ /* 0x0003e80008000007 */
[----:B0-----:R-:W5:Y:S04]  /*50930*/  LDL.LU R20, [R1+0x3c8] ;  /* 0x0003c80001147983 */ /* 0x001f680000300800 */
[----:B-1----:R-:W5:Y:S04]  /*50940*/  LDL.LU R23, [R1+0x3a0] ;  /* 0x0003a00001177983 */ /* 0x002f680000300800 */
[----:B------:R0:W-:Y:S04]  /*50950*/  STS.U8 [R29+UR7+0x2980], R14 ;  /* 0x0029800e1d007988 */ /* 0x0001e80008000007 */
[----:B0-----:R-:W5:Y:S04]  /*50960*/  LDL.LU R14, [R1+0x380] ;  /* 0x00038000010e7983 */ /* 0x001f680000300800 */
[----:B--2---:R0:W-:Y:S04]  /*50970*/  STS.U8 [R29+UR7+0x6d80], R19 ;  /* 0x006d80131d007988 */ /* 0x0041e80008000007 */
[----:B0-----:R-:W2:Y:S04]  /*50980*/  LDL.LU R19, [R1+0x364] ;  /* 0x0003640001137983 */ /* 0x001ea80000300800 */
[----:B------:R-:W-:Y:S04]  /*50990*/  STS.U8 [R29+UR7+0x1580], R17 ;  /* 0x001580111d007988 */ /* 0x000fe80008000007 */
[----:B---3--:R0:W-:Y:S04]  /*509a0*/  STS.U8 [R29+UR7+0x7180], R22 ;  /* 0x007180161d007988 */ /* 0x0081e80008000007 */
[----:B------:R-:W-:Y:S04]  /*509b0*/  STS.U8 [R29+UR7+0x2180], R3 ;  /* 0x002180031d007988 */ /* 0x000fe80008000007 */
[----:B0-----:R-:W3:Y:S04]  /*509c0*/  LDL.LU R22, [R1+0x344] ;  /* 0x0003440001167983 */ /* 0x001ee80000300800 */
        /* <DEDUP_REMOVED lines=18> */
[----:B----4-:R0:W-:Y:S04]  /*50af0*/  STS.U8 [R29+UR7+0x7980], R24 ;  /* 0x007980181d007988 */ /* 0x0101e80008000007 */
[----:B0-----:R-:W4:Y:S04]  /*50b00*/  LDL.LU R24, [R1+0x304] ;  /* 0x0003040001187983 */ /* 0x001f280000300800 */
[----:B-----5:R0:W-:Y:S04]  /*50b10*/  STS.U8 [R29+UR7+0x7d80], R20 ;  /* 0x007d80141d007988 */ /* 0x0201e80008000007 */
[----:B------:R1:W-:Y:S04]  /*50b20*/  STS.U8 [R29+UR7+0x8180], R23 ;  /* 0x008180171d007988 */ /* 0x0003e80008000007 */
[----:B0-----:R-:W5:Y:S04]  /*50b30*/  LDL.LU R20, [R1+0x2e4] ;  /* 0x0002e40001147983 */ /* 0x001f680000300800 */
        /* <DEDUP_REMOVED lines=29> */
[----:B-----5:R0:W-:Y:S04]  /*50d10*/  STS.U8 [R29+UR7+0x9980], R20 ;  /* 0x009980141d007988 */ /* 0x0201e80008000007 */
[----:B0-----:R-:W5:Y:S04]  /*50d20*/  LDL.LU R20, [R1+0xa50] ;  /* 0x000a500001147983 */ /* 0x001f680000300800 */
[----:B------:R0:W-:Y:S04]  /*50d30*/  STS.U8 [R29+UR7+0xa580], R23 ;  /* 0x00a580171d007988 */ /* 0x0001e80008000007 */
[----:B0-----:R-:W5:Y:S04]  /*50d40*/  LDL.LU R23, [R1+0xa38] ;  /* 0x000a380001177983 */ /* 0x001f680000300800 */
[----:B------:R-:W-:Y:S04]  /*50d50*/  STL [R1+0x2d30], R0 ;  /* 0x002d300001007387 */ /* 0x000fe80000100800 */
[----:B--2---:R0:W-:Y:S04]  /*50d60*/  STS.U8 [R29+UR7+0xf180], R19 ;  /* 0x00f180131d007988 */ /* 0x0041e80008000007 */
[----:B0-----:R-:W2:Y:S04]  /*50d70*/  LDL.LU R19, [R1+0xa14] ;  /* 0x000a140001137983 */ /* 0x001ea80000300800 */
[----:B------:R-:W-:Y:S04]  /*50d80*/  STS.U8 [R29+UR7+0xfd80], R18 ;  /* 0x00fd80121d007988 */ /* 0x000fe80008000007 */
[----:B------:R-:W-:Y:S04]  /*50d90*/  STS.U8 [R29+UR7+0x9180], R17 ;  /* 0x009180111d007988 */ /* 0x000fe80008000007 */
[----:B------:R0:W-:Y:S04]  /*50da0*/  STS.U8 [R29+UR7+0x9d80], R3 ;  /* 0x009d80031d007988 */ /* 0x0001e80008000007 */
[----:B---3--:R1:W-:Y:S04]  /*50db0*/  STS.U8 [R29+UR7+0xf580], R22 ;  /* 0x00f580161d007988 */ /* 0x0083e80008000007 */
[----:B------:R-:W-:Y:S01]  /*50dc0*/  STS.U8 [R29+UR7+0xa180], R28 ;  /* 0x00a1801c1d007988 */ /* 0x000fe20008000007 */
        /* <DEDUP_REMOVED lines=20> */
[----:B------:R-:W3:Y:S04]  /*50f10*/  LDL.LU R18, [R1+0x9d4] ;  /* 0x0009d40001127983 */ /* 0x000ee80000300800 */
        /* <DEDUP_REMOVED lines=22> */
[----:B-----5:R0:W-:Y:S04]  /*51080*/  STS.U8 [R3+UR7+0x200], R20 ;  /* 0x0002001403007988 */ /* 0x0201e80008000007 */
[----:B------:R-:W5:Y:S04]  /*51090*/  LDL.LU R2, [R1+0x48c] ;  /* 0x00048c0001027983 */ /* 0x000f680000300800 */
[----:B------:R1:W-:Y:S04]  /*510a0*/  STS.U8 [R3+UR7+0x600], R23 ;  /* 0x0006001703007988 */ /* 0x0003e80008000007 */
[----:B0-----:R-:W5:Y:S04]  /*510b0*/  LDL.LU R20, [R1+0x460] ;  /* 0x0004600001147983 */ /* 0x001f680000300800 */
[----:B-1----:R-:W5:Y:S04]  /*510c0*/  LDL.LU R23, [R1+0x424] ;  /* 0x0004240001177983 */ /* 0x002f680000300800 */
[----:B------:R-:W5:Y:S04]  /*510d0*/  LDL.LU R14, [R1+0x404] ;  /* 0x00040400010e7983 */ /* 0x000f680000300800 */
[----:B--2---:R0:W-:Y:S04]  /*510e0*/  STS.U8 [R3+UR7+0xa00], R19 ;  /* 0x000a001303007988 */ /* 0x0041e80008000007 */
[----:B0-----:R-:W2:Y:S04]  /*510f0*/  LDL.LU R19, [R1+0x3e4] ;  /* 0x0003e40001137983 */ /* 0x001ea80000300800 */
[----:B---3--:R0:W-:Y:S04]  /*51100*/  STS.U8 [R3+UR7+0xe00], R22 ;  /* 0x000e001603007988 */ /* 0x0081e80008000007 */
[----:B0-----:R-:W3:Y:S04]  /*51110*/  LDL.LU R22, [R1+0x3bc] ;  /* 0x0003bc0001167983 */ /* 0x001ee80000300800 */
[----:B------:R-:W-:Y:S04]  /*51120*/  STS.U8 [R3+UR7+0x1200], R18 ;  /* 0x0012001203007988 */ /* 0x000fe80008000007 */
[----:B----4-:R-:W-:Y:S04]  /*51130*/  STS.U8 [R3+UR7+0x1600], R29 ;  /* 0x0016001d03007988 */ /* 0x010fe80008000007 */
[----:B------:R0:W-:Y:S04]  /*51140*/  STS.U8 [R3+UR7+0x1a00], R24 ;  /* 0x001a001803007988 */ /* 0x0001e80008000007 */
[----:B------:R-:W-:Y:S04]  /*51150*/  STS.U8 [R3+UR7+0x1e00], R0 ;  /* 0x001e000003007988 */ /* 0x000fe80008000007 */
[----:B0-----:R-:W4:Y:S04]  /*51160*/  LDL.LU R24, [R1+0x39c] ;  /* 0x00039c0001187983 */ /* 0x001f280000300800 */
[----:B-----5:R0:W-:Y:S04]  /*51170*/  STS.U8 [R3+UR7+0x6e00], R20 ;  /* 0x006e001403007988 */ /* 0x0201e80008000007 */
[----:B------:R1:W-:Y:S04]  /*51180*/  STS.U8 [R3+UR7+0x7200], R23 ;  /* 0x0072001703007988 */ /* 0x0003e80008000007 */
[----:B0-----:R-:W5:Y:S04]  /*51190*/  LDL.LU R20, [R1+0x37c] ;  /* 0x00037c0001147983 */ /* 0x001f680000300800 */
[----:B-1----:R-:W5:Y:S04]  /*511a0*/  LDL.LU R23, [R1+0x360] ;  /* 0x0003600001177983 */ /* 0x002f680000300800 */
[----:B------:R-:W5:Y:S04]  /*511b0*/  LDL.LU R0, [R1+0x340] ;  /* 0x0003400001007983 */ /* 0x000f680000300800 */
[----:B--2---:R0:W-:Y:S04]  /*511c0*/  STS.U8 [R3+UR7+0x7a00], R19 ;  /* 0x007a001303007988 */ /* 0x0041e80008000007 */
[----:B0-----:R-:W2:Y:S04]  /*511d0*/  LDL.LU R19, [R1+0x320] ;  /* 0x0003200001137983 */ /* 0x001ea80000300800 */
[----:B------:R-:W-:Y:S04]  /*511e0*/  STS.U8 [R3+UR7+0x2200], R17 ;  /* 0x0022001103007988 */ /* 0x000fe80008000007 */
[----:B------:R-:W-:Y:S04]  /*511f0*/  STS.U8 [R3+UR7+0x2600], R28 ;  /* 0x0026001c03007988 */ /* 0x000fe80008000007 */
[----:B------:R-:W-:Y:S04]  /*51200*/  STS.U8 [R3+UR7+0x2a00], R21 ;  /* 0x002a001503007988 */ /* 0x000fe80008000007 */
[----:B---3--:R0:W-:Y:S04]  /*51210*/  STS.U8 [R3+UR7+0x7e00], R22 ;  /* 0x007e001603007988 */ /* 0x0081e80008000007 */
[----:B------:R1:W-:Y:S04]  /*51220*/  STS.U8 [R3+UR7+0x2e00], R25 ;  /* 0x002e001903007988 */ /* 0x0003e80008000007 */
[----:B0-----:R-:W3:Y:S04]  /*51230*/  LDL.LU R22, [R1+0x300] ;  /* 0x0003000001167983 */ /* 0x001ee80000300800 */
[----:B------:R-:W3:Y:S04]  /*51240*/  LDL.LU R18, [R1+0x2e0] ;  /* 0x0002e00001127983 */ /* 0x000ee80000300800 */
[----:B------:R-:W3:Y:S04]  /*51250*/  LDL.LU R29, [R1+0x2c0] ;  /* 0x0002c000011d7983 */ /* 0x000ee80000300800 */
[----:B------:R-:W3:Y:S04]  /*51260*/  LDL.LU R17, [R1+0x2a4] ;  /* 0x0002a40001117983 */ /* 0x000ee80000300800 */
[----:B------:R-:W3:Y:S04]  /*51270*/  LDL.LU R28, [R1+0x284] ;  /* 0x00028400011c7983 */ /* 0x000ee80000300800 */
[----:B------:R-:W3:Y:S04]  /*51280*/  LDL.LU R21, [R1+0x264] ;  /* 0x0002640001157983 */ /* 0x000ee80000300800 */
        /* <DEDUP_REMOVED lines=35> */
[----:B-----5:R0:W-:Y:S04]  /*514c0*/  STS.U8 [R3+UR7+0x8600], R20 ;  /* 0x0086001403007988 */ /* 0x0201e80008000007 */
[----:B------:R1:W-:Y:S04]  /*514d0*/  STS.U8 [R3+UR7+0x8a00], R23 ;  /* 0x008a001703007988 */ /* 0x0003e80008000007 */
[----:B0-----:R-:W5:Y:S04]  /*514e0*/  LDL.LU R20, [R1+0x24] ;  /* 0x0000240001147983 */ /* 0x001f680000300800 */
[----:B------:R0:W-:Y:S04]  /*514f0*/  STS.U8 [R3+UR7+0x8e00], R0 ;  /* 0x008e000003007988 */ /* 0x0001e80008000007 */
[----:B-1----:R-:W5:Y:S04]  /*51500*/  LDL.LU R23, [R1+0xc] ;  /* 0x00000c0001177983 */ /* 0x002f680000300800 */
[----:B0-----:R-:W5:Y:S04]  /*51510*/  LDL.LU R0, [R1+0x2d30] ;  /* 0x002d300001007983 */ /* 0x001f680000300800 */
[----:B--2---:R0:W-:Y:S04]  /*51520*/  STS.U8 [R3+UR7+0x9200], R19 ;  /* 0x0092001303007988 */ /* 0x0041e80008000007 */
[----:B0-----:R-:W2:Y:S04]  /*51530*/  LDL.LU R19, [R1+0x2d2c] ;  /* 0x002d2c0001137983 */ /* 0x001ea80000300800 */
[----:B---3--:R0:W-:Y:S04]  /*51540*/  STS.U8 [R3+UR7+0x9600], R22 ;  /* 0x0096001603007988 */ /* 0x0081e80008000007 */
[----:B0-----:R-:W3:Y:S04]  /*51550*/  LDL.LU R22, [R1+0xa4c] ;  /* 0x000a4c0001167983 */ /* 0x001ee80000300800 */
[----:B----4-:R0:W-:Y:S04]  /*51560*/  STS.U8 [R3+UR7+0xf200], R24 ;  /* 0x00f2001803007988 */ /* 0x0101e80008000007 */
[----:B-----5:R1:W-:Y:S04]  /*51570*/  STS.U8 [R3+UR7+0xf600], R20 ;  /* 0x00f6001403007988 */ /* 0x0203e80008000007 */
[----:B------:R-:W-:Y:S04]  /*51580*/  STL [R1+0x2d20], R0 ;  /* 0x002d200001007387 */ /* 0x000fe80000100800 */
[----:B0-----:R-:W4:Y:S04]  /*51590*/  LDL.LU R24, [R1+0xa34] ;  /* 0x000a340001187983 */ /* 0x001f280000300800 */
[----:B-1----:R-:W5:Y:S04]  /*515a0*/  LDL.LU R20, [R1+0xa10] ;  /* 0x000a100001147983 */ /* 0x002f680000300800 */
[----:B--2---:R0:W-:Y:S04]  /*515b0*/  STS.U8 [R3+UR7+0xfe00], R19 ;  /* 0x00fe001303007988 */ /* 0x0041e80008000007 */
[----:B0-----:R-:W2:Y:S04]  /*515c0*/  LDL.LU R19, [R1+0x9d0] ;  /* 0x0009d00001137983 */ /* 0x001ea80000300800 */
[----:B------:R-:W-:Y:S04]  /*515d0*/  STS.U8 [R3+UR7+0x9a00], R18 ;  /* 0x009a001203007988 */ /* 0x000fe80008000007 */
[----:B------:R-:W-:Y:S04]  /*515e0*/  STS.U8 [R3+UR7+0x9e00], R29 ;  /* 0x009e001d03007988 */ /* 0x000fe80008000007 */
[----:B------:R0:W-:Y:S04]  /*515f0*/  STS.U8 [R3+UR7+0xa200], R17 ;  /* 0x00a2001103007988 */ /* 0x0001e80008000007 */
[----:B------:R-:W-:Y:S04]  /*51600*/  STS.U8 [R3+UR7+0xa600], R28 ;  /* 0x00a6001c03007988 */ /* 0x000fe80008000007 */
[----:B------:R-:W-:Y:S01]  /*51610*/  STS.U8 [R3+UR7+0xaa00], R21 ;  /* 0x00aa001503007988 */ /* 0x000fe20008000007 */
[----:B0-----:R-:W-:-:S03]  /*51620*/  LOP3.LUT R17, R0, 0x50, RZ, 0x3c, !PT ;  /* 0x0000005000117812 */ /* 0x001fc600078e3cff */
        /* <DEDUP_REMOVED lines=19> */
[----:B--2---:R0:W-:Y:S04]  /*51760*/  STL [R1+0x2d28], R19 ;  /* 0x002d281301007387 */ /* 0x0041e80000100800 */
        /* <DEDUP_REMOVED lines=26> */
[----:B----4-:R0:W-:Y:S04]  /*51910*/  STS.U8 [R17+UR7+0x680], R24 ;  /* 0x0006801811007988 */ /* 0x0101e80008000007 */
[----:B-----5:R1:W-:Y:S04]  /*51920*/  STS.U8 [R17+UR7+0xa80], R20 ;  /* 0x000a801411007988 */ /* 0x0203e80008000007 */
[----:B0-----:R-:W4:Y:S04]  /*51930*/  LDL.LU R24, [R1+0x3e0] ;  /* 0x0003e00001187983 */ /* 0x001f280000300800 */
[----:B-1----:R-:W5:Y:S04]  /*51940*/  LDL.LU R20, [R1+0x3b8] ;  /* 0x0003b80001147983 */ /* 0x002f680000300800 */
[----:B--2---:R0:W-:Y:S04]  /*51950*/  STS.U8 [R17+UR7+0xe80], R19 ;  /* 0x000e801311007988 */ /* 0x0041e80008000007 */
[----:B---3--:R-:W-:Y:S04]  /*51960*/  STS.U8 [R17+UR7+0x1a80], R0 ;  /* 0x001a800011007988 */ /* 0x008fe80008000007 */
[----:B0-----:R-:W2:Y:S04]  /*51970*/  LDL.LU R19, [R1+0x2d28] ;  /* 0x002d280001137983 */ /* 0x001ea80000300800 */
[----:B------:R0:W-:Y:S04]  /*51980*/  STS.U8 [R17+UR7+0x7280], R23 ;  /* 0x0072801711007988 */ /* 0x0001e80008000007 */
[----:B------:R1:W-:Y:S04]  /*51990*/  STS.U8 [R17+UR7+0x7680], R22 ;  /* 0x0076801611007988 */ /* 0x0003e80008000007 */
[----:B0-----:R-:W3:Y:S04]  /*519a0*/  LDL.LU R23, [R1+0x398] ;  /* 0x0003980001177983 */ /* 0x001ee80000300800 */
[----:B-1----:R-:W2:Y:S04]  /*519b0*/  LDL.LU R22, [R1+0x378] ;  /* 0x0003780001167983 */ /* 0x002ea80000300800 */
[----:B------:R-:W2:Y:S04]  /*519c0*/  LDL.LU R0, [R1+0x33c] ;  /* 0x00033c0001007983 */ /* 0x000ea80000300800 */
[----:B-----5:R-:W-:Y:S04]  /*519d0*/  STS.U8 [R17+UR7+0x7e80], R20 ;  /* 0x007e801411007988 */ /* 0x020fe80008000007 */
[----:B------:R-:W-:Y:S04]  /*519e0*/  STS.U8 [R17+UR7+0x1680], R3 ;  /* 0x0016800311007988 */ /* 0x000fe80008000007 */
[----:B------:R-:W-:Y:S04]  /*519f0*/  STS.U8 [R17+UR7+0x1e80], R18 ;  /* 0x001e801211007988 */ /* 0x000fe80008000007 */
[----:B------:R-:W-:Y:S04]  /*51a00*/  STS.U8 [R17+UR7+0x2280], R29 ;  /* 0x0022801d11007988 */ /* 0x000fe80008000007 */
[----:B------:R-:W-:Y:S04]  /*51a10*/  STS.U8 [R17+UR7+0x2680], R28 ;  /* 0x0026801c11007988 */ /* 0x000fe80008000007 */
[----:B--2---:R0:W-:Y:S04]  /*51a20*/  STL [R1+0x2d24], R0 ;  /* 0x002d240001007387 */ /* 0x0041e80000100800 */
[----:B0-----:R-:W2:Y:S04]  /*51a30*/  LDL.LU R0, [R1+0x35c] ;  /* 0x00035c0001007983 */ /* 0x001ea80000300800 */
[----:B------:R0:W-:Y:S04]  /*51a40*/  STS.U8 [R17+UR7+0x1280], R19 ;  /* 0x0012801311007988 */ /* 0x0001e80008000007 */
[----:B------:R-:W5:Y:S04]  /*51a50*/  LDL.LU R20, [R1+0x31c] ;  /* 0x00031c0001147983 */ /* 0x000f680000300800 */
[----:B0-----:R-:W5:Y:S04]  /*51a60*/  LDL.LU R19, [R1+0x2fc] ;  /* 0x0002fc0001137983 */ /* 0x001f680000300800 */
[----:B------:R-:W5:Y:S04]  /*51a70*/  LDL.LU R3, [R1+0x2dc] ;  /* 0x0002dc0001037983 */ /* 0x000f680000300800 */
[----:B------:R-:W5:Y:S04]  /*51a80*/  LDL.LU R18, [R1+0x2bc] ;  /* 0x0002bc0001127983 */ /* 0x000f680000300800 */
[----:B------:R-:W5:Y:S04]  /*51a90*/  LDL.LU R29, [R1+0x2a0] ;  /* 0x0002a000011d7983 */ /* 0x000f680000300800 */
[----:B------:R0:W-:Y:S04]  /*51aa0*/  STS.U8 [R17+UR7+0x2a80], R21 ;  /* 0x002a801511007988 */ /* 0x0001e80008000007 */
[----:B------:R-:W5:Y:S04]  /*51ab0*/  LDL.LU R28, [R1+0x280] ;  /* 0x00028000011c7983 */ /* 0x000f680000300800 */
[----:B------:R1:W-:Y:S04]  /*51ac0*/  STS.U8 [R17+UR7+0x2e80], R25 ;  /* 0x002e801911007988 */ /* 0x0003e80008000007 */
[----:B0-----:R-:W5:Y:S04]  /*51ad0*/  LDL.LU R21, [R1+0x260] ;  /* 0x0002600001157983 */ /* 0x001f680000300800 */
[----:B------:R0:W-:Y:S04]  /*51ae0*/  STS.U8 [R17+UR7+0x3280], R7 ;  /* 0x0032800711007988 */ /* 0x0001e80008000007 */
[----:B-1----:R-:W5:Y:S04]  /*51af0*/  LDL.LU R25, [R1+0x23c] ;  /* 0x00023c0001197983 */ /* 0x002f680000300800 */
        /* <DEDUP_REMOVED lines=30> */
[----:B----4-:R0:W-:Y:S04]  /*51ce0*/  STS.U8 [R17+UR7+0x7a80], R24 ;  /* 0x007a801811007988 */ /* 0x0101e80008000007 */
[----:B-1----:R-:W4:Y:S04]  /*51cf0*/  LDL.LU R14, [R1+0x60] ;  /* 0x00006000010e7983 */ /* 0x002f280000300800 */
[----:B---3--:R1:W-:Y:S04]  /*51d00*/  STS.U8 [R17+UR7+0x8280], R23 ;  /* 0x0082801711007988 */ /* 0x0083e80008000007 */
[----:B0-----:R-:W3:Y:S04]  /*51d10*/  LDL.LU R24, [R1+0x38] ;  /* 0x0000380001187983 */ /* 0x001ee80000300800 */
[----:B------:R0:W-:Y:S04]  /*51d20*/  STS.U8 [R17+UR7+0x8680], R22 ;  /* 0x0086801611007988 */ /* 0x0001e80008000007 */
[----:B-1----:R-:W3:Y:S04]  /*51d30*/  LDL.LU R23, [R1+0x20] ;  /* 0x0000200001177983 */ /* 0x002ee80000300800 */
[----:B0-----:R-:W3:Y:S04]  /*51d40*/  LDL.LU R22, [R1+0x8] ;  /* 0x0000080001167983 */ /* 0x001ee80000300800 */
[----:B--2---:R0:W-:Y:S04]  /*51d50*/  STS.U8 [R17+UR7+0x8a80], R0 ;  /* 0x008a800011007988 */ /* 0x0041e80008000007 */
[----:B0-----:R-:W2:Y:S04]  /*51d60*/  LDL.LU R0, [R1+0x2d24] ;  /* 0x002d240001007983 */ /* 0x001ea80000300800 */
[----:B--2---:R0:W-:Y:S04]  /*51d70*/  STS.U8 [R17+UR7+0x8e80], R0 ;  /* 0x008e800011007988 */ /* 0x0041e80008000007 */
[----:B0-----:R-:W2:Y:S04]  /*51d80*/  LDL.LU R0, [R1+0x2d20] ;  /* 0x002d200001007983 */ /* 0x001ea80000300800 */
[----:B-----5:R0:W-:Y:S04]  /*51d90*/  STS.U8 [R17+UR7+0x9280], R20 ;  /* 0x0092801411007988 */ /* 0x0201e80008000007 */
[----:B------:R2:W-:Y:S04]  /*51da0*/  STS.U8 [R17+UR7+0x9a80], R3 ;  /* 0x009a800311007988 */ /* 0x0005e80008000007 */
[----:B0-----:R-:W5:Y:S01]  /*51db0*/  LDL.LU R20, [R1+0x2d1c] ;  /* 0x002d1c0001147983 */ /* 0x001f620000300800 */
[----:B--2---:R-:W-:-:S03]  /*51dc0*/  LOP3.LUT R3, R0, 0x60, RZ, 0x3c, !PT ;  /* 0x0000006000037812 */ /* 0x004fc600078e3cff */
[----:B------:R0:W-:Y:S04]  /*51dd0*/  STL [R1+0x2d04], R0 ;  /* 0x002d040001007387 */ /* 0x0001e80000100800 */
        /* <DEDUP_REMOVED lines=48> */
[----:B----4-:R0:W-:Y:S04]  /*520e0*/  STS.U8 [R17+UR7+0xee80], R14 ;  /* 0x00ee800e11007988 */ /* 0x0101e80008000007 */
[----:B-1----:R-:W4:Y:S04]  /*520f0*/  LDL.LU R2, [R1+0x484] ;  /* 0x0004840001027983 */ /* 0x002f280000300800 */
[----:B---3--:R1:W-:Y:S04]  /*52100*/  STS.U8 [R17+UR7+0xf280], R24 ;  /* 0x00f2801811007988 */ /* 0x0083e80008000007 */
[----:B0-----:R-:W3:Y:S04]  /*52110*/  LDL.LU R14, [R1+0x458] ;  /* 0x00045800010e7983 */ /* 0x001ee80000300800 */
[----:B------:R0:W-:Y:S04]  /*52120*/  STS.U8 [R17+UR7+0xf680], R23 ;  /* 0x00f6801711007988 */ /* 0x0001e80008000007 */
[----:B-1----:R-:W3:Y:S04]  /*52130*/  LDL.LU R24, [R1+0x41c] ;  /* 0x00041c0001187983 */ /* 0x002ee80000300800 */
[----:B------:R1:W-:Y:S04]  /*52140*/  STS.U8 [R17+UR7+0xfa80], R22 ;  /* 0x00fa801611007988 */ /* 0x0003e80008000007 */
[----:B0-----:R-:W3:Y:S04]  /*52150*/  LDL.LU R23, [R1+0x3fc] ;  /* 0x0003fc0001177983 */ /* 0x001ee80000300800 */
[----:B-----5:R0:W-:Y:S04]  /*52160*/  STS.U8 [R17+UR7+0xfe80], R20 ;  /* 0x00fe801411007988 */ /* 0x0201e80008000007 */
[----:B-1----:R-:W5:Y:S04]  /*52170*/  LDL.LU R22, [R1+0x3dc] ;  /* 0x0003dc0001167983 */ /* 0x002f680000300800 */
[----:B0-----:R-:W3:Y:S04]  /*52180*/  LDL.LU R20, [R1+0x9ec] ;  /* 0x0009ec0001147983 */ /* 0x001ee80000300800 */
[----:B------:R-:W3:Y:S04]  /*52190*/  LDL.LU R17, [R1+0x9cc] ;  /* 0x0009cc0001117983 */ /* 0x000ee80000300800 */
[----:B--2---:R0:W-:Y:S04]  /*521a0*/  STS.U8 [R3+UR7+0x300], R0 ;  /* 0x0003000003007988 */ /* 0x0041e80008000007 */
[----:B0-----:R-:W2:Y:S04]  /*521b0*/  LDL.LU R0, [R1+0x2d18] ;  /* 0x002d180001007983 */ /* 0x001ea80000300800 */
[----:B--2---:R0:W-:Y:S04]  /*521c0*/  STS.U8 [R3+UR7+0x700], R0 ;  /* 0x0007000003007988 */ /* 0x0041e80008000007 */
[----:B0-----:R-:W2:Y:S04]  /*521d0*/  LDL.LU R0, [R1+0x2d14] ;  /* 0x002d140001007983 */ /* 0x001ea80000300800 */
[----:B--2---:R0:W-:Y:S04]  /*521e0*/  STS.U8 [R3+UR7+0xb00], R0 ;  /* 0x000b000003007988 */ /* 0x0041e80008000007 */
[----:B0-----:R-:W2:Y:S04]  /*521f0*/  LDL.LU R0, [R1+0x2d10] ;  /* 0x002d100001007983 */ /* 0x001ea80000300800 */
[----:B---3--:R0:W-:Y:S04]  /*52200*/  STS.U8 [R3+UR7+0x7700], R23 ;  /* 0x0077001703007988 */ /* 0x0081e80008000007 */
[----:B0-----:R-:W3:Y:S04]  /*52210*/  LDL.LU R23, [R1+0x3b4] ;  /* 0x0003b40001177983 */ /* 0x001ee80000300800 */
[----:B--2---:R0:W-:Y:S04]  /*52220*/  STS.U8 [R3+UR7+0x1700], R0 ;  /* 0x0017000003007988 */ /* 0x0041e80008000007 */
[----:B0-----:R-:W2:Y:S04]  /*52230*/  LDL.LU R0, [R1+0x358] ;  /* 0x0003580001007983 */ /* 0x001ea80000300800 */
[----:B--2---:R0:W-:Y:S04]  /*52240*/  STL [R1+0x2d08], R0 ;  /* 0x002d080001007387 */ /* 0x0041e80000100800 */
[----:B0-----:R-:W2:Y:S04]  /*52250*/  LDL.LU R0, [R1+0x374] ;  /* 0x0003740001007983 */ /* 0x001ea80000300800 */
[----:B------:R-:W-:Y:S04]  /*52260*/  STS.U8 [R3+UR7+0x7300], R24 ;  /* 0x0073001803007988 */ /* 0x000fe80008000007 */
[----:B-----5:R-:W-:Y:S04]  /*52270*/  STS.U8 [R3+UR7+0x7b00], R22 ;  /* 0x007b001603007988 */ /* 0x020fe80008000007 */
[----:B------:R-:W-:Y:S04]  /*52280*/  STS.U8 [R3+UR7+0xf00], R20 ;  /* 0x000f001403007988 */ /* 0x000fe80008000007 */
[----:B------:R-:W-:Y:S04]  /*52290*/  STS.U8 [R3+UR7+0x1300], R17 ;  /* 0x0013001103007988 */ /* 0x000fe80008000007 */
[----:B------:R-:W-:Y:S04]  /*522a0*/  STS.U8 [R3+UR7+0x1b00], R19 ;  /* 0x001b001303007988 */ /* 0x000fe80008000007 */
[----:B--2---:R0:W-:Y:S04]  /*522b0*/  STL [R1+0x2d0c], R0 ;  /* 0x002d0c0001007387 */ /* 0x0041e80000100800 */
[----:B0-----:R-:W2:Y:S04]  /*522c0*/  LDL.LU R0, [R1+0x394] ;  /* 0x0003940001007983 */ /* 0x001ea80000300800 */
        /* <DEDUP_REMOVED lines=42> */
[----:B----4-:R1:W-:Y:S04]  /*52570*/  STS.U8 [R3+UR7+0x6b00], R2 ;  /* 0x006b000203007988 */ /* 0x0103e80008000007 */
[----:B0-----:R-:W4:Y:S04]  /*52580*/  LDL.LU R8, [R1+0x7c] ;  /* 0x00007c0001087983 */ /* 0x001f280000300800 */
[----:B------:R0:W-:Y:S04]  /*52590*/  STS.U8 [R3+UR7+0x6f00], R14 ;  /* 0x006f000e03007988 */ /* 0x0001e80008000007 */
[----:B-1----:R-:W4:Y:S04]  /*525a0*/  LDL.LU R2, [R1+0x5c] ;  /* 0x00005c0001027983 */ /* 0x002f280000300800 */
[----:B---3--:R1:W-:Y:S04]  /*525b0*/  STS.U8 [R3+UR7+0x7f00], R23 ;  /* 0x007f001703007988 */ /* 0x0083e80008000007 */
[----:B0-----:R-:W3:Y:S04]  /*525c0*/  LDL.LU R14, [R1+0x34] ;  /* 0x00003400010e7983 */ /* 0x001ee80000300800 */
[----:B-1----:R-:W3:Y:S04]  /*525d0*/  LDL.LU R23, [R1+0x1c] ;  /* 0x00001c0001177983 */ /* 0x002ee80000300800 */
[----:B--2---:R0:W-:Y:S04]  /*525e0*/  STS.U8 [R3+UR7+0x8300], R0 ;  /* 0x0083000003007988 */ /* 0x0041e80008000007 */
[----:B0-----:R-:W2:Y:S04]  /*525f0*/  LDL.LU R0, [R1+0x2d0c] ;  /* 0x002d0c0001007983 */ /* 0x001ea80000300800 */
[----:B--2---:R0:W-:Y:S04]  /*52600*/  STS.U8 [R3+UR7+0x8700], R0 ;  /* 0x0087000003007988 */ /* 0x0041e80008000007 */
[----:B0-----:R-:W2:Y:S04]  /*52610*/  LDL.LU R0, [R1+0x2d08] ;  /* 0x002d080001007983 */ /* 0x001ea80000300800 */
[----:B-----5:R-:W-:Y:S04]  /*52620*/  STS.U8 [R3+UR7+0x8f00], R24 ;  /* 0x008f001803007988 */ /* 0x020fe80008000007 */
[----:B------:R-:W-:Y:S04]  /*52630*/  STS.U8 [R3+UR7+0x9300], R22 ;  /* 0x0093001603007988 */ /* 0x000fe80008000007 */
[----:B------:R-:W-:Y:S04]  /*52640*/  STS.U8 [R3+UR7+0x9700], R20 ;  /* 0x0097001403007988 */ /* 0x000fe80008000007 */
[----:B--2---:R0:W-:Y:S04]  /*52650*/  STS.U8 [R3+UR7+0x8b00], R0 ;  /* 0x008b000003007988 */ /* 0x0041e80008000007 */
[----:B0-----:R-:W2:Y:S04]  /*52660*/  LDL.LU R0, [R1+0x2d04] ;  /* 0x002d040001007983 */ /* 0x001ea80000300800 */
[----:B------:R-:W5:Y:S04]  /*52670*/  LDL.LU R24, [R1+0x2d00] ;  /* 0x002d000001187983 */ /* 0x000f680000300800 */
[----:B------:R-:W2:Y:S04]  /*52680*/  LDL.LU R22, [R1+0x2cfc] ;  /* 0x002cfc0001167983 */ /* 0x000ea80000300800 */
        /* <DEDUP_REMOVED lines=44> */
[----:B------:R1:W-:Y:S04]  /*52950*/  STS.U8 [R3+UR7+0x9b00], R17 ;  /* 0x009b001103007988 */ /* 0x0003e80008000007 */
[----:B------:R5:W-:Y:S04]  /*52960*/  STS.U8 [R3+UR7+0xef00], R2 ;  /* 0x00ef000203007988 */ /* 0x000be80008000007 */
[----:B0-----:R-:W4:Y:S01]  /*52970*/  LDL.LU R8, [R1+0x500] ;  /* 0x0005000001087983 */ /* 0x001f220000300800 */
[----:B-1----:R-:W-:-:S03]  /*52980*/  LOP3.LUT R17, R0, 0x70, RZ, 0x3c, !PT ;  /* 0x0000007000117812 */ /* 0x002fc600078e3cff */
[----:B---3--:R0:W-:Y:S04]  /*52990*/  STS.U8 [R3+UR7+0xf300], R14 ;  /* 0x00f3000e03007988 */ /* 0x0081e80008000007 */
[----:B-----5:R-:W3:Y:S04]  /*529a0*/  LDL.LU R2, [R1+0x4ac] ;  /* 0x0004ac0001027983 */ /* 0x020ee80000300800 */
[----:B------:R-:W5:Y:S04]  /*529b0*/  LDL.LU R0, [R1+0x480] ;  /* 0x0004800001007983 */ /* 0x000f680000300800 */
        /* <DEDUP_REMOVED lines=8> */
[----:B--2---:R0:W-:Y:S04]  /*52a40*/  STS.U8 [R17+UR7+0x380], R20 ;  /* 0x0003801411007988 */ /* 0x0041e80008000007 */
[----:B0-----:R-:W2:Y:S04]  /*52a50*/  LDL.LU R20, [R1+0x2cf8] ;  /* 0x002cf80001147983 */ /* 0x001ea80000300800 */
[----:B------:R-:W-:Y:S04]  /*52a60*/  STS.U8 [R17+UR7+0x2380], R28 ;  /* 0x0023801c11007988 */ /* 0x000fe80008000007 */
[----:B--2---:R0:W-:Y:S04]  /*52a70*/  STS.U8 [R17+UR7+0x780], R20 ;  /* 0x0007801411007988 */ /* 0x0041e80008000007 */
[----:B0-----:R-:W2:Y:S04]  /*52a80*/  LDL.LU R20, [R1+0x2cf4] ;  /* 0x002cf40001147983 */ /* 0x001ea80000300800 */
[----:B------:R-:W2:Y:S04]  /*52a90*/  LDL.LU R28, [R1+0x370] ;  /* 0x00037000011c7983 */ /* 0x000ea80000300800 */
        /* <DEDUP_REMOVED lines=17> */
[----:B---3--:R-:W-:Y:S04]  /*52bb0*/  STS.U8 [R17+UR7+0xb80], R24 ;  /* 0x000b801811007988 */ /* 0x008fe80008000007 */
[----:B------:R-:W-:Y:S04]  /*52bc0*/  STS.U8 [R17+UR7+0xf80], R3 ;  /* 0x000f800311007988 */ /* 0x000fe80008000007 */
[----:B------:R-:W-:Y:S04]  /*52bd0*/  STS.U8 [R17+UR7+0x1380], R20 ;  /* 0x0013801411007988 */ /* 0x000fe80008000007 */
[----:B------:R-:W-:Y:S04]  /*52be0*/  STS.U8 [R17+UR7+0x1780], R19 ;  /* 0x0017801311007988 */ /* 0x000fe80008000007 */
[----:B------:R-:W-:Y:S04]  /*52bf0*/  STS.U8 [R17+UR7+0x1b80], R18 ;  /* 0x001b801211007988 */ /* 0x000fe80008000007 */
[----:B------:R-:W-:Y:S04]  /*52c00*/  STS.U8 [R17+UR7+0x1f80], R29 ;  /* 0x001f801d11007988 */ /* 0x000fe80008000007 */
        /* <DEDUP_REMOVED lines=18> */
[----:B------:R0:W-:Y:S04]  /*52d30*/  STS.U8 [R17+UR7+0x6380], R8 ;  /* 0x0063800811007988 */ /* 0x0001e80008000007 */
[----:B-1----:R-:W3:Y:S04]  /*52d40*/  LDL.LU R10, [R1+0x1a0] ;  /* 0x0001a000010a7983 */ /* 0x002ee80000300800 */
[----:B------:R1:W-:Y:S04]  /*52d50*/  STS.U8 [R17+UR7+0x6780], R2 ;  /* 0x0067800211007988 */ /* 0x0003e80008000007 */
[----:B0-----:R-:W3:Y:S04]  /*52d60*/  LDL.LU R8, [R1+0x184] ;  /* 0x0001840001087983 */ /* 0x001ee80000300800 */
[----:B-----5:R0:W-:Y:S04]  /*52d70*/  STS.U8 [R17+UR7+0x6b80], R0 ;  /* 0x006b800011007988 */ /* 0x0201e80008000007 */
[----:B-1----:R-:W5:Y:S04]  /*52d80*/  LDL.LU R2, [R1+0x168] ;  /* 0x0001680001027983 */ /* 0x002f680000300800 */
        /* <DEDUP_REMOVED lines=19> */
[----:B------:R-:W-:Y:S04]  /*52ec0*/  STS.U8 [R17+UR7+0x8b80], R21 ;  /* 0x008b801511007988 */ /* 0x000fe80008000007 */
[----:B------:R-:W-:Y:S04]  /*52ed0*/  STS.U8 [R17+UR7+0x8f80], R25 ;  /* 0x008f801911007988 */ /* 0x000fe80008000007 */
[----:B------:R-:W-:Y:S04]  /*52ee0*/  STS.U8 [R17+UR7+0x9380], R7 ;  /* 0x0093800711007988 */ /* 0x000fe80008000007 */
        /* <DEDUP_REMOVED lines=10> */
[----:B----4-:R-:W-:Y:S04]  /*52f90*/  STS.U8 [R17+UR7+0xbf80], R12 ;  /* 0x00bf800c11007988 */ /* 0x010fe80008000007 */
[----:B------:R-:W-:Y:S04]  /*52fa0*/  STS.U8 [R17+UR7+0xc380], R10 ;  /* 0x00c3800a11007988 */ /* 0x000fe80008000007 */
[----:B------:R-:W-:Y:S04]  /*52fb0*/  STS.U8 [R17+UR7+0xc780], R8 ;  /* 0x00c7800811007988 */ /* 0x000fe80008000007 */
[----:B-----5:R-:W-:Y:S04]  /*52fc0*/  STS.U8 [R17+UR7+0xcb80], R2 ;  /* 0x00cb800211007988 */ /* 0x020fe80008000007 */
[----:B------:R-:W-:Y:S04]  /*52fd0*/  STS.U8 [R17+UR7+0xcf80], R0 ;  /* 0x00cf800011007988 */ /* 0x000fe80008000007 */
[----:B------:R-:W-:Y:S04]  /*52fe0*/  STS.U8 [R17+UR7+0xd380], R14 ;  /* 0x00d3800e11007988 */ /* 0x000fe80008000007 */
[----:B------:R-:W-:Y:S04]  /*52ff0*/  STS.U8 [R17+UR7+0xd780], R23 ;  /* 0x00d7801711007988 */ /* 0x000fe80008000007 */
[----:B------:R-:W-:Y:S04]  /*53000*/  STS.U8 [R17+UR7+0xdb80], R22 ;  /* 0x00db801611007988 */ /* 0x000fe80008000007 */
[----:B--2---:R0:W-:Y:S04]  /*53010*/  STS.U8 [R17+UR7+0x8780], R28 ;  /* 0x0087801c11007988 */ /* 0x0041e80008000007 */
[----:B0-----:R-:W2:Y:S04]  /*53020*/  LDL.LU R28, [R1+0x2ce4] ;  /* 0x002ce400011c7983 */ /* 0x001ea80000300800 */
[----:B------:R-:W3:Y:S04]  /*53030*/  LDL.LU R21, [R1+0x2ce0] ;  /* 0x002ce00001157983 */ /* 0x000ee80000300800 */
        /* <DEDUP_REMOVED lines=10> */
[----:B------:R-:W4:Y:S04]  /*530e0*/  LDL.LU R9, [R1+0x2cb4] ;  /* 0x002cb40001097983 */ /* 0x000f280000300800 */
        /* <DEDUP_REMOVED lines=9> */
[----:B------:R-:W-:Y:S04]  /*53180*/  STS.U8 [R17+UR7+0xdf80], R24 ;  /* 0x00df801811007988 */ /* 0x000fe80008000007 */
[----:B------:R-:W-:Y:S04]  /*53190*/  STS.U8 [R17+UR7+0xe380], R3 ;  /* 0x00e3800311007988 */ /* 0x000fe80008000007 */
[----:B------:R2:W-:Y:S04]  /*531a0*/  STS.U8 [R17+UR7+0xe780], R20 ;  /* 0x00e7801411007988 */ /* 0x0005e80008000007 */
[----:B------:R-:W-:Y:S04]  /*531b0*/  STS.U8 [R17+UR7+0xeb80], R19 ;  /* 0x00eb801311007988 */ /* 0x000fe80008000007 */
[----:B------:R-:W-:Y:S04]  /*531c0*/  STS.U8 [R17+UR7+0xef80], R18 ;  /* 0x00ef801211007988 */ /* 0x000fe80008000007 */
[----:B------:R-:W-:Y:S01]  /*531d0*/  STS.U8 [R17+UR7+0xf380], R29 ;  /* 0x00f3801d11007988 */ /* 0x000fe20008000007 */
[----:B--2---:R-:W-:Y:S01]  /*531e0*/  IMAD.SHL.U32 R20, R28, 0x8, RZ ;  /* 0x000000081c147824 */ /* 0x004fe200078e00ff */
[----:B---3--:R-:W-:-:S02]  /*531f0*/  F2FP.F16.E4M3.UNPACK_B R11, R11 ;  /* 0x0000000bff0b723e */ /* 0x008fc400020006ff */
[----:B----4-:R-:W-:Y:S01]  /*53200*/  F2FP.F16.E4M3.UNPACK_B R9, R9 ;  /* 0x00000009ff09723e */ /* 0x010fe200020006ff */
[----:B-----5:R-:W-:Y:S04]  /*53210*/  STS.U8 [R17+UR7+0xff80], R14 ;  /* 0x00ff800e11007988 */ /* 0x020fe80008000007 */
[----:B------:R-:W-:Y:S04]  /*53220*/  STS.U8 [R17+UR7+0xfb80], R23 ;  /* 0x00fb801711007988 */ /* 0x000fe80008000007 */
[----:B------:R0:W-:Y:S01]  /*53230*/  STS.U8 [R17+UR7+0xf780], R22 ;  /* 0x00f7801611007988 */ /* 0x0001e20008000007 */
[----:B------:R-:W-:-:S02]  /*53240*/  F2FP.F16.E4M3.UNPACK_B R10, R10 ;  /* 0x0000000aff0a723e */ /* 0x000fc400020006ff */
[----:B------:R-:W-:Y:S01]  /*53250*/  F2FP.F16.E4M3.UNPACK_B R8, R8 ;  /* 0x00000008ff08723e */ /* 0x000fe200020006ff */
[----:B0-----:R-:W2:Y:S04]  /*53260*/  LDL.LU R22, [R1+0x2c8c] ;  /* 0x002c8c0001167983 */ /* 0x001ea80000300800 */
[----:B------:R-:W3:Y:S04]  /*53270*/  LDL.LU R23, [R1+0x2c88] ;  /* 0x002c880001177983 */ /* 0x000ee80000300800 */
[----:B------:R-:W-:Y:S04]  /*53280*/  STL [R1+0x560], R20 ;  /* 0x0005601401007387 */ /* 0x000fe80000100800 */
[----:B------:R-:W-:Y:S04]  /*53290*/  STL.64 [R1+0x2c80], R10 ;  /* 0x002c800a01007387 */ /* 0x000fe80000100a00 */
[----:B------:R-:W-:Y:S01]  /*532a0*/  STL.64 [R1+0x2c78], R8 ;  /* 0x002c780801007387 */ /* 0x000fe20000100a00 */
[----:B------:R-:W-:Y:S06]  /*532b0*/  BAR.SYNC.DEFER_BLOCKING 0x0 ;  /* 0x0000000000007b1d */ /* 0x000fec0000010000 */
[----:B------:R-:W0:Y:S01]  /*532c0*/  LDSM.16.M88.4 R8, [R2+UR7] ;  /* 0x000000070208783b */ /* 0x000e220008000200 */
[----:B------:R-:W-:-:S02]  /*532d0*/  F2FP.F16.E4M3.UNPACK_B R14, R27 ;  /* 0x0000001bff0e723e */ /* 0x000fc400020006ff */
[----:B------:R-:W-:Y:S02]  /*532e0*/  F2FP.F16.E4M3.UNPACK_B R18, R26 ;  /* 0x0000001aff12723e */ /* 0x000fe400020006ff */
[----:B------:R-:W-:Y:S02]  /*532f0*/  F2FP.F16.E4M3.UNPACK_B R17, R25 ;  /* 0x00000019ff11723e */ /* 0x000fe400020006ff */
[----:B------:R-:W1:Y:S04]  /*53300*/  LDSM.16.M88.4 R24, [R2+UR7+0x1000] ;  /* 0x001000070218783b */ /* 0x000e680008000200 */
[----:B0-----:R-:W-:Y:S01]  /*53310*/  STL.64 [R1+0xf0], R8 ;  /* 0x0000f00801007387 */ /* 0x001fe20000100a00 */
[----:B------:R-:W-:-:S03]  /*53320*/  IMAD.MOV.U32 R28, RZ, RZ, R9 ;  /* 0x000000ffff1c7224 */ /* 0x000fc600078e0009 */
[----:B------:R-:W-:Y:S04]  /*53330*/  STL.64 [R1+0xf8], R10 ;  /* 0x0000f80a01007387 */ /* 0x000fe80000100a00 */
[----:B------:R-:W0:Y:S04]  /*53340*/  LDSM.16.M88.4 R8, [R2+UR7+0x2000] ;  /* 0x002000070208783b */ /* 0x000e280008000200 */
[----:B-1----:R-:W-:Y:S04]  /*53350*/  STL.64 [R1+0x100], R24 ;  /* 0x0001001801007387 */ /* 0x002fe80000100a00 */
[----:B------:R-:W-:Y:S04]  /*53360*/  STL.64 [R1+0x108], R26 ;  /* 0x0001081a01007387 */ /* 0x000fe80000100a00 */
[----:B------:R-:W1:Y:S04]  /*53370*/  LDSM.16.M88.4 R24, [R2+UR7+0x3000] ;  /* 0x003000070218783b */ /* 0x000e680008000200 */
[----:B0-----:R-:W-:Y:S04]  /*53380*/  STL.64 [R1+0x110], R8 ;  /* 0x0001100801007387 */ /* 0x001fe80000100a00 */
        /* <DEDUP_REMOVED lines=22> */
[----:B------:R-:W-:Y:S04]  /*534f0*/  LDSM.16.M88.4 R24, [R2+UR7+0xb000] ;  /* 0x00b000070218783b */ /* 0x000fe80008000200 */
[----:B0-----:R-:W-:Y:S04]  /*53500*/  STL.64 [R1+0x200], R8 ;  /* 0x0002000801007387 */ /* 0x001fe80000100a00 */
[----:B------:R-:W-:Y:S04]  /*53510*/  STL.64 [R1+0x208], R10 ;  /* 0x0002080a01007387 */ /* 0x000fe80000100a00 */
[----:B------:R-:W0:Y:S04]  /*53520*/  LDSM.16.M88.4 R8, [R2+UR7+0xc000] ;  /* 0x00c000070208783b */ /* 0x000e280008000200 */
[----:B0-----:R-:W-:Y:S04]  /*53530*/  STL.64 [R1+0x2b0], R8 ;  /* 0x0002b00801007387 */ /* 0x001fe80000100a00 */
[----:B------:R-:W-:Y:S04]  /*53540*/  STL.64 [R1+0x210], R24 ;  /* 0x0002101801007387 */ /* 0x000fe80000100a00 */
[----:B------:R0:W-:Y:S04]  /*53550*/  STL.64 [R1+0x218], R26 ;  /* 0x0002181a01007387 */ /* 0x0001e80000100a00 */
[----:B------:R-:W-:Y:S01]  /*53560*/  STL.64 [R1+0x2b8], R10 ;  /* 0x0002b80a01007387 */ /* 0x000fe20000100a00 */
[----:B0-----:R-:W-:-:S03]  /*53570*/  IMAD.MOV.U32 R27, RZ, RZ, R9 ;  /* 0x000000ffff1b7224 */ /* 0x001fc600078e0009 */
[----:B------:R-:W0:Y:S04]  /*53580*/  LDSM.16.M88.4 R8, [R2+UR7+0xd000] ;  /* 0x00d000070208783b */ /* 0x000e280008000200 */
[----:B0-----:R-:W-:Y:S04]  /*53590*/  STL.64 [R1+0x2c0], R8 ;  /* 0x0002c00801007387 */ /* 0x001fe80000100a00 */
[----:B------:R-:W-:Y:S04]  /*535a0*/  STL.64 [R1+0x2c8], R10 ;  /* 0x0002c80a01007387 */ /* 0x000fe80000100a00 */
[----:B------:R-:W0:Y:S01]  /*535b0*/  LDSM.16.M88.4 R8, [R2+UR7+0xe000] ;  /* 0x00e000070208783b */ /* 0x000e220008000200 */
[----:B------:R-:W-:-:S03]  /*535c0*/  LOP3.LUT R3, R2, 0x40, RZ, 0x3c, !PT ;  /* 0x0000004002037812 */ /* 0x000fc600078e3cff */
[----:B0-----:R-:W-:Y:S01]  /*535d0*/  STL [R1+0x2e0], R8 ;  /* 0x0002e00801007387 */ /* 0x001fe20000100800 */
[----:B------:R-:W-:Y:S02]  /*535e0*/  IMAD.MOV.U32 R26, RZ, RZ, R8 ;  /* 0x000000ffff1a7224 */ /* 0x000fe400078e0008 */
[----:B------:R-:W-:Y:S01]  /*535f0*/  IMAD.MOV.U32 R29, RZ, RZ, R9 ;  /* 0x000000ffff1d7224 */ /* 0x000fe200078e0009 */
[----:B------:R-:W-:Y:S04]  /*53600*/  STL.64 [R1+0x2e8], R10 ;  /* 0x0002e80a01007387 */ /* 0x000fe80000100a00 */
[----:B------:R-:W0:Y:S04]  /*53610*/  LDSM.16.M88.4 R8, [R2+UR7+0xf000] ;  /* 0x00f000070208783b */ /* 0x000e280008000200 */
[----:B------:R-:W-:Y:S04]  /*53620*/  STL [R1+0x2c58], R26 ;  /* 0x002c581a01007387 */ /* 0x000fe80000100800 */
[----:B------:R-:W-:Y:S04]  /*53630*/  STL [R1+0x2c68], R27 ;  /* 0x002c681b01007387 */ /* 0x000fe80000100800 */
[----:B0-----:R-:W-:Y:S01]  /*53640*/  STL.64 [R1+0x2d0], R8 ;  /* 0x0002d00801007387 */ /* 0x001fe20000100a00 */
[----:B------:R-:W-:-:S02]  /*53650*/  IMAD.MOV.U32 R25, RZ, RZ, R8 ;  /* 0x000000ffff197224 */ /* 0x000fc400078e0008 */
[----:B------:R-:W-:Y:S01]  /*53660*/  IMAD.MOV.U32 R24, RZ, RZ, R9 ;  /* 0x000000ffff187224 */ /* 0x000fe200078e0009 */
[----:B------:R-:W-:Y:S04]  /*53670*/  STL.64 [R1+0x2d8], R10 ;  /* 0x0002d80a01007387 */ /* 0x000fe80000100a00 */
[----:B------:R-:W0:Y:S04]  /*53680*/  LDSM.16.M88.4 R8, [R3+UR7] ;  /* 0x000000070308783b */ /* 0x000e280008000200 */
[----:B------:R-:W-:Y:S04]  /*53690*/  STL.64 [R1+0x2c60], R24 ;  /* 0x002c601801007387 */ /* 0x000fe80000100a00 */
[----:B0-----:R-:W-:Y:S04]  /*536a0*/  STL.64 [R1+0x2f0], R8 ;  /* 0x0002f00801007387 */ /* 0x001fe80000100a00 */
[----:B------:R-:W-:Y:S04]  /*536b0*/  STL.64 [R1+0x2f8], R10 ;  /* 0x0002f80a01007387 */ /* 0x000fe80000100a00 */
[----:B------:R-:W0:Y:S04]  /*536c0*/  LDSM.16.M88.4 R8, [R3+UR7+0x1000] ;  /* 0x001000070308783b */ /* 0x000e280008000200 */
        /* <DEDUP_REMOVED lines=18> */
[----:B------:R-:W4:Y:S04]  /*537f0*/  LDL R25, [R1+0xf0] ;  /* 0x0000f00001197983 */ /* 0x000f280000100800 */
        /* <DEDUP_REMOVED lines=25> */
[----:B------:R0:W-:Y:S04]  /*53990*/  STL.64 [R1+0x3d8], R10 ;  /* 0x0003d80a01007387 */ /* 0x0001e80000100a00 */
[----:B0-----:R-:W5:Y:S04]  /*539a0*/  LDL.LU.64 R10, [R1+0x2c80] ;  /* 0x002c8000010a7983 */ /* 0x001f680000300a00 */
[----:B------:R-:W5:Y:S01]  /*539b0*/  LDL.LU.64 R8, [R1+0x2c78] ;  /* 0x002c780001087983 */ /* 0x000f620000300a00 */
[----:B------:R-:W-:Y:S01]  /*539c0*/  VIADD R0, R0, UR7 ;  /* 0x0000000700007c36 */ /* 0x000fe20008000000 */
[----:B------:R-:W-:Y:S01]  /*539d0*/  BAR.SYNC.DEFER_BLOCKING 0x0 ;  /* 0x0000000000007b1d */ /* 0x000fe20000010000 */
[----:B------:R-:W-:-:S02]  /*539e0*/  F2FP.F16.E4M3.UNPACK_B R12, R12 ;  /* 0x0000000cff0c723e */ /* 0x000fc400020006ff */
[----:B------:R-:W-:Y:S02]  /*539f0*/  F2FP.F16.E4M3.UNPACK_B R13, R13 ;  /* 0x0000000dff0d723e */ /* 0x000fe400020006ff */
[----:B------:R-:W-:Y:S02]  /*53a00*/  F2FP.F16.E4M3.UNPACK_B R15, R15 ;  /* 0x0000000fff0f723e */ /* 0x000fe400020006ff */
[----:B------:R-:W-:Y:S02]  /*53a10*/  F2FP.F16.E4M3.UNPACK_B R4, R4 ;  /* 0x00000004ff04723e */ /* 0x000fe400020006ff */
[----:B------:R-:W-:Y:S02]  /*53a20*/  F2FP.F16.E4M3.UNPACK_B R6, R6 ;  /* 0x00000006ff06723e */ /* 0x000fe400020006ff */
[----:B------:R-:W-:Y:S02]  /*53a30*/  F2FP.F16.E4M3.UNPACK_B R5, R5 ;  /* 0x00000005ff05723e */ /* 0x000fe400020006ff */
[----:B------:R-:W-:-:S02]  /*53a40*/  F2FP.F16.E4M3.UNPACK_B R7, R7 ;  /* 0x00000007ff07723e */ /* 0x000fc400020006ff */
[----:B------:R-:W-:Y:S02]  /*53a50*/  F2FP.F16.E4M3.UNPACK_B R16, R16 ;  /* 0x00000010ff10723e */ /* 0x000fe400020006ff */
[----:B------:R-:W-:Y:S01]  /*53a60*/  F2FP.F16.E4M3.UNPACK_B R19, R21 ;  /* 0x00000015ff13723e */ /* 0x000fe200020006ff */
[----:B------:R-:W-:Y:S01]  /*53a70*/  IMAD.MOV.U32 R26, RZ, RZ, R20 ;  /* 0x000000ffff1a7224 */ /* 0x000fe200078e0014 */
[----:B------:R-:W3:Y:S04]  /*53a80*/  LDL.LU R24, [R1+0x86c] ;  /* 0x00086c0001187983 */ /* 0x000ee80000300800 */
[----:B-----5:R0:W-:Y:S04]  /*53a90*/  STSM.16.M88.4 [R0], R8 ;  /* 0x0000000800007844 */ /* 0x0201e80000000200 */
[----:B------:R4:W-:Y:S04]  /*53aa0*/  STSM.16.M88.4 [R0+0x80], R12 ;  /* 0x0000800c00007844 */ /* 0x0009e80000000200 */
[----:B------:R-:W-:Y:S04]  /*53ab0*/  STSM.16.M88.4 [R0+0x1000], R4 ;  /* 0x0010000400007844 */ /* 0x000fe80000000200 */
[----:B------:R-:W-:Y:S01]  /*53ac0*/  STSM.16.M88.4 [R0+0x1080], R16 ;  /* 0x0010801000007844 */ /* 0x000fe20000000200 */
[----:B------:R-:W-:Y:S01]  /*53ad0*/  BAR.SYNC.DEFER_BLOCKING 0x0 ;  /* 0x0000000000007b1d */ /* 0x000fe20000010000 */
[----:B0-----:R-:W-:-:S05]  /*53ae0*/  LOP3.LUT R8, R26, 0x20, RZ, 0x3c, !PT ;  /* 0x000000201a087812 */ /* 0x001fca00078e3cff */
[----:B------:R-:W2:Y:S04]  /*53af0*/  LDL.LU R9, [R1+0x860] ;  /* 0x0008600001097983 */ /* 0x000ea80000300800 */
[----:B------:R-:W5:Y:S04]  /*53b00*/  LDL.LU R10, [R1+0x864] ;  /* 0x00086400010a7983 */ /* 0x000f680000300800 */
[----:B------:R-:W5:Y:S04]  /*53b10*/  LDL.LU R11, [R1+0x868] ;  /* 0x00086800010b7983 */ /* 0x000f680000300800 */
[----:B------:R-:W0:Y:S04]  /*53b20*/  LDS.64 R20, [R26+UR7] ;  /* 0x000000071a147984 */ /* 0x000e280008000a00 */
[----:B------:R1:W1:Y:S04]  /*53b30*/  LDS.64 R2, [R26+UR7+0x800] ;  /* 0x000800071a027984 */ /* 0x0002680008000a00 */
[----:B------:R-:W1:Y:S04]  /*53b40*/  LDS.64 R4, [R8+UR7] ;  /* 0x0000000708047984 */ /* 0x000e680008000a00 */
[----:B------:R-:W1:Y:S04]  /*53b50*/  LDS.64 R6, [R8+UR7+0x800] ;  /* 0x0008000708067984 */ /* 0x000e680008000a00 */
[----:B------:R-:W-:Y:S01]  /*53b60*/  STL [R1+0x62c], R8 ;  /* 0x00062c0801007387 */ /* 0x000fe20000100800 */
[----:B----4-:R-:W-:-:S03]  /*53b70*/  F2FP.F16.E4M3.UNPACK_B R14, R25 ;  /* 0x00000019ff0e723e */ /* 0x010fc600020006ff */
[----:B0-----:R-:W-:Y:S04]  /*53b80*/  STL [R1+0x2c38], R21 ;  /* 0x002c381501007387 */ /* 0x001fe80000100800 */
[----:B------:R-:W4:Y:S04]  /*53b90*/  LDL.LU R12, [R1+0x870] ;  /* 0x00087000010c7983 */ /* 0x000f280000300800 */
[----:B------:R-:W4:Y:S04]  /*53ba0*/  LDL R27, [R1+0x100] ;  /* 0x00010000011b7983 */ /* 0x000f280000100800 */
[----:B-1----:R-:W4:Y:S04]  /*53bb0*/  LDL R26, [R1+0x104] ;  /* 0x00010400011a7983 */ /* 0x002f280000100800 */
[----:B------:R-:W-:Y:S04]  /*53bc0*/  STL [R1+0x2c3c], R3 ;  /* 0x002c3c0301007387 */ /* 0x000fe80000100800 */
[----:B------:R-:W-:Y:S04]  /*53bd0*/  STL [R1+0x2c34], R5 ;  /* 0x002c340501007387 */ /* 0x000fe80000100800 */
[----:B------:R0:W-:Y:S04]  /*53be0*/  STL [R1+0x2c30], R7 ;  /* 0x002c300701007387 */ /* 0x0001e80000100800 */
[----:B0-----:R-:W4:Y:S04]  /*53bf0*/  LDL.LU R7, [R1+0x874] ;  /* 0x0008740001077983 */ /* 0x001f280000300800 */
[----:B------:R-:W4:Y:S04]  /*53c00*/  LDL.LU R5, [R1+0x878] ;  /* 0x0008780001057983 */ /* 0x000f280000300800 */
[----:B------:R0:W-:Y:S04]  /*53c10*/  STL [R1+0x130], R14 ;  /* 0x0001300e01007387 */ /* 0x0001e80000100800 */
[----:B------:R-:W4:Y:S01]  /*53c20*/  LDL.LU R0, [R1+0x87c] ;  /* 0x00087c0001007983 */ /* 0x000f220000300800 */
[----:B---3--:R-:W-:Y:S01]  /*53c30*/  FMUL R19, R23, R24 ;  /* 0x0000001817137220 */ /* 0x008fe20000400000 */
[----:B------:R-:W-:Y:S01]  /*53c40*/  F2FP.F16.E4M3.UNPACK_B R15, R28 ;  /* 0x0000001cff0f723e */ /* 0x000fe200020006ff */
[----:B------:R-:W-:Y:S01]  /*53c50*/  IMAD.MOV.U32 R8, RZ, RZ, R20 ;  /* 0x000000ffff087224 */ /* 0x000fe200078e0014 */
[----:B------:R-:W3:Y:S03]  /*53c60*/  LDL R24, [R1+0x110] ;  /* 0x0001100001187983 */ /* 0x000ee60000100800 */
[----:B------:R-:W-:Y:S01]  /*53c70*/  IMAD.MOV.U32 R28, RZ, RZ, R15 ;  /* 0x000000ffff1c7224 */ /* 0x000fe200078e000f */
[----:B------:R-:W3:Y:S01]  /*53c80*/  LDL R25, [R1+0x114] ;  /* 0x0001140001197983 */ /* 0x000ee20000100800 */
[----:B--2---:R-:W-:Y:S01]  /*53c90*/  FMUL R16, R22, R9 ;  /* 0x0000000916107220 */ /* 0x004fe20000400000 */
[----:B------:R-:W-:-:S02]  /*53ca0*/  IMAD.MOV.U32 R9, RZ, RZ, R2 ;  /* 0x000000ffff097224 */ /* 0x000fc400078e0002 */
[----:B-----5:R-:W-:Y:S01]  /*53cb0*/  FMUL R17, R22, R10 ;  /* 0x0000000a16117220 */ /* 0x020fe20000400000 */
[----:B------:R-:W-:Y:S02]  /*53cc0*/  IMAD.MOV.U32 R10, RZ, RZ, R4 ;  /* 0x000000ffff0a7224 */ /* 0x000fe400078e0004 */
[----:B------:R-:W-:Y:S01]  /*53cd0*/  FMUL R18, R23, R11 ;  /* 0x0000000b17127220 */ /* 0x000fe20000400000 */
[----:B------:R-:W-:-:S07]  /*53ce0*/  IMAD.MOV.U32 R11, RZ, RZ, R6 ;  /* 0x000000ffff0b7224 */ /* 0x000fce00078e0006 */
[----:B------:R-:W-:-:S15]  /*53cf0*/  HMMA.16816.F32 R8, R8, R14, R16 ;  /* 0x0000000e0808723c */ /* 0x000fde0000001810 */
[----:B------:R-:W-:-:S04]  /*53d00*/  NOP ;  /* 0x0000000000007918 */ /* 0x000fc80000000000 */
[----:B------:R-:W-:Y:S02]  /*53d10*/  IMAD.MOV.U32 R3, RZ, RZ, R10 ;  /* 0x000000ffff037224 */ /* 0x000fe400078e000a */
[----:B------:R-:W-:Y:S01]  /*53d20*/  IMAD.MOV.U32 R21, RZ, RZ, R11 ;  /* 0x000000ffff157224 */ /* 0x000fe200078e000b */
[----:B------:R1:W-:Y:S04]  /*53d30*/  STL.64 [R1+0xe0], R8 ;  /* 0x0000e00801007387 */ /* 0x0003e80000100a00 */
[----:B------:R-:W-:Y:S04]  /*53d40*/  STL.64 [R1+0x2c70], R28 ;  /* 0x002c701c01007387 */ /* 0x000fe80000100a00 */
[----:B------:R2:W-:Y:S04]  /*53d50*/  STL [R1+0x2c44], R3 ;  /* 0x002c440301007387 */ /* 0x0005e80000100800 */
[----:B------:R5:W-:Y:S04]  /*53d60*/  STL [R1+0x2c40], R21 ;  /* 0x002c401501007387 */ /* 0x000be80000100800 */
[----:B------:R-:W3:Y:S01]  /*53d70*/  LDL.LU R16, [R1+0x780] ;  /* 0x0007800001107983 */ /* 0x000ee20000300800 */
[----:B----4-:R-:W-:-:S03]  /*53d80*/  FMUL R13, R22, R7 ;  /* 0x00000007160d7220 */ /* 0x010fc60000400000 */
[----:B------:R-:W4:Y:S01]  /*53d90*/  LDL.LU R7, [R1+0x784] ;  /* 0x0007840001077983 */ /* 0x000f220000300800 */
[----:B0-----:R-:W-:-:S03]  /*53da0*/  FMUL R14, R23, R5 ;  /* 0x00000005170e7220 */ /* 0x001fc60000400000 */
[----:B------:R-:W4:Y:S01]  /*53db0*/  LDL.LU R5, [R1+0x788] ;  /* 0x0007880001057983 */ /* 0x000f220000300800 */
[----:B------:R-:W-:-:S03]  /*53dc0*/  FMUL R15, R23, R0 ;  /* 0x00000000170f7220 */ /* 0x000fc60000400000 */
[----:B------:R-:W4:Y:S01]  /*53dd0*/  LDL.LU R0, [R1+0x78c] ;  /* 0x00078c0001007983 */ /* 0x000f220000300800 */
[----:B------:R-:W-:Y:S01]  /*53de0*/  FMUL R12, R22, R12 ;  /* 0x0000000c160c7220 */ /* 0x000fe20000400000 */
[----:B------:R-:W-:Y:S01]  /*53df0*/  F2FP.F16.E4M3.UNPACK_B R18, R27 ;  /* 0x0000001bff12723e */ /* 0x000fe200020006ff */
[----:B-1----:R-:W-:Y:S01]  /*53e00*/  IMAD.MOV.U32 R8, RZ, RZ, R20 ;  /* 0x000000ffff087224 */ /* 0x002fe200078e0014 */
[----:B------:R-:W-:Y:S01]  /*53e10*/  F2FP.F16.E4M3.UNPACK_B R19, R26 ;  /* 0x0000001aff13723e */ /* 0x000fe200020006ff */
[----:B------:R-:W-:Y:S01]  /*53e20*/  IMAD.MOV.U32 R9, RZ, RZ, R2 ;  /* 0x000000ffff097224 */ /* 0x000fe200078e0002 */
[----:B------:R-:W4:Y:S01]  /*53e30*/  LDL R27, [R1+0x120] ;  /* 0x00012000011b7983 */ /* 0x000f220000100800 */
[----:B------:R-:W-:Y:S02]  /*53e40*/  IMAD.MOV.U32 R10, RZ, RZ, R4 ;  /* 0x000000ffff0a7224 */ /* 0x000fe400078e0004 */
[----:B------:R-:W-:Y:S01]  /*53e50*/  IMAD.MOV.U32 R11, RZ, RZ, R6 ;  /* 0x000000ffff0b7224 */ /* 0x000fe200078e0006 */
[----:B------:R-:W4:Y:S06]  /*53e60*/  LDL R26, [R1+0x124] ;  /* 0x00012400011a7983 */ /* 0x000f2c0000100800 */
[----:B------:R-:W-:Y:S01]  /*53e70*/  HMMA.16816.F32 R12, R8, R18, R12 ;  /* 0x00000012080c723c */ /* 0x000fe2000000180c */
[----:B------:R-:W-:Y:S04]  /*53e80*/  STL [R1+0x138], R18 ;  /* 0x0001381201007387 */ /* 0x000fe80000100800 */
[----:B------:R-:W-:-:S14]  /*53e90*/  STL [R1+0x13c], R19 ;  /* 0x00013c1301007387 */ /* 0x000fdc0000100800 */
[----:B--2---:R-:W-:Y:S02]  /*53ea0*/  IMAD.MOV.U32 R3, RZ, RZ, R13 ;  /* 0x000000ffff037224 */ /* 0x004fe400078e000d */
[----:B-----5:R-:W-:Y:S01]  /*53eb0*/  IMAD.MOV.U32 R21, RZ, RZ, R14 ;  /* 0x000000ffff157224 */ /* 0x020fe200078e000e */
[----:B------:R-:W-:Y:S04]  /*53ec0*/  STL [R1+0xd0], R12 ;  /* 0x0000d00c01007387 */ /* 0x000fe80000100800 */
[----:B------:R-:W-:Y:S04]  /*53ed0*/  STL [R1+0xdc], R15 ;  /* 0x0000dc0f01007387 */ /* 0x000fe80000100800 */
[----:B------:R0:W-:Y:S04]  /*53ee0*/  STL [R1+0x2c54], R3 ;  /* 0x002c540301007387 */ /* 0x0001e80000100800 */
[----:B------:R-:W-:Y:S04]  /*53ef0*/  STL [R1+0x2c50], R21 ;  /* 0x002c501501007387 */ /* 0x000fe80000100800 */
[----:B------:R-:W2:Y:S01]  /*53f00*/  LDL.LU R17, [R1+0x790] ;  /* 0x0007900001117983 */ /* 0x000ea20000300800 */
[----:B---3--:R-:W-:-:S03]  /*53f10*/  FMUL R8, R22, R16 ;  /* 0x0000001016087220 */ /* 0x008fc60000400000 */
[----:B------:R-:W3:Y:S04]  /*53f20*/  LDL.LU R16, [R1+0x794] ;  /* 0x0007940001107983 */ /* 0x000ee80000300800 */
[----:B0-----:R-:W5:Y:S01]  /*53f30*/  LDL.LU R3, [R1+0x798] ;  /* 0x0007980001037983 */ /* 0x001f620000300800 */
[----:B----4-:R-:W-:-:S03]  /*53f40*/  FMUL R11, R23, R0 ;  /* 0x00000000170b7220 */ /* 0x010fc60000400000 */
[----:B------:R-:W4:Y:S01]  /*53f50*/  LDL.LU R0, [R1+0x79c] ;  /* 0x00079c0001007983 */ /* 0x000f220000300800 */
[----:B------:R-:W-:Y:S01]  /*53f60*/  FMUL R9, R22, R7 ;  /* 0x0000000716097220 */ /* 0x000fe20000400000 */
[----:B------:R-:W-:Y:S01]  /*53f70*/  FMUL R10, R23, R5 ;  /* 0x00000005170a7220 */ /* 0x000fe20000400000 */
[----:B------:R-:W-:Y:S01]  /*53f80*/  F2FP.F16.E4M3.UNPACK_B R18, R24 ;  /* 0x00000018ff12723e */ /* 0x000fe200020006ff */
[----:B------:R-:W-:Y:S01]  /*53f90*/  IMAD.MOV.U32 R12, RZ, RZ, R20 ;  /* 0x000000ffff0c7224 */ /* 0x000fe200078e0014 */
[----:B------:R-:W-:Y:S01]  /*53fa0*/  F2FP.F16.E4M3.UNPACK_B R19, R25 ;  /* 0x00000019ff13723e */ /* 0x000fe200020006ff */
[----:B------:R-:W-:Y:S02]  /*53fb0*/  IMAD.MOV.U32 R13, RZ, RZ, R2 ;  /* 0x000000ffff0d7224 */ /* 0x000fe400078e0002 */
[----:B------:R-:W-:Y:S02]  /*53fc0*/  IMAD.MOV.U32 R14, RZ, RZ, R4 ;  /* 0x000000ffff0e7224 */ /* 0x000fe400078e0004 */
[----:B------:R-:W-:-:S07]  /*53fd0*/  IMAD.MOV.U32 R15, RZ, RZ, R6 ;  /* 0x000000ffff0f7224 */ /* 0x000fce00078e0006 */
[----:B------:R-:W-:Y:S01]  /*53fe0*/  HMMA.16816.F32 R8, R12, R18, R8 ;  /* 0x000000120c08723c */ /* 0x000fe20000001808 */
[----:B------:R-:W-:Y:S04]  /*53ff0*/  STL [R1+0x160], R18 ;  /* 0x0001601201007387 */ /* 0x000fe80000100800 */
[----:B------:R-:W-:-:S14]  /*54000*/  STL [R1+0x164], R19 ;  /* 0x0001641301007387 */ /* 0x000fdc0000100800 */
[----:B------:R-:W-:Y:S01]  /*54010*/  IMAD.MOV.U32 R5, RZ, RZ, R8 ;  /* 0x000000ffff057224 */ /* 0x000fe200078e0008 */
[----:B------:R5:W-:Y:S01]  /*54020*/  STL.64 [R1+0xc8], R10 ;  /* 0x0000c80a01007387 */ /* 0x000be20000100a00 */
[----:B------:R-:W-:-:S03]  /*54030*/  IMAD.MOV.U32 R7, RZ, RZ, R9 ;  /* 0x000000ffff077224 */ /* 0x000fc600078e0009 */
[----:B------:R-:W4:Y:S04]  /*54040*/  LDL R29, [R1+0x140] ;  /* 0x00014000011d7983 */ /* 0x000f280000100800 */
[----:B------:R-:W4:Y:S01]  /*54050*/  LDL R25, [R1+0x144] ;  /* 0x0001440001197983 */ /* 0x000f220000100800 */
[C---:B--2---:R-:W-:Y:S01]  /*54060*/  FMUL R8, R22.reuse, R17 ;  /* 0x0000001116087220 */ /* 0x044fe20000400000 */
[----:B------:R-:W-:Y:S02]  /*54070*/  F2FP.F16.E4M3.UNPACK_B R17, R26 ;  /* 0x0000001aff11723e */ /* 0x000fe400020006ff */
[----:B------:R0:W-:Y:S04]  /*54080*/  STL [R1+0x2c4c], R7 ;  /* 0x002c4c0701007387 */ /* 0x0001e80000100800 */
[----:B------:R1:W-:Y:S04]  /*54090*/  STL [R1+0x2c48], R5 ;  /* 0x002c480501007387 */ /* 0x0003e80000100800 */
[----:B------:R-:W2:Y:S04]  /*540a0*/  LDL.LU R28, [R1+0x7ac] ;  /* 0x0007ac00011c7983 */ /* 0x000ea80000300800 */
[----:B------:R-:W2:Y:S01]  /*540b0*/  LDL R26, [R1+0x150] ;  /* 0x00015000011a7983 */ /* 0x000ea20000100800 */
[----:B---3--:R-:W-:Y:S01]  /*540c0*/  FMUL R9, R22, R16 ;  /* 0x0000001016097220 */ /* 0x008fe20000400000 */
[----:B------:R-:W-:Y:S01]  /*540d0*/  F2FP.F16.E4M3.UNPACK_B R16, R27 ;  /* 0x0000001bff10723e */ /* 0x000fe200020006ff */
[----:B-----5:R-:W-:-:S04]  /*540e0*/  FMUL R10, R23, R3 ;  /* 0x00000003170a7220 */ /* 0x020fc80000400000 */
[----:B------:R3:W-:Y:S04]  /*540f0*/  STL [R1+0x168], R16 ;  /* 0x0001681001007387 */ /* 0x0007e80000100800 */
[----:B------:R-:W5:Y:S04]  /*54100*/  LDL R27, [R1+0x154] ;  /* 0x00015400011b7983 */ /* 0x000f680000100800 */
[----:B------:R0:W-:Y:S01]  /*54110*/  STL [R1+0x16c], R17 ;  /* 0x00016c1101007387 */ /* 0x0001e20000100800 */
[----:B----4-:R-:W-:-:S07]  /*54120*/  FMUL R11, R23, R0 ;  /* 0x00000000170b7220 */ /* 0x010fce0000400000 */
[----:B------:R-:W-:-:S15]  /*54130*/  HMMA.16816.F32 R8, R12, R16, R8 ;  /* 0x000000100c08723c */ /* 0x000fde0000001808 */
[----:B------:R-:W-:-:S04]  /*54140*/  NOP ;  /* 0x0000000000007918 */ /* 0x000fc80000000000 */
[----:B------:R-:W-:Y:S02]  /*54150*/  IMAD.MOV.U32 R21, RZ, RZ, R9 ;  /* 0x000000ffff157224 */ /* 0x000fe400078e0009 */
[----:B0-----:R-:W-:Y:S01]  /*54160*/  IMAD.MOV.U32 R7, RZ, RZ, R10 ;  /* 0x000000ffff077224 */ /* 0x001fe200078e000a */
[----:B------:R-:W4:Y:S01]  /*54170*/  LDL.LU R9, [R1+0x7a0] ;  /* 0x0007a00001097983 */ /* 0x000f220000300800 */
[----:B-1----:R-:W-:-:S03]  /*54180*/  IMAD.MOV.U32 R5, RZ, RZ, R11 ;  /* 0x000000ffff057224 */ /* 0x002fc600078e000b */
[----:B------:R-:W4:Y:S04]  /*54190*/  LDL.LU R10, [R1+0x7a4] ;  /* 0x0007a400010a7983 */ /* 0x000f280000300800 */
[----:B------:R-:W4:Y:S04]  /*541a0*/  LDL.LU R11, [R1+0x7a8] ;  /* 0x0007a800010b7983 */ /* 0x000f280000300800 */
[----:B------:R-:W4:Y:S04]  /*541b0*/  LDL.LU R24, [R1+0x7b0] ;  /* 0x0007b00001187983 */ /* 0x000f280000300800 */
[----:B------:R-:W4:Y:S04]  /*541c0*/  LDL.LU R19, [R1+0x7b4] ;  /* 0x0007b40001137983 */ /* 0x000f280000300800 */
[----:B---3--:R-:W3:Y:S04]  /*541d0*/  LDL.LU R16, [R1+0x7b8] ;  /* 0x0007b80001107983 */ /* 0x008ee80000300800 */
[----:B------:R-:W3:Y:S01]  /*541e0*/  LDL.LU R0, [R1+0x7bc] ;  /* 0x0007bc0001007983 */ /* 0x000ee20000300800 */
[----:B------:R-:W-:-:S03]  /*541f0*/  IMAD.MOV.U32 R3, RZ, RZ, R8 ;  /* 0x000000ffff037224 */ /* 0x000fc600078e0008 */
[----:B------:R-:W3:Y:S04]  /*54200*/  LDL R17, [R1+0x1b0] ;  /* 0x0001b00001117983 */ /* 0x000ee80000100800 */
[----:B------:R-:W3:Y:S01]  /*54210*/  LDL R18, [R1+0x1b4] ;  /* 0x0001b40001127983 */ /* 0x000ee20000100800 */
[----:B--2---:R-:W-:Y:S02]  /*54220*/  F2FP.F16.E4M3.UNPACK_B R26, R26 ;  /* 0x0000001aff1a723e */ /* 0x004fe400020006ff */
[----:B-----5:R-:W-:Y:S01]  /*54230*/  F2FP.F16.E4M3.UNPACK_B R27, R27 ;  /* 0x0000001bff1b723e */ /* 0x020fe200020006ff */
[C---:B----4-:R-:W-:Y:S01]  /*54240*/  FMUL R8, R22.reuse, R9 ;  /* 0x0000000916087220 */ /* 0x050fe20000400000 */
[----:B------:R-:W-:Y:S01]  /*54250*/  FMUL R9, R22, R10 ;  /* 0x0000000a16097220 */ /* 0x000fe20000400000 */
[C---:B------:R-:W-:Y:S01]  /*54260*/  FMUL R10, R23.reuse, R11 ;  /* 0x0000000b170a7220 */ /* 0x040fe20000400000 */
[----:B------:R-:W-:Y:S01]  /*54270*/  FMUL R11, R23, R28 ;  /* 0x0000001c170b7220 */ /* 0x000fe20000400000 */
[----:B------:R-:W-:-:S02]  /*54280*/  F2FP.F16.E4M3.UNPACK_B R28, R29 ;  /* 0x0000001dff1c723e */ /* 0x000fc400020006ff */
[----:B------:R-:W-:-:S07]  /*54290*/  F2FP.F16.E4M3.UNPACK_B R29, R25 ;  /* 0x00000019ff1d723e */ /* 0x000fce00020006ff */
[----:B------:R-:W-:Y:S01]  /*542a0*/  HMMA.16816.F32 R12, R12, R28, R8 ;  /* 0x0000001c0c0c723c */ /* 0x000fe20000001808 */
[----:B------:R-:W-:Y:S04]  /*542b0*/  STL [R1+0x170], R28 ;  /* 0x0001701c01007387 */ /* 0x000fe80000100800 */
[----:B------:R0:W-:Y:S01]  /*542c0*/  STL [R1+0x174], R29 ;  /* 0x0001741d01007387 */ /* 0x0001e20000100800 */
[C---:B------:R-:W-:Y:S01]  /*542d0*/  FMUL R8, R22.reuse, R24 ;  /* 0x0000001816087220 */ /* 0x040fe20000400000 */
[----:B------:R-:W-:Y:S01]  /*542e0*/  FMUL R9, R22, R19 ;  /* 0x0000001316097220 */ /* 0x000fe20000400000 */
[C---:B---3--:R-:W-:Y:S01]  /*542f0*/  FMUL R10, R23.reuse, R16 ;  /* 0x00000010170a7220 */ /* 0x048fe20000400000 */
[----:B------:R-:W-:Y:S01]  /*54300*/  FMUL R11, R23, R0 ;  /* 0x00000000170b7220 */ /* 0x000fe20000400000 */
[----:B0-----:R-:W2:Y:S09]  /*54310*/  LDL.LU.64 R28, [R1+0x2c70] ;  /* 0x002c7000011c7983 */ /* 0x001eb20000300a00 */
[----:B------:R0:W-:Y:S04]  /*54320*/  STL.64 [R1+0xa0], R12 ;  /* 0x0000a00c01007387 */ /* 0x0001e80000100a00 */
[----:B------:R1:W-:Y:S04]  /*54330*/  STL.64 [R1+0xa8], R14 ;  /* 0x0000a80e01007387 */ /* 0x0003e80000100a00 */
[----:B------:R-:W3:Y:S01]  /*54340*/  LDL.LU R16, [R1+0x7cc] ;  /* 0x0007cc0001107983 */ /* 0x000ee20000300800 */
[----:B0-----:R-:W-:-:S03]  /*54350*/  IMAD.MOV.U32 R12, RZ, RZ, R20 ;  /* 0x000000ffff0c7224 */ /* 0x001fc600078e0014 */
[----:B------:R-:W4:Y:S01]  /*54360*/  LDL R24, [R1+0x1c0] ;  /* 0x0001c00001187983 */ /* 0x000f220000100800 */
[----:B------:R-:W-:Y:S02]  /*54370*/  IMAD.MOV.U32 R13, RZ, RZ, R2 ;  /* 0x000000ffff0d7224 */ /* 0x000fe400078e0002 */
[----:B-1----:R-:W-:Y:S01]  /*54380*/  IMAD.MOV.U32 R14, RZ, RZ, R4 ;  /* 0x000000ffff0e7224 */ /* 0x002fe200078e0004 */
[----:B------:R-:W5:Y:S01]  /*54390*/  LDL R25, [R1+0x1c4] ;  /* 0x0001c40001197983 */ /* 0x000f620000100800 */
[----:B------:R-:W-:-:S07]  /*543a0*/  IMAD.MOV.U32 R15, RZ, RZ, R6 ;  /* 0x000000ffff0f7224 */ /* 0x000fce00078e0006 */
[----:B------:R-:W-:Y:S01]  /*543b0*/  HMMA.16816.F32 R12, R12, R26, R8 ;  /* 0x0000001a0c0c723c */ /* 0x000fe20000001808 */
[----:B------:R-:W-:Y:S04]  /*543c0*/  STL [R1+0x178], R26 ;  /* 0x0001781a01007387 */ /* 0x000fe80000100800 */
[----:B------:R-:W-:Y:S04]  /*543d0*/  STL [R1+0x17c], R27 ;  /* 0x00017c1b01007387 */ /* 0x000fe80000100800 */
[----:B------:R-:W2:Y:S04]  /*543e0*/  LDL.LU R9, [R1+0x7c0] ;  /* 0x0007c00001097983 */ /* 0x000ea80000300800 */
[----:B------:R-:W3:Y:S06]  /*543f0*/  LDL.LU R10, [R1+0x7c4] ;  /* 0x0007c400010a7983 */ /* 0x000eec0000300800 */
[----:B------:R0:W-:Y:S04]  /*54400*/  STL.64 [R1+0x90], R12 ;  /* 0x0000900c01007387 */ /* 0x0001e80000100a00 */
[----:B------:R1:W-:Y:S04]  /*54410*/  STL.64 [R1+0x98], R14 ;  /* 0x0000980e01007387 */ /* 0x0003e80000100a00 */
[----:B------:R-:W4:Y:S01]  /*54420*/  LDL.LU R11, [R1+0x7c8] ;  /* 0x0007c800010b7983 */ /* 0x000f220000300800 */
[----:B0-----:R-:W-:-:S03]  /*54430*/  IMAD.MOV.U32 R12, RZ, RZ, R20 ;  /* 0x000000ffff0c7224 */ /* 0x001fc600078e0014 */
[----:B------:R-:W5:Y:S01]  /*54440*/  LDL.LU R27, [R1+0x7d8] ;  /* 0x0007d800011b7983 */ /* 0x000f620000300800 */
[----:B------:R-:W-:Y:S02]  /*54450*/  IMAD.MOV.U32 R13, RZ, RZ, R2 ;  /* 0x000000ffff0d7224 */ /* 0x000fe400078e0002 */
[----:B-1----:R-:W-:Y:S01]  /*54460*/  IMAD.MOV.U32 R14, RZ, RZ, R4 ;  /* 0x000000ffff0e7224 */ /* 0x002fe200078e0004 */
[----:B------:R-:W5:Y:S01]  /*54470*/  LDL.LU R26, [R1+0x7dc] ;  /* 0x0007dc00011a7983 */ /* 0x000f620000300800 */
[----:B------:R-:W-:-:S03]  /*54480*/  IMAD.MOV.U32 R15, RZ, RZ, R6 ;  /* 0x000000ffff0f7224 */ /* 0x000fc600078e0006 */
[----:B------:R-:W5:Y:S04]  /*54490*/  LDL R19, [R1+0x1e0] ;  /* 0x0001e00001137983 */ /* 0x000f680000100800 */
[----:B------:R-:W5:Y:S01]  /*544a0*/  LDL R0, [R1+0x1e4] ;  /* 0x0001e40001007983 */ /* 0x000f620000100800 */
[C---:B--2---:R-:W-:Y:S01]  /*544b0*/  FMUL R8, R22.reuse, R9 ;  /* 0x0000000916087220 */ /* 0x044fe20000400000 */
[----:B---3--:R-:W-:Y:S01]  /*544c0*/  FMUL R9, R22, R10 ;  /* 0x0000000a16097220 */ /* 0x008fe20000400000 */
[C---:B----4-:R-:W-:Y:S01]  /*544d0*/  FMUL R10, R23.reuse, R11 ;  /* 0x0000000b170a7220 */ /* 0x050fe20000400000 */
[----:B------:R-:W-:Y:S01]  /*544e0*/  FMUL R11, R23, R16 ;  /* 0x00000010170b7220 */ /* 0x000fe20000400000 */
[----:B------:R-:W-:Y:S02]  /*544f0*/  F2FP.F16.E4M3.UNPACK_B R16, R17 ;  /* 0x00000011ff10723e */ /* 0x000fe400020006ff */
[----:B------:R-:W-:-:S03]  /*54500*/  F2FP.F16.E4M3.UNPACK_B R17, R18 ;  /* 0x00000012ff11723e */ /* 0x000fc600020006ff */
[----:B------:R-:W-:Y:S04]  /*54510*/  STL [R1+0x180], R16 ;  /* 0x0001801001007387 */ /* 0x000fe80000100800 */
[----:B------:R-:W-:Y:S01]  /*54520*/  STL [R1+0x184], R17 ;  /* 0x0001841101007387 */ /* 0x000fe20000100800 */
[----:B------:R-:W-:Y:S03]  /*54530*/  HMMA.16816.F32 R12, R12, R16, R8 ;  /* 0x000000100c0c723c */ /* 0x000fe60000001808 */
[----:B------:R-:W2:Y:S04]  /*54540*/  LDL.LU R10, [R1+0x7d0] ;  /* 0x0007d000010a7983 */ /* 0x000ea80000300800 */
[----:B------:R-:W3:Y:S01]  /*54550*/  LDL.LU R11, [R1+0x7d4] ;  /* 0x0007d400010b7983 */ /* 0x000ee20000300800 */
[----:B------:R-:W-:-:S02]  /*54560*/  F2FP.F16.E4M3.UNPACK_B R24, R24 ;  /* 0x00000018ff18723e */ /* 0x000fc400020006ff */
[----:B-----5:R-:W-:-:S09]  /*54570*/  F2FP.F16.E4M3.UNPACK_B R25, R25 ;  /* 0x00000019ff19723e */ /* 0x020fd200020006ff */
        /* <DEDUP_REMOVED lines=8> */
[----:B------:R-:W-:Y:S02]  /*54600*/  IMAD.MOV.U32 R15, RZ, RZ, R6 ;  /* 0x000000ffff0f7224 */ /* 0x000fe400078e0006 */
[C---:B--2---:R-:W-:Y:S01]  /*54610*/  FMUL R8, R22.reuse, R10 ;  /* 0x0000000a16087220 */ /* 0x044fe20000400000 */
[C---:B------:R-:W-:Y:S02]  /*54620*/  FMUL R10, R23.reuse, R27 ;  /* 0x0000001b170a7220 */ /* 0x040fe40000400000 */
[----:B------:R-:W2:Y:S01]  /*54630*/  LDL R27, [R1+0x1f4] ;  /* 0x0001f400011b7983 */ /* 0x000ea20000100800 */
[----:B---3--:R-:W-:Y:S01]  /*54640*/  FMUL R9, R22, R11 ;  /* 0x0000000b16097220 */ /* 0x008fe20000400000 */
[----:B------:R-:W-:-:S02]  /*54650*/  FMUL R11, R23, R26 ;  /* 0x0000001a170b7220 */ /* 0x000fc40000400000 */
[----:B------:R-:W3:Y:S04]  /*54660*/  LDL R26, [R1+0x1f0] ;  /* 0x0001f000011a7983 */ /* 0x000ee80000100800 */
[----:B------:R0:W-:Y:S01]  /*54670*/  STL [R1+0x188], R24 ;  /* 0x0001881801007387 */ /* 0x0001e20000100800 */
[----:B------:R-:W-:Y:S03]  /*54680*/  HMMA.16816.F32 R12, R12, R24, R8 ;  /* 0x000000180c0c723c */ /* 0x000fe60000001808 */
[----:B------:R1:W-:Y:S04]  /*54690*/  STL [R1+0x18c], R25 ;  /* 0x00018c1901007387 */ /* 0x0003e80000100800 */
[----:B------:R-:W2:Y:S04]  /*546a0*/  LDL.LU R11, [R1+0x7e0] ;  /* 0x0007e000010b7983 */ /* 0x000ea80000300800 */
[----:B0-----:R-:W3:Y:S01]  /*546b0*/  LDL R24, [R1+0x200] ;  /* 0x0002000001187983 */ /* 0x001ee20000100800 */
[----:B----4-:R-:W-:Y:S01]  /*546c0*/  FMUL R9, R22, R18 ;  /* 0x0000001216097220 */ /* 0x010fe20000400000 */
[----:B-----5:R-:W-:-:S06]  /*546d0*/  FMUL R10, R23, R17 ;  /* 0x00000011170a7220 */ /* 0x020fcc0000400000 */
[----:B------:R0:W-:Y:S01]  /*546e0*/  STL.64 [R1+0x70], R12 ;  /* 0x0000700c01007387 */ /* 0x0001e20000100a00 */
[----:B------:R-:W-:-:S03]  /*546f0*/  F2FP.F16.E4M3.UNPACK_B R17, R0 ;  /* 0x00000000ff11723e */ /* 0x000fc600020006ff */
[----:B------:R4:W-:Y:S04]  /*54700*/  STL.64 [R1+0x78], R14 ;  /* 0x0000780e01007387 */ /* 0x0009e80000100a00 */
[----:B-1----:R-:W5:Y:S01]  /*54710*/  LDL R25, [R1+0x204] ;  /* 0x0002040001197983 */ /* 0x002f620000100800 */
[----:B0-----:R-:W-:Y:S02]  /*54720*/  IMAD.MOV.U32 R12, RZ, RZ, R20 ;  /* 0x000000ffff0c7224 */ /* 0x001fe400078e0014 */
[----:B------:R-:W-:Y:S02]  /*54730*/  IMAD.MOV.U32 R13, RZ, RZ, R2 ;  /* 0x000000ffff0d7224 */ /* 0x000fe400078e0002 */
[----:B----4-:R-:W-:Y:S02]  /*54740*/  IMAD.MOV.U32 R14, RZ, RZ, R4 ;  /* 0x000000ffff0e7224 */ /* 0x010fe400078e0004 */
[----:B------:R-:W-:-:S02]  /*54750*/  IMAD.MOV.U32 R15, RZ, RZ, R6 ;  /* 0x000000ffff0f7224 */ /* 0x000fc400078e0006 */
[----:B--2---:R-:W-:Y:S01]  /*54760*/  FMUL R8, R22, R11 ;  /* 0x0000000b16087220 */ /* 0x004fe20000400000 */
[----:B------:R-:W-:Y:S01]  /*54770*/  FMUL R11, R23, R16 ;  /* 0x00000010170b7220 */ /* 0x000fe20000400000 */
[----:B------:R-:W-:-:S07]  /*54780*/  F2FP.F16.E4M3.UNPACK_B R16, R19 ;  /* 0x00000013ff10723e */ /* 0x000fce00020006ff */
[----:B------:R-:W-:Y:S01]  /*54790*/  HMMA.16816.F32 R12, R12, R16, R8 ;  /* 0x000000100c0c723c */ /* 0x000fe20000001808 */
[----:B------:R-:W-:Y:S04]  /*547a0*/  STL [R1+0x190], R16 ;  /* 0x0001901001007387 */ /* 0x000fe80000100800 */
[----:B------:R-:W-:Y:S04]  /*547b0*/  STL [R1+0x194], R17 ;  /* 0x0001941101007387 */ /* 0x000fe80000100800 */
[----:B------:R-:W2:Y:S04]  /*547c0*/  LDL.LU R8, [R1+0x7f0] ;  /* 0x0007f00001087983 */ /* 0x000ea80000300800 */
[----:B------:R-:W4:Y:S06]  /*547d0*/  LDL.LU R9, [R1+0x7f4] ;  /* 0x0007f40001097983 */ /* 0x000f2c0000300800 */
[----:B------:R0:W-:Y:S04]  /*547e0*/  STL.64 [R1+0x60], R12 ;  /* 0x0000600c01007387 */ /* 0x0001e80000100a00 */
[----:B------:R1:W-:Y:S04]  /*547f0*/  STL.64 [R1+0x68], R14 ;  /* 0x0000680e01007387 */ /* 0x0003e80000100a00 */
[----:B------:R-:W5:Y:S04]  /*54800*/  LDL.LU R10, [R1+0x7f8] ;  /* 0x0007f800010a7983 */ /* 0x000f680000300800 */
[----:B------:R-:W5:Y:S01]  /*54810*/  LDL.LU R11, [R1+0x7fc] ;  /* 0x0007fc00010b7983 */ /* 0x000f620000300800 */
[----:B---3--:R-:W-:Y:S01]  /*54820*/  F2FP.F16.E4M3.UNPACK_B R26, R26 ;  /* 0x0000001aff1a723e */ /* 0x008fe200020006ff */
[----:B0-----:R-:W-:Y:S01]  /*54830*/  IMAD.MOV.U32 R12, RZ, RZ, R20 ;  /* 0x000000ffff0c7224 */ /* 0x001fe200078e0014 */
[----:B------:R-:W-:Y:S01]  /*54840*/  F2FP.F16.E4M3.UNPACK_B R27, R27 ;  /* 0x0000001bff1b723e */ /* 0x000fe200020006ff */
[----:B------:R-:W-:Y:S01]  /*54850*/  IMAD.MOV.U32 R13, RZ, RZ, R2 ;  /* 0x000000ffff0d7224 */ /* 0x000fe200078e0002 */
[----:B------:R-:W3:Y:S01]  /*54860*/  LDL.LU R19, [R1+0x804] ;  /* 0x0008040001137983 */ /* 0x000ee20000300800 */
[----:B-1----:R-:W-:-:S02]  /*54870*/  IMAD.MOV.U32 R14, RZ, RZ, R4 ;  /* 0x000000ffff0e7224 */ /* 0x002fc400078e0004 */
[----:B------:R-:W-:Y:S01]  /*54880*/  IMAD.MOV.U32 R15, RZ, RZ, R6 ;  /* 0x000000ffff0f7224 */ /* 0x000fe200078e0006 */
[----:B------:R-:W3:Y:S04]  /*54890*/  LDL.LU R18, [R1+0x808] ;  /* 0x0008080001127983 */ /* 0x000ee80000300800 */
[----:B------:R-:W3:Y:S04]  /*548a0*/  LDL.LU R0, [R1+0x80c] ;  /* 0x00080c0001007983 */ /* 0x000ee80000300800 */
[----:B------:R-:W3:Y:S04]  /*548b0*/  LDL R16, [R1+0x210] ;  /* 0x0002100001107983 */ /* 0x000ee80000100800 */
[----:B------:R-:W3:Y:S04]  /*548c0*/  LDL R17, [R1+0x214] ;  /* 0x0002140001117983 */ /* 0x000ee80000100800 */
[----:B------:R-:W-:Y:S04]  /*548d0*/  STL [R1+0x198], R26 ;  /* 0x0001981a01007387 */ /* 0x000fe80000100800 */
[----:B------:R0:W-:Y:S01]  /*548e0*/  STL [R1+0x19c], R27 ;  /* 0x00019c1b01007387 */ /* 0x0001e20000100800 */
[C---:B--2---:R-:W-:Y:S01]  /*548f0*/  FMUL R8, R22.reuse, R8 ;  /* 0x0000000816087220 */ /* 0x044fe20000400000 */
[----:B----4-:R-:W-:Y:S01]  /*54900*/  FMUL R9, R22, R9 ;  /* 0x0000000916097220 */ /* 0x010fe20000400000 */
[C---:B-----5:R-:W-:Y:S01]  /*54910*/  FMUL R10, R23.reuse, R10 ;  /* 0x0000000a170a7220 */ /* 0x060fe20000400000 */
[----:B------:R-:W-:-:S07]  /*54920*/  FMUL R11, R23, R11 ;  /* 0x0000000b170b7220 */ /* 0x000fce0000400000 */
[----:B------:R-:W-:Y:S01]  /*54930*/  HMMA.16816.F32 R12, R12, R26, R8 ;  /* 0x0000001a0c0c723c */ /* 0x000fe20000001808 */
[----:B0-----:R-:W2:Y:S04]  /*54940*/  LDL.LU R27, [R1+0x2c68] ;  /* 0x002c6800011b7983 */ /* 0x001ea80000300800 */
[----:B------:R-:W4:Y:S01]  /*54950*/  LDL.LU R11, [R1+0x800] ;  /* 0x00080000010b7983 */ /* 0x000f220000300800 */
[----:B---3--:R-:W-:-:S03]  /*54960*/  FMUL R9, R22, R19 ;  /* 0x0000001316097220 */ /* 0x008fc60000400000 */
[----:B------:R-:W3:Y:S01]  /*54970*/  LDL R26, [R1+0x2b0] ;  /* 0x0002b000011a7983 */ /* 0x000ee20000100800 */
[----:B------:R-:W-:Y:S01]  /*54980*/  FMUL R10, R23, R18 ;  /* 0x00000012170a7220 */ /* 0x000fe20000400000 */
[----:B------:R-:W-:Y:S02]  /*54990*/  F2FP.F16.E4M3.UNPACK_B R24, R24 ;  /* 0x00000018ff18723e */ /* 0x000fe400020006ff */
[----:B------:R-:W-:-:S06]  /*549a0*/  F2FP.F16.E4M3.UNPACK_B R25, R25 ;  /* 0x00000019ff19723e */ /* 0x000fcc00020006ff */
[----:B------:R0:W-:Y:S04]  /*549b0*/  STL.64 [R1+0x50], R12 ;  /* 0x0000500c01007387 */ /* 0x0001e80000100a00 */
[----:B------:R1:W-:Y:S04]  /*549c0*/  STL.64 [R1+0x58], R14 ;  /* 0x0000580e01007387 */ /* 0x0003e80000100a00 */
[----:B------:R-:W5:Y:S01]  /*549d0*/  LDL R18, [R1+0x2c0] ;  /* 0x0002c00001127983 */ /* 0x000f620000100800 */
[----:B0-----:R-:W-:-:S03]  /*549e0*/  IMAD.MOV.U32 R12, RZ, RZ, R20 ;  /* 0x000000ffff0c7224 */ /* 0x001fc600078e0014 */
[----:B------:R-:W2:Y:S01]  /*549f0*/  LDL R19, [R1+0x2c4] ;  /* 0x0002c40001137983 */ /* 0x000ea20000100800 */
[----:B------:R-:W-:Y:S02]  /*54a00*/  IMAD.MOV.U32 R13, RZ, RZ, R2 ;  /* 0x000000ffff0d7224 */ /* 0x000fe400078e0002 */
[----:B-1----:R-:W-:Y:S02]  /*54a10*/  IMAD.MOV.U32 R14, RZ, RZ, R4 ;  /* 0x000000ffff0e7224 */ /* 0x002fe400078e0004 */
[----:B------:R-:W-:Y:S01]  /*54a20*/  IMAD.MOV.U32 R15, RZ, RZ, R6 ;  /* 0x000000ffff0f7224 */ /* 0x000fe200078e0006 */
[----:B------:R-:W-:Y:S04]  /*54a30*/  STL [R1+0x1a0], R24 ;  /* 0x0001a01801007387 */ /* 0x000fe80000100800 */
[----:B------:R0:W-:Y:S01]  /*54a40*/  STL [R1+0x1a4], R25 ;  /* 0x0001a41901007387 */ /* 0x0001e20000100800 */
[----:B----4-:R-:W-:Y:S01]  /*54a50*/  FMUL R8, R22, R11 ;  /* 0x0000000b16087220 */ /* 0x010fe20000400000 */
[----:B------:R-:W-:-:S07]  /*54a60*/  FMUL R11, R23, R0 ;  /* 0x00000000170b7220 */ /* 0x000fce0000400000 */
[----:B------:R-:W-:Y:S01]  /*54a70*/  HMMA.16816.F32 R12, R12, R24, R8 ;  /* 0x000000180c0c723c */ /* 0x000fe20000001808 */
[----:B0-----:R-:W4:Y:S04]  /*54a80*/  LDL.LU.64 R24, [R1+0x2c60] ;  /* 0x002c600001187983 */ /* 0x001f280000300a00 */
[----:B------:R-:W2:Y:S04]  /*54a90*/  LDL.LU R8, [R1+0x810] ;  /* 0x0008100001087983 */ /* 0x000ea80000300800 */
[----:B------:R-:W3:Y:S10]  /*54aa0*/  LDL.LU R9, [R1+0x814] ;  /* 0x0008140001097983 */ /* 0x000ef40000300800 */
[----:B------:R0:W-:Y:S04]  /*54ab0*/  STL.64 [R1+0x30], R12 ;  /* 0x0000300c01007387 */ /* 0x0001e80000100a00 */
[----:B------:R1:W-:Y:S04]  /*54ac0*/  STL.64 [R1+0x38], R14 ;  /* 0x0000380e01007387 */ /* 0x0003e80000100a00 */
[----:B------:R-:W4:Y:S04]  /*54ad0*/  LDL.LU R10, [R1+0x818] ;  /* 0x00081800010a7983 */ /* 0x000f280000300800 */
[----:B------:R-:W5:Y:S01]  /*54ae0*/  LDL.LU R11, [R1+0x81c] ;  /* 0x00081c00010b7983 */ /* 0x000f620000300800 */
[----:B------:R-:W-:Y:S01]  /*54af0*/  F2FP.F16.E4M3.UNPACK_B R16, R16 ;  /* 0x00000010ff10723e */ /* 0x000fe200020006ff */
[----:B0-----:R-:W-:Y:S01]  /*54b00*/  IMAD.MOV.U32 R12, RZ, RZ, R20 ;  /* 0x000000ffff0c7224 */ /* 0x001fe200078e0014 */
[----:B------:R-:W-:Y:S01]  /*54b10*/  F2FP.F16.E4M3.UNPACK_B R17, R17 ;  /* 0x00000011ff11723e */ /* 0x000fe200020006ff */
[----:B------:R-:W-:Y:S01]  /*54b20*/  IMAD.MOV.U32 R13, RZ, RZ, R2 ;  /* 0x000000ffff0d7224 */ /* 0x000fe200078e0002 */
[----:B------:R-:W5:Y:S01]  /*54b30*/  LDL.LU R0, [R1+0x82c] ;  /* 0x00082c0001007983 */ /* 0x000f620000300800 */
[----:B-1----:R-:W-:-:S02]  /*54b40*/  IMAD.MOV.U32 R14, RZ, RZ, R4 ;  /* 0x000000ffff0e7224 */ /* 0x002fc400078e0004 */
[----:B------:R-:W-:Y:S01]  /*54b50*/  IMAD.MOV.U32 R15, RZ, RZ, R6 ;  /* 0x000000ffff0f7224 */ /* 0x000fe200078e0006 */
[----:B------:R-:W-:Y:S04]  /*54b60*/  STL [R1+0x1a8], R16 ;  /* 0x0001a81001007387 */ /* 0x000fe80000100800 */
[----:B------:R-:W-:Y:S01]  /*54b70*/  STL [R1+0x1ac], R17 ;  /* 0x0001ac1101007387 */ /* 0x000fe20000100800 */
[C---:B--2---:R-:W-:Y:S01]  /*54b80*/  FMUL R8, R22.reuse, R8 ;  /* 0x0000000816087220 */ /* 0x044fe20000400000 */
[----:B---3--:R-:W-:Y:S01]  /*54b90*/  FMUL R9, R22, R9 ;  /* 0x0000000916097220 */ /* 0x008fe20000400000 */
[C---:B----4-:R-:W-:Y:S01]  /*54ba0*/  FMUL R10, R23.reuse, R10 ;  /* 0x0000000a170a7220 */ /* 0x050fe20000400000 */
[----:B-----5:R-:W-:-:S07]  /*54bb0*/  FMUL R11, R23, R11 ;  /* 0x0000000b170b7220 */ /* 0x020fce0000400000 */
[----:B------:R-:W-:Y:S01]  /*54bc0*/  HMMA.16816.F32 R12, R12, R16, R8 ;  /* 0x000000100c0c723c */ /* 0x000fe20000001808 */
[----:B------:R-:W2:Y:S04]  /*54bd0*/  LDL.LU R9, [R1+0x820] ;  /* 0x0008200001097983 */ /* 0x000ea80000300800 */
[----:B------:R-:W3:-:S14]  /*54be0*/  LDL.LU R10, [R1+0x824] ;  /* 0x00082400010a7983 */ /* 0x000edc0000300800 */
[----:B------:R0:W-:Y:S04]  /*54bf0*/  STL.64 [R1+0x20], R12 ;  /* 0x0000200c01007387 */ /* 0x0001e80000100a00 */
[----:B------:R1:W-:Y:S04]  /*54c00*/  STL.64 [R1+0x28], R14 ;  /* 0x0000280e01007387 */ /* 0x0003e80000100a00 */
[----:B------:R-:W4:Y:S01]  /*54c10*/  LDL.LU R11, [R1+0x828] ;  /* 0x00082800010b7983 */ /* 0x000f220000300800 */
[----:B------:R-:W-:Y:S02]  /*54c20*/  F2FP.F16.E4M3.UNPACK_B R26, R26 ;  /* 0x0000001aff1a723e */ /* 0x000fe400020006ff */
[----:B------:R-:W-:Y:S01]  /*54c30*/  F2FP.F16.E4M3.UNPACK_B R27, R27 ;  /* 0x0000001bff1b723e */ /* 0x000fe200020006ff */
[----:B0-----:R-:W-:Y:S01]  /*54c40*/  IMAD.MOV.U32 R12, RZ, RZ, R20 ;  /* 0x000000ffff0c7224 */ /* 0x001fe200078e0014 */
[----:B------:R-:W5:Y:S01]  /*54c50*/  LDL.LU R17, [R1+0x838] ;  /* 0x0008380001117983 */ /* 0x000f620000300800 */
[----:B------:R-:W-:-:S02]  /*54c60*/  IMAD.MOV.U32 R13, RZ, RZ, R2 ;  /* 0x000000ffff0d7224 */ /* 0x000fc400078e0002 */
[----:B-1----:R-:W-:Y:S01]  /*54c70*/  IMAD.MOV.U32 R14, RZ, RZ, R4 ;  /* 0x000000ffff0e7224 */ /* 0x002fe200078e0004 */
[----:B------:R-:W5:Y:S01]  /*54c80*/  LDL.LU R16, [R1+0x83c] ;  /* 0x00083c0001107983 */ /* 0x000f620000300800 */
[----:B------:R-:W-:-:S03]  /*54c90*/  IMAD.MOV.U32 R15, RZ, RZ, R6 ;  /* 0x000000ffff0f7224 */ /* 0x000fc600078e0006 */
[----:B------:R0:W-:Y:S04]  /*54ca0*/  STL [R1+0x1d0], R26 ;  /* 0x0001d01a01007387 */ /* 0x0001e80000100800 */
[----:B------:R-:W-:Y:S01]  /*54cb0*/  STL [R1+0x1d4], R27 ;  /* 0x0001d41b01007387 */ /* 0x000fe20000100800 */
[C---:B--2---:R-:W-:Y:S01]  /*54cc0*/  FMUL R8, R22.reuse, R9 ;  /* 0x0000000916087220 */ /* 0x044fe20000400000 */
[----:B---3--:R-:W-:Y:S01]  /*54cd0*/  FMUL R9, R22, R10 ;  /* 0x0000000a16097220 */ /* 0x008fe20000400000 */
[C---:B----4-:R-:W-:Y:S01]  /*54ce0*/  FMUL R10, R23.reuse, R11 ;  /* 0x0000000b170a7220 */ /* 0x050fe20000400000 */
[----:B------:R-:W-:-:S07]  /*54cf0*/  FMUL R11, R23, R0 ;  /* 0x00000000170b7220 */ /* 0x000fce0000400000 */
[----:B------:R-:W-:Y:S01]  /*54d00*/  HMMA.16816.F32 R8, R12, R26, R8 ;  /* 0x0000001a0c08723c */ /* 0x000fe20000001808 */
[----:B0-----:R-:W2:-:S15]  /*54d10*/  LDL.LU R26, [R1+0x2c58] ;  /* 0x002c5800011a7983 */ /* 0x001e9e0000300800 */
[----:B------:R-:W-:-:S03]  /*54d20*/  NOP ;  /* 0x0000000000007918 */ /* 0x000fc60000000000 */
[----:B------:R-:W-:Y:S01]  /*54d30*/  STL.64 [R1], R8 ;  /* 0x0000000801007387 */ /* 0x000fe20000100a00 */
[----:B------:R-:W-:-:S03]  /*54d40*/  IMAD.MOV.U32 R0, RZ, RZ, R11 ;  /* 0x000000ffff007224 */ /* 0x000fc600078e000b */
[----:B------:R0:W-:Y:S04]  /*54d50*/  STL [R1+0x8], R10 ;  /* 0x0000080a01007387 */ /* 0x0001e80000100800 */
[----:B0-----:R-:W3:Y:S04]  /*54d60*/  LDL.LU R10, [R1+0x830] ;  /* 0x00083000010a7983 */ /* 0x001ee80000300800 */
[----:B------:R-:W4:Y:S04]  /*54d70*/  LDL.LU R11, [R1+0x834] ;  /* 0x00083400010b7983 */ /* 0x000f280000300800 */
[----:B------:R-:W2:Y:S01]  /*54d80*/  LDL.LU R27, [R1+0x84c] ;  /* 0x00084c00011b7983 */ /* 0x000ea20000300800 */
[C---:B---3--:R-:W-:Y:S01]  /*54d90*/  FMUL R8, R22.reuse, R10 ;  /* 0x0000000a16087220 */ /* 0x048fe20000400000 */
[C---:B-----5:R-:W-:Y:S01]  /*54da0*/  FMUL R10, R23.reuse, R17 ;  /* 0x00000011170a7220 */ /* 0x060fe20000400000 */
[----:B------:R-:W-:Y:S01]  /*54db0*/  F2FP.F16.E4M3.UNPACK_B R17, R19 ;  /* 0x00000013ff11723e */ /* 0x000fe200020006ff */
[----:B----4-:R-:W-:Y:S01]  /*54dc0*/  FMUL R9, R22, R11 ;  /* 0x0000000b16097220 */ /* 0x010fe20000400000 */
[----:B------:R-:W-:Y:S01]  /*54dd0*/  FMUL R11, R23, R16 ;  /* 0x00000010170b7220 */ /* 0x000fe20000400000 */
[----:B------:R-:W-:-:S07]  /*54de0*/  F2FP.F16.E4M3.UNPACK_B R16, R18 ;  /* 0x00000012ff10723e */ /* 0x000fce00020006ff */
[----:B------:R-:W-:Y:S01]  /*54df0*/  HMMA.16816.F32 R12, R12, R16, R8 ;  /* 0x000000100c0c723c */ /* 0x000fe20000001808 */
[----:B------:R-:W-:Y:S04]  /*54e00*/  STL [R1+0x228], R16 ;  /* 0x0002281001007387 */ /* 0x000fe80000100800 */
[----:B------:R-:W-:Y:S04]  /*54e10*/  STL [R1+0x22c], R17 ;  /* 0x00022c1101007387 */ /* 0x000fe80000100800 */
[----:B------:R-:W3:Y:S04]  /*54e20*/  LDL.LU R9, [R1+0x840] ;  /* 0x0008400001097983 */ /* 0x000ee80000300800 */
[----:B------:R-:W4:Y:S06]  /*54e30*/  LDL.LU R10, [R1+0x844] ;  /* 0x00084400010a7983 */ /* 0x000f2c0000300800 */
[----:B------:R0:W-:Y:S04]  /*54e40*/  STL.64 [R1+0x40], R12 ;  /* 0x0000400c01007387 */ /* 0x0001e80000100a00 */
[----:B------:R1:W-:Y:S04]  /*54e50*/  STL.64 [R1+0x48], R14 ;  /* 0x0000480e01007387 */ /* 0x0003e80000100a00 */
[----:B------:R-:W5:Y:S01]  /*54e60*/  LDL.LU R11, [R1+0x848] ;  /* 0x00084800010b7983 */ /* 0x000f620000300800 */
[----:B--2---:R-:W-:Y:S01]  /*54e70*/  F2FP.F16.E4M3.UNPACK_B R26, R26 ;  /* 0x0000001aff1a723e */ /* 0x004fe200020006ff */
[----:B0-----:R-:W-:-:S02]  /*54e80*/  IMAD.MOV.U32 R12, RZ, RZ, R20 ;  /* 0x000000ffff0c7224 */ /* 0x001fc400078e0014 */
[----:B------:R-:W2:Y:S01]  /*54e90*/  LDL.LU R16, [R1+0x850] ;  /* 0x0008500001107983 */ /* 0x000ea20000300800 */
[----:B------:R-:W-:Y:S02]  /*54ea0*/  IMAD.MOV.U32 R13, RZ, RZ, R2 ;  /* 0x000000ffff0d7224 */ /* 0x000fe400078e0002 */
[----:B-1----:R-:W-:Y:S01]  /*54eb0*/  IMAD.MOV.U32 R14, RZ, RZ, R4 ;  /* 0x000000ffff0e7224 */ /* 0x002fe200078e0004 */
[----:B------:R-:W2:Y:S01]  /*54ec0*/  LDL.LU R17, [R1+0x854] ;  /* 0x0008540001117983 */ /* 0x000ea20000300800 */
[----:B------:R-:W-:-:S03]  /*54ed0*/  IMAD.MOV.U32 R15, RZ, RZ, R6 ;  /* 0x000000ffff0f7224 */ /* 0x000fc600078e0006 */
[----:B------:R-:W2:Y:S04]  /*54ee0*/  LDL.LU R18, [R1+0x858] ;  /* 0x0008580001127983 */ /* 0x000ea80000300800 */
[----:B------:R-:W2:Y:S04]  /*54ef0*/  LDL.LU R19, [R1+0x85c] ;  /* 0x00085c0001137983 */ /* 0x000ea80000300800 */
[----:B------:R-:W-:Y:S04]  /*54f00*/  STL.64 [R1+0x2b90], R28 ;  /* 0x002b901c01007387 */ /* 0x000fe80000100a00 */
[----:B------:R-:W-:Y:S01]  /*54f10*/  STL [R1+0x240], R26 ;  /* 0x0002401a01007387 */ /* 0x000fe20000100800 */
[C---:B---3--:R-:W-:Y:S01]  /*54f20*/  FMUL R8, R22.reuse, R9 ;  /* 0x0000000916087220 */ /* 0x048fe20000400000 */
[----:B----4-:R-:W-:Y:S01]  /*54f30*/  FMUL R9, R22, R10 ;  /* 0x0000000a16097220 */ /* 0x010fe20000400000 */
[C---:B-----5:R-:W-:Y:S01]  /*54f40*/  FMUL R10, R23.reuse, R11 ;  /* 0x0000000b170a7220 */ /* 0x060fe20000400000 */
[----:B------:R-:W-:Y:S01]  /*54f50*/  FMUL R11, R23, R27 ;  /* 0x0000001b170b7220 */ /* 0x000fe20000400000 */
[----:B------:R-:W-:-:S07]  /*54f60*/  F2FP.F16.E4M3.UNPACK_B R27, R29 ;  /* 0x0000001dff1b723e */ /* 0x000fce00020006ff */
[----:B------:R-:W-:Y:S01]  /*54f70*/  HMMA.16816.F32 R8, R12, R26, R8 ;  /* 0x0000001a0c08723c */ /* 0x000fe20000001808 */
[----:B------:R-:W-:-:S15]  /*54f80*/  STL [R1+0x244], R27 ;  /* 0x0002441b01007387 */ /* 0x000fde0000100800 */
[----:B------:R-:W-:-:S03]  /*54f90*/  NOP ;  /* 0x0000000000007918 */ /* 0x000fc60000000000 */
[----:B------:R-:W-:Y:S02]  /*54fa0*/  IMAD.MOV.U32 R15, RZ, RZ, R8 ;  /* 0x000000ffff0f7224 */ /* 0x000fe400078e0008 */
[----:B------:R-:W-:Y:S02]  /*54fb0*/  IMAD.MOV.U32 R14, RZ, RZ, R9 ;  /* 0x000000ffff0e7224 */ /* 0x000fe400078e0009 */
[----:B------:R-:W-:Y:S02]  /*54fc0*/  IMAD.MOV.U32 R13, RZ, RZ, R10 ;  /* 0x000000ffff0d7224 */ /* 0x000fe400078e000a */
[----:B------:R-:W-:Y:S01]  /*54fd0*/  IMAD.MOV.U32 R12, RZ, RZ, R11 ;  /* 0x000000ffff0c7224 */ /* 0x000fe200078e000b */
[----:B------:R-:W-:Y:S01]  /*54fe0*/  F2FP.F16.E4M3.UNPACK_B R8, R25 ;  /* 0x00000019ff08723e */ /* 0x000fe200020006ff */
[----:B------:R-:W-:Y:S01]  /*54ff0*/  STL.64 [R1+0x2bb0], R14 ;  /* 0x002bb00e01007387 */ /* 0x000fe20000100a00 */
[----:B------:R-:W-:-:S03]  /*55000*/  F2FP.F16.E4M3.UNPACK_B R9, R24 ;  /* 0x00000018ff09723e */ /* 0x000fc600020006ff */
[----:B------:R0:W-:Y:S04]  /*55010*/  STL.64 [R1+0x2ba8], R12 ;  /* 0x002ba80c01007387 */ /* 0x0001e80000100a00 */
[----:B------:R-:W3:Y:S04]  /*55020*/  LDL.LU R10, [R1+0xf0] ;  /* 0x0000f000010a7983 */ /* 0x000ee80000300800 */
[----:B------:R-:W4:Y:S04]  /*55030*/  LDL.LU R11, [R1+0xf4] ;  /* 0x0000f400010b7983 */ /* 0x000f280000300800 */
[----:B------:R-:W-:Y:S04]  /*55040*/  STL [R1+0x250], R8 ;  /* 0x0002500801007387 */ /* 0x000fe80000100800 */
[----:B0-----:R-:W5:Y:S04]  /*55050*/  LDL.LU R12, [R1+0x100] ;  /* 0x00010000010c7983 */ /* 0x001f680000300800 */
[----:B------:R-:W-:Y:S04]  /*55060*/  STL [R1+0x254], R9 ;  /* 0x0002540901007387 */ /* 0x000fe80000100800 */
[----:B------:R-:W5:Y:S01]  /*55070*/  LDL.LU R13, [R1+0x104] ;  /* 0x00010400010d7983 */ /* 0x000f620000300800 */
[C---:B--2---:R-:W-:Y:S01]  /*55080*/  FMUL R16, R22.reuse, R16 ;  /* 0x0000001016107220 */ /* 0x044fe20000400000 */
[----:B------:R-:W-:Y:S01]  /*55090*/  FMUL R17, R22, R17 ;  /* 0x0000001116117220 */ /* 0x000fe20000400000 */
[C---:B------:R-:W-:Y:S01]  /*550a0*/  FMUL R18, R23.reuse, R18 ;  /* 0x0000001217127220 */ /* 0x040fe20000400000 */
[----:B------:R-:W-:Y:S01]  /*550b0*/  FMUL R19, R23, R19 ;  /* 0x0000001317137220 */ /* 0x000fe20000400000 */
[----:B------:R-:W-:-:S02]  /*550c0*/  IMAD.MOV.U32 R24, RZ, RZ, R20 ;  /* 0x000000ffff187224 */ /* 0x000fc400078e0014 */
[----:B------:R-:W-:Y:S02]  /*550d0*/  IMAD.MOV.U32 R25, RZ, RZ, R2 ;  /* 0x000000ffff197224 */ /* 0x000fe400078e0002 */
[----:B------:R-:W-:Y:S02]  /*550e0*/  IMAD.MOV.U32 R26, RZ, RZ, R4 ;  /* 0x000000ffff1a7224 */ /* 0x000fe400078e0004 */
[----:B------:R-:W-:-:S07]  /*550f0*/  IMAD.MOV.U32 R27, RZ, RZ, R6 ;  /* 0x000000ffff1b7224 */ /* 0x000fce00078e0006 */
[----:B------:R-:W-:Y:S01]  /*55100*/  HMMA.16816.F32 R24, R24, R8, R16 ;  /* 0x000000081818723c */ /* 0x000fe20000001810 */
[----:B------:R-:W-:Y:S02]  /*55110*/  IMAD.MOV.U32 R16, RZ, RZ, R3 ;  /* 0x000000ffff107224 */ /* 0x000fe400078e0003 */
[----:B------:R-:W-:Y:S01]  /*55120*/  IMAD.MOV.U32 R17, RZ, RZ, R21 ;  /* 0x000000ffff117224 */ /* 0x000fe200078e0015 */
[----:B-----5:R-:W-:Y:S04]  /*55130*/  STL.64 [R1+0x2c18], R12 ;  /* 0x002c180c01007387 */ /* 0x020fe80000100a00 */
[----:B------:R-:W2:Y:S04]  /*55140*/  LDL.LU R14, [R1+0x110] ;  /* 0x00011000010e7983 */ /* 0x000ea80000300800 */
[----:B------:R-:W5:Y:S04]  /*55150*/  LDL.LU R15, [R1+0x114] ;  /* 0x00011400010f7983 */ /* 0x000f680000300800 */
[----:B------:R-:W2:Y:S04]  /*55160*/  LDL.LU R28, [R1+0x120] ;  /* 0x00012000011c7983 */ /* 0x000ea80000300800 */
[----:B------:R-:W2:Y:S04]  /*55170*/  LDL.LU R29, [R1+0x124] ;  /* 0x00012400011d7983 */ /* 0x000ea80000300800 */
[----:B------:R-:W2:Y:S04]  /*55180*/  LDL.LU R3, [R1+0x2c54] ;  /* 0x002c540001037983 */ /* 0x000ea80000300800 */
[----:B------:R-:W3:Y:S01]  /*55190*/  LDL.LU R21, [R1+0x2c50] ;  /* 0x002c500001157983 */ /* 0x000ee20000300800 */
[----:B------:R-:W-:-:S02]  /*551a0*/  IMAD.MOV.U32 R18, RZ, RZ, R7 ;  /* 0x000000ffff127224 */ /* 0x000fc400078e0007 */
[----:B------:R-:W-:Y:S01]  /*551b0*/  IMAD.MOV.U32 R19, RZ, RZ, R5 ;  /* 0x000000ffff137224 */ /* 0x000fe200078e0005 */
[----:B------:R-:W4:Y:S04]  /*551c0*/  LDL.LU R7, [R1+0x2c4c] ;  /* 0x002c4c0001077983 */ /* 0x000f280000300800 */
[----:B------:R-:W4:Y:S04]  /*551d0*/  LDL.LU R5, [R1+0x2c48] ;  /* 0x002c480001057983 */ /* 0x000f280000300800 */
[----:B------:R-:W-:Y:S04]  /*551e0*/  STL.64 [R1+0x2c10], R18 ;  /* 0x002c101201007387 */ /* 0x000fe80000100a00 */
[----:B------:R0:W-:Y:S04]  /*551f0*/  STL.64 [R1+0x2c08], R16 ;  /* 0x002c081001007387 */ /* 0x0001e80000100a00 */
[----:B0-----:R-:W4:Y:S01]  /*55200*/  LDL.LU R16, [R1+0xd0] ;  /* 0x0000d00001107983 */ /* 0x001f220000300800 */
[----:B--2---:R-:W-:-:S03]  /*55210*/  IMAD.MOV.U32 R17, RZ, RZ, R3 ;  /* 0x000000ffff117224 */ /* 0x004fc600078e0003 */
[----:B------:R-:W2:Y:S01]  /*55220*/  LDL.LU R3, [R1+0x2c44] ;  /* 0x002c440001037983 */ /* 0x000ea20000300800 */
[----:B---3--:R-:W-:-:S03]  /*55230*/  IMAD.MOV.U32 R18, RZ, RZ, R21 ;  /* 0x000000ffff127224 */ /* 0x008fc600078e0015 */
[----:B------:R-:W3:Y:S04]  /*55240*/  LDL.LU R21, [R1+0x2c40] ;  /* 0x002c400001157983 */ /* 0x000ee80000300800 */
[----:B------:R-:W2:Y:S04]  /*55250*/  LDL.LU R19, [R1+0xdc] ;  /* 0x0000dc0001137983 */ /* 0x000ea80000300800 */
[----:B--2---:R0:W-:Y:S04]  /*55260*/  STL.64 [R1+0x2c28], R18 ;  /* 0x002c281201007387 */ /* 0x0041e80000100a00 */
[----:B----4-:R1:W-:Y:S01]  /*55270*/  STL.64 [R1+0x2c20], R16 ;  /* 0x002c201001007387 */ /* 0x0103e20000100a00 */
[----:B0-----:R-:W-:-:S02]  /*55280*/  IMAD.MOV.U32 R18, RZ, RZ, R3 ;  /* 0x000000ffff127224 */ /* 0x001fc400078e0003 */
[----:B---3--:R-:W-:Y:S01]  /*55290*/  IMAD.MOV.U32 R19, RZ, RZ, R21 ;  /* 0x000000ffff137224 */ /* 0x008fe200078e0015 */
[----:B-1----:R-:W2:Y:S04]  /*552a0*/  LDL.LU R16, [R1+0xe0] ;  /* 0x0000e00001107983 */ /* 0x002ea80000300800 */
[----:B------:R-:W2:Y:S04]  /*552b0*/  LDL.LU R17, [R1+0xe4] ;  /* 0x0000e40001117983 */ /* 0x000ea80000300800 */
[----:B------:R-:W3:Y:S04]  /*552c0*/  LDL.LU R3, [R1+0x2c3c] ;  /* 0x002c3c0001037983 */ /* 0x000ee80000300800 */
[----:B------:R-:W4:Y:S04]  /*552d0*/  LDL.LU R21, [R1+0x2c38] ;  /* 0x002c380001157983 */ /* 0x000f280000300800 */
[----:B------:R-:W2:Y:S04]  /*552e0*/  LDL.LU R23, [R1+0x140] ;  /* 0x0001400001177983 */ /* 0x000ea80000300800 */
[----:B------:R-:W2:Y:S04]  /*552f0*/  LDL.LU R22, [R1+0x144] ;  /* 0x0001440001167983 */ /* 0x000ea80000300800 */
[----:B------:R-:W-:Y:S04]  /*55300*/  STL.64 [R1+0x2b88], R26 ;  /* 0x002b881a01007387 */ /* 0x000fe80000100a00 */
[----:B------:R0:W-:Y:S02]  /*55310*/  STL.64 [R1+0x2b80], R24 ;  /* 0x002b801801007387 */ /* 0x0001e40000100a00 */
[----:B0-----:R-:W-:-:S02]  /*55320*/  IMAD.MOV.U32 R24, RZ, RZ, R5 ;  /* 0x000000ffff187224 */ /* 0x001fc400078e0005 */
[----:B------:R-:W2:Y:S01]  /*55330*/  LDL.LU R5, [R1+0x2c34] ;  /* 0x002c340001057983 */ /* 0x000ea20000300800 */
[----:B------:R-:W-:-:S03]  /*55340*/  IMAD.MOV.U32 R25, RZ, RZ, R7 ;  /* 0x000000ffff197224 */ /* 0x000fc600078e0007 */
[----:B------:R-:W5:Y:S01]  /*55350*/  LDL.LU R7, [R1+0x2c30] ;  /* 0x002c300001077983 */ /* 0x000f620000300800 */
[----:B------:R-:W-:Y:S02]  /*55360*/  F2FP.F16.E4M3.UNPACK_B R12, R10.H1 ;  /* 0x0000000aff0c723e */ /* 0x000fe400030006ff */
[----:B------:R-:W-:Y:S01]  /*55370*/  F2FP.F16.E4M3.UNPACK_B R13, R11.H1 ;  /* 0x0000000bff0d723e */ /* 0x000fe200030006ff */
[----:B------:R-:W5:Y:S04]  /*55380*/  LDL.LU R26, [R1+0xc8] ;  /* 0x0000c800011a7983 */ /* 0x000f680000300800 */
[----:B------:R-:W5:Y:S04]  /*55390*/  LDL.LU R27, [R1+0xcc] ;  /* 0x0000cc00011b7983 */ /* 0x000f680000300800 */
[----:B------:R-:W-:Y:S04]  /*553a0*/  STL [R1+0x248], R12 ;  /* 0x0002480c01007387 */ /* 0x000fe80000100800 */
[----:B------:R0:W-:Y:S01]  /*553b0*/  STL [R1+0x24c], R13 ;  /* 0x00024c0d01007387 */ /* 0x0001e20000100800 */
[----:B---3--:R-:W-:-:S02]  /*553c0*/  IMAD.MOV.U32 R9, RZ, RZ, R3 ;  /* 0x000000ffff097224 */ /* 0x008fc400078e0003 */
[----:B----4-:R-:W-:Y:S02]  /*553d0*/  IMAD.MOV.U32 R8, RZ, RZ, R21 ;  /* 0x000000ffff087224 */ /* 0x010fe400078e0015 */
[----:B--2---:R-:W-:Y:S02]  /*553e0*/  IMAD.MOV.U32 R10, RZ, RZ, R5 ;  /* 0x000000ffff0a7224 */ /* 0x004fe400078e0005 */
[----:B-----5:R-:W-:-:S07]  /*553f0*/  IMAD.MOV.U32 R11, RZ, RZ, R7 ;  /* 0x000000ffff0b7224 */ /* 0x020fce00078e0007 */
[----:B------:R-:W-:Y:S01]  /*55400*/  HMMA.16816.F32 R8, R8, R12, R16 ;  /* 0x0000000c0808723c */ /* 0x000fe20000001810 */
[----:B------:R-:W2:Y:S04]  /*55410*/  LDL.LU.64 R18, [R1+0x2c28] ;  /* 0x002c280001127983 */ /* 0x000ea80000300a00 */
[----:B------:R-:W2:Y:S04]  /*55420*/  LDL.LU.64 R16, [R1+0x2c20] ;  /* 0x002c200001107983 */ /* 0x000ea80000300a00 */
[----:B0-----:R-:W3:Y:S10]  /*55430*/  LDL.LU.64 R12, [R1+0x2c18] ;  /* 0x002c1800010c7983 */ /* 0x001ef40000300a00 */
[----:B------:R0:W-:Y:S04]  /*55440*/  STL.64 [R1+0x410], R8 ;  /* 0x0004100801007387 */ /* 0x0001e80000100a00 */
[----:B------:R1:W-:Y:S01]  /*55450*/  STL.64 [R1+0x418], R10 ;  /* 0x0004180a01007387 */ /* 0x0003e20000100a00 */
[----:B0-----:R-:W-:-:S02]  /*55460*/  IMAD.MOV.U32 R8, RZ, RZ, R21 ;  /* 0x000000ffff087224 */ /* 0x001fc400078e0015 */
[----:B------:R-:W-:Y:S02]  /*55470*/  IMAD.MOV.U32 R9, RZ, RZ, R3 ;  /* 0x000000ffff097224 */ /* 0x000fe400078e0003 */
[----:B-1----:R-:W-:Y:S02]  /*55480*/  IMAD.MOV.U32 R10, RZ, RZ, R5 ;  /* 0x000000ffff0a7224 */ /* 0x002fe400078e0005 */
[----:B------:R-:W-:Y:S01]  /*55490*/  IMAD.MOV.U32 R11, RZ, RZ, R7 ;  /* 0x000000ffff0b7224 */ /* 0x000fe200078e0007 */
[----:B---3--:R-:W-:Y:S02]  /*554a0*/  F2FP.F16.E4M3.UNPACK_B R12, R12.H1 ;  /* 0x0000000cff0c723e */ /* 0x008fe400030006ff */
[----:B------:R-:W-:-:S03]  /*554b0*/  F2FP.F16.E4M3.UNPACK_B R13, R13.H1 ;  /* 0x0000000dff0d723e */ /* 0x000fc600030006ff */
[----:B------:R0:W-:Y:S04]  /*554c0*/  STL [R1+0x238], R12 ;  /* 0x0002380c01007387 */ /* 0x0001e80000100800 */
[----:B------:R1:W-:Y:S01]  /*554d0*/  STL [R1+0x23c], R13 ;  /* 0x00023c0d01007387 */ /* 0x0003e20000100800 */
[----:B--2---:R-:W-:Y:S03]  /*554e0*/  HMMA.16816.F32 R8, R8, R12, R16 ;  /* 0x0000000c0808723c */ /* 0x004fe60000001810 */
[----:B------:R-:W2:Y:S04]  /*554f0*/  LDL.LU.64 R18, [R1+0x2c10] ;  /* 0x002c100001127983 */ /* 0x000ea80000300a00 */
[----:B------:R-:W2:Y:S01]  /*55500*/  LDL.LU.64 R16, [R1+0x2c08] ;  /* 0x002c080001107983 */ /* 0x000ea20000300a00 */
[----:B0-----:R-:W-:-:S02]  /*55510*/  F2FP.F16.E4M3.UNPACK_B R12, R14.H1 ;  /* 0x0000000eff0c723e */ /* 0x001fc400030006ff */
[----:B-1----:R-:W-:-:S09]  /*55520*/  F2FP.F16.E4M3.UNPACK_B R13, R15.H1 ;  /* 0x0000000fff0d723e */ /* 0x002fd200030006ff */
[----:B------:R0:W-:Y:S04]  /*55530*/  STL.64 [R1+0x4f0], R8 ;  /* 0x0004f00801007387 */ /* 0x0001e80000100a00 */
[----:B------:R1:W-:Y:S01]  /*55540*/  STL.64 [R1+0x4f8], R10 ;  /* 0x0004f80a01007387 */ /* 0x0003e20000100a00 */
[----:B0-----:R-:W-:Y:S02]  /*55550*/  IMAD.MOV.U32 R8, RZ, RZ, R21 ;  /* 0x000000ffff087224 */ /* 0x001fe400078e0015 */
[----:B------:R-:W-:Y:S02]  /*55560*/  IMAD.MOV.U32 R9, RZ, RZ, R3 ;  /* 0x000000ffff097224 */ /* 0x000fe400078e0003 */
[----:B-1----:R-:W-:Y:S02]  /*55570*/  IMAD.MOV.U32 R10, RZ, RZ, R5 ;  /* 0x000000ffff0a7224 */ /* 0x002fe400078e0005 */
[----:B------:R-:W-:-:S07]  /*55580*/  IMAD.MOV.U32 R11, RZ, RZ, R7 ;  /* 0x000000ffff0b7224 */ /* 0x000fce00078e0007 */
[----:B------:R-:W-:Y:S01]  /*55590*/  HMMA.16816.F32 R8, R8, R12, R24 ;  /* 0x0000000c0808723c */ /* 0x000fe20000001818 */
[----:B------:R0:W-:Y:S04]  /*555a0*/  STL [R1+0x230], R12 ;  /* 0x0002300c01007387 */ /* 0x0001e80000100800 */
[----:B------:R1:W-:Y:S01]  /*555b0*/  STL [R1+0x234], R13 ;  /* 0x0002340d01007387 */ /* 0x0003e20000100800 */
[----:B0-----:R-:W-:Y:S02]  /*555c0*/  F2FP.F16.E4M3.UNPACK_B R12, R28.H1 ;  /* 0x0000001cff0c723e */ /* 0x001fe400030006ff */
[----:B-1----:R-:W-:-:S11]  /*555d0*/  F2FP.F16.E4M3.UNPACK_B R13, R29.H1 ;  /* 0x0000001dff0d723e */ /* 0x002fd600030006ff */
[----:B------:R0:W-:Y:S04]  /*555e0*/  STL.64 [R1+0x4e0], R8 ;  /* 0x0004e00801007387 */ /* 0x0001e80000100a00 */
[----:B------:R1:W-:Y:S01]  /*555f0*/  STL.64 [R1+0x4e8], R10 ;  /* 0x0004e80a01007387 */ /* 0x0003e20000100a00 */
[----:B0-----:R-:W-:Y:S02]  /*55600*/  IMAD.MOV.U32 R8, RZ, RZ, R21 ;  /* 0x000000ffff087224 */ /* 0x001fe400078e0015 */
[----:B------:R-:W-:Y:S02]  /*55610*/  IMAD.MOV.U32 R9, RZ, RZ, R3 ;  /* 0x000000ffff097224 */ /* 0x000fe400078e0003 */
[----:B-1----:R-:W-:Y:S02]  /*55620*/  IMAD.MOV.U32 R10, RZ, RZ, R5 ;  /* 0x000000ffff0a7224 */ /* 0x002fe400078e0005 */
[----:B------:R-:W-:Y:S01]  /*55630*/  IMAD.MOV.U32 R11, RZ, RZ, R7 ;  /* 0x000000ffff0b7224 */ /* 0x000fe200078e0007 */
[----:B------:R0:W-:Y:S04]  /*55640*/  STL [R1+0x220], R12 ;  /* 0x0002200c01007387 */ /* 0x0001e80000100800 */
[----:B------:R1:W-:Y:S04]  /*55650*/  STL [R1+0x224], R13 ;  /* 0x0002240d01007387 */ /* 0x0003e80000100800 */
[----:B------:R-:W3:Y:S04]  /*55660*/  LDL.LU R28, [R1+0x150] ;  /* 0x00015000011c7983 */ /* 0x000ee80000300800 */
[----:B------:R-:W4:Y:S01]  /*55670*/  LDL.LU R29, [R1+0x154] ;  /* 0x00015400011d7983 */ /* 0x000f220000300800 */
[----:B--2---:R-:W-:-:S15]  /*55680*/  HMMA.16816.F32 R8, R8, R12, R16 ;  /* 0x0000000c0808723c */ /* 0x004fde0000001810 */
[----:B------:R-:W-:-:S04]  /*55690*/  NOP ;  /* 0x0000000000007918 */ /* 0x000fc80000000000 */
[----:B------:R-:W-:Y:S04]  /*556a0*/  STL.64 [R1+0x4d0], R8 ;  /* 0x0004d00801007387 */ /* 0x000fe80000100a00 */
[----:B------:R-:W-:Y:S04]  /*556b0*/  STL.64 [R1+0x4d8], R10 ;  /* 0x0004d80a01007387 */ /* 0x000fe80000100a00 */
[----:B0-----:R-:W2:Y:S04]  /*556c0*/  LDL.LU R12, [R1+0x1b0] ;  /* 0x0001b000010c7983 */ /* 0x001ea80000300800 */
[----:B-1----:R-:W2:Y:S01]  /*556d0*/  LDL.LU R13, [R1+0x1b4] ;  /* 0x0001b400010d7983 */ /* 0x002ea20000300800 */
[----:B------:R-:W-:-:S02]  /*556e0*/  F2FP.F16.E4M3.UNPACK_B R24, R23.H1 ;  /* 0x00000017ff18723e */ /* 0x000fc400030006ff */
[----:B------:R-:W-:-:S03]  /*556f0*/  F2FP.F16.E4M3.UNPACK_B R25, R22.H1 ;  /* 0x00000016ff19723e */ /* 0x000fc600030006ff */
[----:B------:R-:W-:Y:S04]  /*55700*/  STL [R1+0x1d8], R24 ;  /* 0x0001d81801007387 */ /* 0x000fe80000100800 */
[----:B--2---:R0:W-:Y:S04]  /*55710*/  STL.64 [R1+0x2be8], R12 ;  /* 0x002be80c01007387 */ /* 0x0041e80000100a00 */
[----:B------:R-:W-:Y:S04]  /*55720*/  STL [R1+0x1dc], R25 ;  /* 0x0001dc1901007387 */ /* 0x000fe80000100800 */
[----:B------:R-:W2:Y:S04]  /*55730*/  LDL.LU R14, [R1+0x1c0] ;  /* 0x0001c000010e7983 */ /* 0x000ea80000300800 */
[----:B------:R-:W2:Y:S04]  /*55740*/  LDL.LU R15, [R1+0x1c4] ;  /* 0x0001c400010f7983 */ /* 0x000ea80000300800 */
[----:B--2---:R1:W-:Y:S04]  /*55750*/  STL.64 [R1+0x2c00], R14 ;  /* 0x002c000e01007387 */ /* 0x0043e80000100a00 */
[----:B0-----:R-:W2:Y:S04]  /*55760*/  LDL.LU R12, [R1+0xa0] ;  /* 0x0000a000010c7983 */ /* 0x001ea80000300800 */
[----:B------:R-:W2:Y:S04]  /*55770*/  LDL.LU R13, [R1+0xa4] ;  /* 0x0000a400010d7983 */ /* 0x000ea80000300800 */
[----:B-1----:R-:W2:Y:S04]  /*55780*/  LDL.LU R14, [R1+0xa8] ;  /* 0x0000a800010e7983 */ /* 0x002ea80000300800 */
[----:B------:R-:W2:Y:S04]  /*55790*/  LDL.LU R15, [R1+0xac] ;  /* 0x0000ac00010f7983 */ /* 0x000ea80000300800 */
[----:B------:R-:W5:Y:S04]  /*557a0*/  LDL.LU R16, [R1+0x70] ;  /* 0x0000700001107983 */ /* 0x000f680000300800 */
[----:B------:R-:W5:Y:S04]  /*557b0*/  LDL.LU R17, [R1+0x74] ;  /* 0x0000740001117983 */ /* 0x000f680000300800 */
[----:B------:R-:W2:Y:S04]  /*557c0*/  LDL.LU R18, [R1+0x78] ;  /* 0x0000780001127983 */ /* 0x000ea80000300800 */
        /* <DEDUP_REMOVED lines=10> */
[----:B------:R-:W-:-:S07]  /*55870*/  IMAD.MOV.U32 R11, RZ, RZ, R7 ;  /* 0x000000ffff0b7224 */ /* 0x000fce00078e0007 */
[----:B------:R-:W-:Y:S01]  /*55880*/  HMMA.16816.F32 R8, R8, R24, R12 ;  /* 0x000000180808723c */ /* 0x000fe2000000180c */
[----:B-----5:R-:W-:Y:S04]  /*55890*/  STL.64 [R1+0x2bf8], R18 ;  /* 0x002bf81201007387 */ /* 0x020fe80000100a00 */
[----:B--2---:R0:W-:Y:S04]  /*558a0*/  STL.64 [R1+0x2bf0], R16 ;  /* 0x002bf01001007387 */ /* 0x0041e80000100a00 */
[----:B0-----:R-:W2:Y:S04]  /*558b0*/  LDL.LU R16, [R1+0x90] ;  /* 0x0000900001107983 */ /* 0x001ea80000300800 */
[----:B------:R-:W2:Y:S04]  /*558c0*/  LDL.LU R17, [R1+0x94] ;  /* 0x0000940001117983 */ /* 0x000ea80000300800 */
[----:B------:R-:W2:Y:S04]  /*558d0*/  LDL.LU R18, [R1+0x98] ;  /* 0x0000980001127983 */ /* 0x000ea80000300800 */
[----:B------:R-:W2:Y:S01]  /*558e0*/  LDL.LU R19, [R1+0x9c] ;  /* 0x00009c0001137983 */ /* 0x000ea20000300800 */
[----:B---3--:R-:W-:-:S03]  /*558f0*/  F2FP.F16.E4M3.UNPACK_B R12, R28.H1 ;  /* 0x0000001cff0c723e */ /* 0x008fc600030006ff */
[----:B------:R-:W3:Y:S01]  /*55900*/  LDL.LU R23, [R1+0x1e0] ;  /* 0x0001e00001177983 */ /* 0x000ee20000300800 */
[----:B----4-:R-:W-:-:S03]  /*55910*/  F2FP.F16.E4M3.UNPACK_B R13, R29.H1 ;  /* 0x0000001dff0d723e */ /* 0x010fc600030006ff */
[----:B------:R-:W4:Y:S04]  /*55920*/  LDL.LU R22, [R1+0x1e4] ;  /* 0x0001e40001167983 */ /* 0x000f280000300800 */
[----:B------:R-:W5:Y:S04]  /*55930*/  LDL.LU.64 R14, [R1+0x2c00] ;  /* 0x002c0000010e7983 */ /* 0x000f680000300a00 */
[----:B------:R0:W-:Y:S04]  /*55940*/  STL.64 [R1+0x4c0], R8 ;  /* 0x0004c00801007387 */ /* 0x0001e80000100a00 */
[----:B------:R1:W-:Y:S04]  /*55950*/  STL.64 [R1+0x4c8], R10 ;  /* 0x0004c80a01007387 */ /* 0x0003e80000100a00 */
[----:B------:R-:W3:Y:S01]  /*55960*/  LDL.LU R24, [R1+0x60] ;  /* 0x0000600001187983 */ /* 0x000ee20000300800 */
[----:B0-----:R-:W-:-:S03]  /*55970*/  IMAD.MOV.U32 R8, RZ, RZ, R21 ;  /* 0x000000ffff087224 */ /* 0x001fc600078e0015 */
[----:B------:R-:W3:Y:S01]  /*55980*/  LDL.LU R25, [R1+0x64] ;  /* 0x0000640001197983 */ /* 0x000ee20000300800 */
[----:B------:R-:W-:Y:S02]  /*55990*/  IMAD.MOV.U32 R9, RZ, RZ, R3 ;  /* 0x000000ffff097224 */ /* 0x000fe400078e0003 */
[----:B-1----:R-:W-:Y:S02]  /*559a0*/  IMAD.MOV.U32 R10, RZ, RZ, R5 ;  /* 0x000000ffff0a7224 */ /* 0x002fe400078e0005 */
[----:B------:R-:W-:Y:S01]  /*559b0*/  IMAD.MOV.U32 R11, RZ, RZ, R7 ;  /* 0x000000ffff0b7224 */ /* 0x000fe200078e0007 */
[----:B------:R-:W-:Y:S04]  /*559c0*/  STL [R1+0x150], R12 ;  /* 0x0001500c01007387 */ /* 0x000fe80000100800 */
[----:B------:R-:W3:Y:S04]  /*559d0*/  LDL.LU R26, [R1+0x68] ;  /* 0x00006800011a7983 */ /* 0x000ee80000300800 */
[----:B------:R0:W-:Y:S04]  /*559e0*/  STL [R1+0x154], R13 ;  /* 0x0001540d01007387 */ /* 0x0001e80000100800 */
[----:B------:R-:W3:Y:S04]  /*559f0*/  LDL.LU R27, [R1+0x6c] ;  /* 0x00006c00011b7983 */ /* 0x000ee80000300800 */
[----:B------:R-:W3:Y:S04]  /*55a00*/  LDL.LU R28, [R1+0x1f0] ;  /* 0x0001f000011c7983 */ /* 0x000ee80000300800 */
[----:B------:R-:W3:Y:S01]  /*55a10*/  LDL.LU R29, [R1+0x1f4] ;  /* 0x0001f400011d7983 */ /* 0x000ee20000300800 */
[----:B--2---:R-:W-:Y:S03]  /*55a20*/  HMMA.16816.F32 R8, R8, R12, R16 ;  /* 0x0000000c0808723c */ /* 0x004fe60000001810 */
[----:B------:R-:W2:Y:S04]  /*55a30*/  LDL.LU.64 R18, [R1+0x2bf8] ;  /* 0x002bf80001127983 */ /* 0x000ea80000300a00 */
[----:B------:R-:W2:Y:S04]  /*55a40*/  LDL.LU.64 R16, [R1+0x2bf0] ;  /* 0x002bf00001107983 */ /* 0x000ea80000300a00 */
[----:B0-----:R-:W2:Y:S08]  /*55a50*/  LDL.LU.64 R12, [R1+0x2be8] ;  /* 0x002be800010c7983 */ /* 0x001eb00000300a00 */
[----:B------:R0:W-:Y:S04]  /*55a60*/  STL.64 [R1+0x4b0], R8 ;  /* 0x0004b00801007387 */ /* 0x0001e80000100a00 */
[----:B------:R1:W-:Y:S01]  /*55a70*/  STL.64 [R1+0x4b8], R10 ;  /* 0x0004b80a01007387 */ /* 0x0003e20000100a00 */
[----:B0-----:R-:W-:-:S02]  /*55a80*/  IMAD.MOV.U32 R8, RZ, RZ, R21 ;  /* 0x000000ffff087224 */ /* 0x001fc400078e0015 */
[----:B------:R-:W-:Y:S02]  /*55a90*/  IMAD.MOV.U32 R9, RZ, RZ, R3 ;  /* 0x000000ffff097224 */ /* 0x000fe400078e0003 */
[----:B-1----:R-:W-:Y:S02]  /*55aa0*/  IMAD.MOV.U32 R10, RZ, RZ, R5 ;  /* 0x000000ffff0a7224 */ /* 0x002fe400078e0005 */
[----:B------:R-:W-:Y:S01]  /*55ab0*/  IMAD.MOV.U32 R11, RZ, RZ, R7 ;  /* 0x000000ffff0b7224 */ /* 0x000fe200078e0007 */
[----:B--2---:R-:W-:Y:S02]  /*55ac0*/  F2FP.F16.E4M3.UNPACK_B R12, R12.H1 ;  /* 0x0000000cff0c723e */ /* 0x004fe400030006ff */
[----:B------:R-:W-:-:S03]  /*55ad0*/  F2FP.F16.E4M3.UNPACK_B R13, R13.H1 ;  /* 0x0000000dff0d723e */ /* 0x000fc600030006ff */
[----:B------:R5:W-:Y:S04]  /*55ae0*/  STL [R1+0x110], R12 ;  /* 0x0001100c01007387 */ /* 0x000be80000100800 */
[----:B------:R0:W-:Y:S01]  /*55af0*/  STL [R1+0x114], R13 ;  /* 0x0001140d01007387 */ /* 0x0001e20000100800 */
[----:B------:R-:W-:Y:S03]  /*55b00*/  HMMA.16816.F32 R8, R8, R12, R16 ;  /* 0x0000000c0808723c */ /* 0x000fe60000001810 */
[----:B------:R-:W2:Y:S04]  /*55b10*/  LDL.LU.64 R18, [R1+0x2be0] ;  /* 0x002be00001127983 */ /* 0x000ea80000300a00 */
[----:B------:R-:W2:Y:S01]  /*55b20*/  LDL.LU.64 R16, [R1+0x2bd8] ;  /* 0x002bd80001107983 */ /* 0x000ea20000300a00 */
[----:B-----5:R-:W-:-:S02]  /*55b30*/  F2FP.F16.E4M3.UNPACK_B R12, R14.H1 ;  /* 0x0000000eff0c723e */ /* 0x020fc400030006ff */
[----:B0-----:R-:W-:-:S09]  /*55b40*/  F2FP.F16.E4M3.UNPACK_B R13, R15.H1 ;  /* 0x0000000fff0d723e */ /* 0x001fd200030006ff */
[----:B------:R0:W-:Y:S04]  /*55b50*/  STL.64 [R1+0x4a0], R8 ;  /* 0x0004a00801007387 */ /* 0x0001e80000100a00 */
[----:B------:R1:W-:Y:S01]  /*55b60*/  STL.64 [R1+0x4a8], R10 ;  /* 0x0004a80a01007387 */ /* 0x0003e20000100a00 */
[----:B0-----:R-:W-:Y:S02]  /*55b70*/  IMAD.MOV.U32 R8, RZ, RZ, R21 ;  /* 0x000000ffff087224 */ /* 0x001fe400078e0015 */
[----:B------:R-:W-:Y:S02]  /*55b80*/  IMAD.MOV.U32 R9, RZ, RZ, R3 ;  /* 0x000000ffff097224 */ /* 0x000fe400078e0003 */
[----:B-1----:R-:W-:Y:S02]  /*55b90*/  IMAD.MOV.U32 R10, RZ, RZ, R5 ;  /* 0x000000ffff0a7224 */ /* 0x002fe400078e0005 */
[----:B------:R-:W-:Y:S01]  /*55ba0*/  IMAD.MOV.U32 R11, RZ, RZ, R7 ;  /* 0x000000ffff0b7224 */ /* 0x000fe200078e0007 */
[----:B------:R3:W-:Y:S04]  /*55bb0*/  STL [R1+0x100], R12 ;  /* 0x0001000c01007387 */ /* 0x0007e80000100800 */
[----:B------:R4:W-:Y:S02]  /*55bc0*/  STL [R1+0x104], R13 ;  /* 0x0001040d01007387 */ /* 0x0009e40000100800 */
[----:B--2---:R-:W-:Y:S01]  /*55bd0*/  HMMA.16816.F32 R8, R8, R12, R16 ;  /* 0x0000000c0808723c */ /* 0x004fe20000001810 */
[----:B---3--:R-:W-:-:S02]  /*55be0*/  F2FP.F16.E4M3.UNPACK_B R12, R23.H1 ;  /* 0x00000017ff0c723e */ /* 0x008fc400030006ff */
[----:B----4-:R-:W-:-:S15]  /*55bf0*/  F2FP.F16.E4M3.UNPACK_B R13, R22.H1 ;  /* 0x00000016ff0d723e */ /* 0x010fde00030006ff */
[----:B------:R-:W-:Y:S01]  /*55c00*/  NOP ;  /* 0x0000000000007918 */ /* 0x000fe20000000000 */
[----:B------:R0:W-:Y:S04]  /*55c10*/  STL.64 [R1+0x490], R8 ;  /* 0x0004900801007387 */ /* 0x0001e80000100a00 */
[----:B------:R1:W-:Y:S04]  /*55c20*/  STL.64 [R1+0x498], R10 ;  /* 0x0004980a01007387 */ /* 0x0003e80000100a00 */
[----:B------:R-:W2:Y:S01]  /*55c30*/  LDL.LU R19, [R1+0x200] ;  /* 0x0002000001137983 */ /* 0x000ea20000300800 */
[----:B0-----:R-:W-:-:S03]  /*55c40*/  IMAD.MOV.U32 R8, RZ, RZ, R21 ;  /* 0x000000ffff087224 */ /* 0x001fc600078e0015 */
[----:B------:R-:W3:Y:S01]  /*55c50*/  LDL.LU R4, [R1+0x204] ;  /* 0x0002040001047983 */ /* 0x000ee20000300800 */
[----:B------:R-:W-:Y:S02]  /*55c60*/  IMAD.MOV.U32 R9, RZ, RZ, R3 ;  /* 0x000000ffff097224 */ /* 0x000fe400078e0003 */
[----:B-1----:R-:W-:Y:S02]  /*55c70*/  IMAD.MOV.U32 R10, RZ, RZ, R5 ;  /* 0x000000ffff0a7224 */ /* 0x002fe400078e0005 */
[----:B------:R-:W-:-:S07]  /*55c80*/  IMAD.MOV.U32 R11, RZ, RZ, R7 ;  /* 0x000000ffff0b7224 */ /* 0x000fce00078e0007 */
[----:B------:R-:W-:Y:S01]  /*55c90*/  HMMA.16816.F32 R8, R8, R12, R24 ;  /* 0x0000000c0808723c */ /* 0x000fe20000001818 */
[----:B------:R0:W-:Y:S01]  /*55ca0*/  STL [R1+0xe8], R12 ;  /* 0x0000e80c01007387 */ /* 0x0001e20000100800 */
[----:B------:R-:W-:-:S03]  /*55cb0*/  F2FP.F16.E4M3.UNPACK_B R16, R28.H1 ;  /* 0x0000001cff10723e */ /* 0x000fc600030006ff */
[----:B------:R-:W4:Y:S01]  /*55cc0*/  LDL.LU R23, [R1+0x210] ;  /* 0x0002100001177983 */ /* 0x000f220000300800 */
[----:B------:R-:W-:-:S03]  /*55cd0*/  F2FP.F16.E4M3.UNPACK_B R17, R29.H1 ;  /* 0x0000001dff11723e */ /* 0x000fc600030006ff */
[----:B------:R1:W-:Y:S04]  /*55ce0*/  STL [R1+0xec], R13 ;  /* 0x0000ec0d01007387 */ /* 0x0003e80000100800 */
[----:B------:R-:W5:Y:S06]  /*55cf0*/  LDL.LU R22, [R1+0x214] ;  /* 0x0002140001167983 */ /* 0x000f6c0000300800 */
[----:B------:R-:W-:Y:S04]  /*55d00*/  STL.64 [R1+0x480], R8 ;  /* 0x0004800801007387 */ /* 0x000fe80000100a00 */
[----:B------:R-:W-:Y:S04]  /*55d10*/  STL.64 [R1+0x488], R10 ;  /* 0x0004880a01007387 */ /* 0x000fe80000100a00 */
[----:B0-----:R-:W2:Y:S04]  /*55d20*/  LDL.LU R12, [R1+0x20] ;  /* 0x00002000010c7983 */ /* 0x001ea80000300800 */
[----:B-1----:R-:W2:Y:S04]  /*55d30*/  LDL.LU R13, [R1+0x24] ;  /* 0x00002400010d7983 */ /* 0x002ea80000300800 */
[----:B------:R-:W-:Y:S04]  /*55d40*/  STL [R1+0xe0], R16 ;  /* 0x0000e01001007387 */ /* 0x000fe80000100800 */
[----:B------:R-:W2:Y:S04]  /*55d50*/  LDL.LU R14, [R1+0x28] ;  /* 0x00002800010e7983 */ /* 0x000ea80000300800 */
[----:B------:R-:W-:Y:S04]  /*55d60*/  STL [R1+0xe4], R17 ;  /* 0x0000e41101007387 */ /* 0x000fe80000100800 */
[----:B------:R-:W2:Y:S04]  /*55d70*/  LDL.LU R15, [R1+0x2c] ;  /* 0x00002c00010f7983 */ /* 0x000ea80000300800 */
[----:B--2---:R-:W-:Y:S04]  /*55d80*/  STL.64 [R1+0x2bc0], R14 ;  /* 0x002bc00e01007387 */ /* 0x004fe80000100a00 */
[----:B------:R0:W-:Y:S04]  /*55d90*/  STL.64 [R1+0x2bb8], R12 ;  /* 0x002bb80c01007387 */ /* 0x0001e80000100a00 */
[----:B0-----:R-:W2:Y:S04]  /*55da0*/  LDL.LU R12, [R1+0x30] ;  /* 0x00003000010c7983 */ /* 0x001ea80000300800 */
[----:B------:R-:W2:Y:S04]  /*55db0*/  LDL.LU R13, [R1+0x34] ;  /* 0x00003400010d7983 */ /* 0x000ea80000300800 */
[----:B------:R-:W2:Y:S04]  /*55dc0*/  LDL.LU R14, [R1+0x38] ;  /* 0x00003800010e7983 */ /* 0x000ea80000300800 */
[----:B------:R-:W2:Y:S01]  /*55dd0*/  LDL.LU R15, [R1+0x3c] ;  /* 0x00003c00010f7983 */ /* 0x000ea20000300800 */
[----:B------:R-:W-:-:S03]  /*55de0*/  IMAD.MOV.U32 R8, RZ, RZ, R21 ;  /* 0x000000ffff087224 */ /* 0x000fc600078e0015 */
[----:B--2---:R-:W-:Y:S04]  /*55df0*/  STL.64 [R1+0x2bd0], R14 ;  /* 0x002bd00e01007387 */ /* 0x004fe80000100a00 */
[----:B------:R0:W-:Y:S04]  /*55e00*/  STL.64 [R1+0x2bc8], R12 ;  /* 0x002bc80c01007387 */ /* 0x0001e80000100a00 */
[----:B0-----:R-:W2:Y:S04]  /*55e10*/  LDL.LU R12, [R1+0x50] ;  /* 0x00005000010c7983 */ /* 0x001ea80000300800 */
[----:B------:R-:W2:Y:S04]  /*55e20*/  LDL.LU R13, [R1+0x54] ;  /* 0x00005400010d7983 */ /* 0x000ea80000300800 */
[----:B------:R-:W2:Y:S04]  /*55e30*/  LDL.LU R14, [R1+0x58] ;  /* 0x00005800010e7983 */ /* 0x000ea80000300800 */
[----:B------:R-:W2:Y:S01]  /*55e40*/  LDL.LU R15, [R1+0x5c] ;  /* 0x00005c00010f7983 */ /* 0x000ea20000300800 */
[----:B------:R-:W-:-:S02]  /*55e50*/  IMAD.MOV.U32 R9, RZ, RZ, R3 ;  /* 0x000000ffff097224 */ /* 0x000fc400078e0003 */
[----:B------:R-:W-:Y:S01]  /*55e60*/  IMAD.MOV.U32 R10, RZ, RZ, R5 ;  /* 0x000000ffff0a7224 */ /* 0x000fe200078e0005 */
[----:B------:R-:W3:Y:S01]  /*55e70*/  LDL.LU R2, [R1+0x2b0] ;  /* 0x0002b00001027983 */ /* 0x000ee20000300800 */
[----:B------:R-:W-:-:S03]  /*55e80*/  IMAD.MOV.U32 R11, RZ, RZ, R7 ;  /* 0x000000ffff0b7224 */ /* 0x000fc600078e0007 */
[----:B------:R-:W3:Y:S01]  /*55e90*/  LDL.LU R20, [R1+0x2b4] ;  /* 0x0002b40001147983 */ /* 0x000ee20000300800 */
[----:B------:R-:W-:-:S03]  /*55ea0*/  IMAD.MOV.U32 R27, RZ, RZ, R0 ;  /* 0x000000ffff1b7224 */ /* 0x000fc600078e0000 */
[----:B------:R-:W4:Y:S04]  /*55eb0*/  LDL.LU R24, [R1] ;  /* 0x0000000001187983 */ /* 0x000f280000300800 */
[----:B------:R-:W4:Y:S04]  /*55ec0*/  LDL.LU R25, [R1+0x4] ;  /* 0x0000040001197983 */ /* 0x000f280000300800 */
[----:B------:R-:W4:Y:S04]  /*55ed0*/  LDL.LU R26, [R1+0x8] ;  /* 0x00000800011a7983 */ /* 0x000f280000300800 */
[----:B------:R-:W4:Y:S04]  /*55ee0*/  LDL.LU R6, [R1+0xa84] ;  /* 0x000a840001067983 */ /* 0x000f280000300800 */
[----:B------:R-:W4:Y:S04]  /*55ef0*/  LDL R0, [R1+0x634] ;  /* 0x0006340001007983 */ /* 0x000f280000100800 */
[----:B------:R-:W4:Y:S04]  /*55f00*/  LDL.LU R28, [R1+0x2c0] ;  /* 0x0002c000011c7983 */ /* 0x000f280000300800 */
[----:B------:R-:W4:Y:S01]  /*55f10*/  LDL.LU R29, [R1+0x2c4] ;  /* 0x0002c400011d7983 */ /* 0x000f220000300800 */
[----:B--2---:R-:W-:Y:S03]  /*55f20*/  HMMA.16816.F32 R8, R8, R16, R12 ;  /* 0x000000100808723c */ /* 0x004fe6000000180c */
[----:B------:R-:W2:Y:S04]  /*55f30*/  LDL.LU.64 R14, [R1+0x2bd0] ;  /* 0x002bd000010e7983 */ /* 0x000ea80000300a00 */
[----:B------:R-:W2:Y:S01]  /*55f40*/  LDL.LU.64 R12, [R1+0x2bc8] ;  /* 0x002bc800010c7983 */ /* 0x000ea20000300a00 */
[----:B------:R-:W-:-:S02]  /*55f50*/  F2FP.F16.E4M3.UNPACK_B R16, R19.H1 ;  /* 0x00000013ff10723e */ /* 0x000fc400030006ff */
[----:B---3--:R-:W-:-:S09]  /*55f60*/  F2FP.F16.E4M3.UNPACK_B R17, R4.H1 ;  /* 0x00000004ff11723e */ /* 0x008fd200030006ff */
        /* <DEDUP_REMOVED lines=8> */
[----:B--2---:R-:W-:Y:S02]  /*55ff0*/  HMMA.16816.F32 R8, R8, R16, R12 ;  /* 0x000000100808723c */ /* 0x004fe4000000180c */
[----:B------:R-:W2:Y:S04]  /*56000*/  LDL.LU.64 R14, [R1+0x2bc0] ;  /* 0x002bc000010e7983 */ /* 0x000ea80000300a00 */
[----:B------:R-:W2:Y:S01]  /*56010*/  LDL.LU.64 R12, [R1+0x2bb8] ;  /* 0x002bb800010c7983 */ /* 0x000ea20000300a00 */
[----:B----4-:R-:W-:-:S02]  /*56020*/  F2FP.F16.E4M3.UNPACK_B R16, R23.H1 ;  /* 0x00000017ff10723e */ /* 0x010fc400030006ff */
[----:B-----5:R-:W-:-:S10]  /*56030*/  F2FP.F16.E4M3.UNPACK_B R17, R22.H1 ;  /* 0x00000016ff11723e */ /* 0x020fd400030006ff */
[----:B------:R0:W-:Y:S04]  /*56040*/  STL.64 [R1+0x460], R8 ;  /* 0x0004600801007387 */ /* 0x0001e80000100a00 */
[----:B------:R1:W-:Y:S04]  /*56050*/  STL.64 [R1+0x468], R10 ;  /* 0x0004680a01007387 */ /* 0x0003e80000100a00 */
[----:B------:R-:W3:Y:S01]  /*56060*/  LDL R4, [R1+0x560] ;  /* 0x0005600001047983 */ /* 0x000ee20000100800 */
[----:B0-----:R-:W-:Y:S02]  /*56070*/  IMAD.MOV.U32 R8, RZ, RZ, R21 ;  /* 0x000000ffff087224 */ /* 0x001fe400078e0015 */
[----:B------:R-:W-:-:S02]  /*56080*/  IMAD.MOV.U32 R9, RZ, RZ, R3 ;  /* 0x000000ffff097224 */ /* 0x000fc400078e0003 */
[----:B-1----:R-:W-:Y:S02]  /*56090*/  IMAD.MOV.U32 R10, RZ, RZ, R5 ;  /* 0x000000ffff0a7224 */ /* 0x002fe400078e0005 */
[----:B------:R-:W-:Y:S01]  /*560a0*/  IMAD.MOV.U32 R11, RZ, RZ, R7 ;  /* 0x000000ffff0b7224 */ /* 0x000fe200078e0007 */
[----:B------:R0:W-:Y:S04]  /*560b0*/  STL [R1+0x120], R16 ;  /* 0x0001201001007387 */ /* 0x0001e80000100800 */
[----:B------:R1:W-:Y:S02]  /*560c0*/  STL [R1+0x124], R17 ;  /* 0x0001241101007387 */ /* 0x0003e40000100800 */
[----:B--2---:R-:W-:Y:S02]  /*560d0*/  HMMA.16816.F32 R8, R8, R16, R12 ;  /* 0x000000100808723c */ /* 0x004fe4000000180c */
[----:B------:R-:W2:Y:S04]  /*560e0*/  LDL.LU.64 R14, [R1+0x2bb0] ;  /* 0x002bb000010e7983 */ /* 0x000ea80000300a00 */
[----:B------:R-:W4:Y:S01]  /*560f0*/  LDL.LU.64 R12, [R1+0x2ba8] ;  /* 0x002ba800010c7983 */ /* 0x000f220000300a00 */
[----:B0-----:R-:W-:-:S03]  /*56100*/  F2FP.F16.E4M3.UNPACK_B R16, R2.H1 ;  /* 0x00000002ff10723e */ /* 0x001fc600030006ff */
[----:B------:R-:W5:Y:S04]  /*56110*/  LDL.LU R23, [R1+0xa98] ;  /* 0x000a980001177983 */ /* 0x000f680000300800 */
[----:B------:R-:W5:Y:S05]  /*56120*/  LDL R22, [R1+0x630] ;  /* 0x0006300001167983 */ /* 0x000f6a0000100800 */
[----:B------:R0:W-:Y:S04]  /*56130*/  STL.64 [R1+0x450], R8 ;  /* 0x0004500801007387 */ /* 0x0001e80000100a00 */
[----:B------:R3:W-:Y:S04]  /*56140*/  STL.64 [R1+0x458], R10 ;  /* 0x0004580a01007387 */ /* 0x0007e80000100a00 */
[----:B------:R-:W5:Y:S01]  /*56150*/  LDL R2, [R1+0x62c] ;  /* 0x00062c0001027983 */ /* 0x000f620000100800 */
[----:B-1----:R-:W-:Y:S01]  /*56160*/  F2FP.F16.E4M3.UNPACK_B R17, R20.H1 ;  /* 0x00000014ff11723e */ /* 0x002fe200030006ff */
[----:B0-----:R-:W-:-:S02]  /*56170*/  IMAD.MOV.U32 R8, RZ, RZ, R21 ;  /* 0x000000ffff087224 */ /* 0x001fc400078e0015 */
[----:B------:R-:W5:Y:S01]  /*56180*/  LDL.LU R20, [R1+0x2e0] ;  /* 0x0002e00001147983 */ /* 0x000f620000300800 */
[----:B------:R-:W-:Y:S02]  /*56190*/  IMAD.MOV.U32 R9, RZ, RZ, R3 ;  /* 0x000000ffff097224 */ /* 0x000fe400078e0003 */
[----:B---3--:R-:W-:Y:S01]  /*561a0*/  IMAD.MOV.U32 R10, RZ, RZ, R5 ;  /* 0x000000ffff0a7224 */ /* 0x008fe200078e0005 */
[----:B------:R-:W-:Y:S01]  /*561b0*/  F2FP.F16.E4M3.UNPACK_B R28, R28.H1 ;  /* 0x0000001cff1c723e */ /* 0x000fe200030006ff */
[----:B------:R-:W-:Y:S01]  /*561c0*/  IMAD.MOV.U32 R11, RZ, RZ, R7 ;  /* 0x000000ffff0b7224 */ /* 0x000fe200078e0007 */
[----:B------:R-:W-:Y:S01]  /*561d0*/  F2FP.F16.E4M3.UNPACK_B R29, R29.H1 ;  /* 0x0000001dff1d723e */ /* 0x000fe200030006ff */
[----:B------:R-:W0:Y:S05]  /*561e0*/  LDS.64 R18, [R4+UR7+0x1000] ;  /* 0x0010000704127984 */ /* 0x000e2a0008000a00 */
[----:B------:R-:W-:Y:S01]  /*561f0*/  HMMA.16816.F32 R8, R8, R16, R24 ;  /* 0x000000100808723c */ /* 0x000fe20000001818 */
[----:B------:R-:W-:Y:S04]  /*56200*/  STL [R1+0x140], R16 ;  /* 0x0001401001007387 */ /* 0x000fe80000100800 */
[----:B------:R-:W-:-:S14]  /*56210*/  STL [R1+0x144], R17 ;  /* 0x0001441101007387 */ /* 0x000fdc0000100800 */
[----:B------:R-:W-:Y:S04]  /*56220*/  STL.64 [R1+0x440], R8 ;  /* 0x0004400801007387 */ /* 0x000fe80000100a00 */
[----:B------:R-:W-:Y:S04]  /*56230*/  STL.64 [R1+0x448], R10 ;  /* 0x0004480a01007387 */ /* 0x000fe80000100a00 */
[----:B------:R-:W-:Y:S04]  /*56240*/  STL [R1+0x1b0], R28 ;  /* 0x0001b01c01007387 */ /* 0x000fe80000100800 */
[----:B------:R-:W-:Y:S04]  /*56250*/  STL [R1+0x1b4], R29 ;  /* 0x0001b41d01007387 */ /* 0x000fe80000100800 */
[----:B------:R-:W1:Y:S01]  /*56260*/  LDS.64 R8, [R4+UR7+0x1800] ;  /* 0x0018000704087984 */ /* 0x000e620008000a00 */
[----:B--2---:R-:W-:-:S02]  /*56270*/  IMAD.MOV.U32 R24, RZ, RZ, R15 ;  /* 0x000000ffff187224 */ /* 0x004fc400078e000f */
[----:B------:R-:W-:Y:S02]  /*56280*/  IMAD.MOV.U32 R25, RZ, RZ, R14 ;  /* 0x000000ffff197224 */ /* 0x000fe400078e000e */
[----:B----4-:R-:W-:Y:S02]  /*56290*/  IMAD.MOV.U32 R26, RZ, RZ, R13 ;  /* 0x000000ffff1a7224 */ /* 0x010fe400078e000d */
[----:B------:R-:W-:-:S05]  /*562a0*/  IMAD.MOV.U32 R27, RZ, RZ, R12 ;  /* 0x000000ffff1b7224 */ /* 0x000fca00078e000c */
[----:B------:R-:W-:Y:S04]  /*562b0*/  STL.64 [R1+0x2ba0], R26 ;  /* 0x002ba01a01007387 */ /* 0x000fe80000100a00 */
[----:B------:R2:W-:Y:S04]  /*562c0*/  STL.64 [R1+0x2b98], R24 ;  /* 0x002b981801007387 */ /* 0x0005e80000100a00 */
[----:B-----5:R-:W3:Y:S04]  /*562d0*/  LDS.64 R10, [R2+UR7+0x1000] ;  /* 0x00100007020a7984 */ /* 0x020ee80008000a00 */
[----:B--2---:R-:W2:Y:S04]  /*562e0*/  LDL.LU R24, [R1+0x40] ;  /* 0x0000400001187983 */ /* 0x004ea80000300800 */
[----:B------:R-:W2:Y:S04]  /*562f0*/  LDL.LU R25, [R1+0x44] ;  /* 0x0000440001197983 */ /* 0x000ea80000300800 */
[----:B------:R-:W2:Y:S04]  /*56300*/  LDL.LU R26, [R1+0x48] ;  /* 0x00004800011a7983 */ /* 0x000ea80000300800 */
[----:B------:R-:W2:Y:S04]  /*56310*/  LDL.LU R27, [R1+0x4c] ;  /* 0x00004c00011b7983 */ /* 0x000ea80000300800 */
[----:B------:R-:W4:Y:S01]  /*56320*/  LDS.64 R16, [R2+UR7+0x1800] ;  /* 0x0018000702107984 */ /* 0x000f220008000a00 */
[----:B------:R-:W-:-:S02]  /*56330*/  IMAD.MOV.U32 R12, RZ, RZ, R21 ;  /* 0x000000ffff0c7224 */ /* 0x000fc400078e0015 */
[----:B------:R-:W-:Y:S02]  /*56340*/  IMAD.MOV.U32 R13, RZ, RZ, R3 ;  /* 0x000000ffff0d7224 */ /* 0x000fe400078e0003 */
[----:B------:R-:W-:Y:S02]  /*56350*/  IMAD.MOV.U32 R14, RZ, RZ, R5 ;  /* 0x000000ffff0e7224 */ /* 0x000fe400078e0005 */
[----:B------:R-:W-:Y:S01]  /*56360*/  IMAD.MOV.U32 R15, RZ, RZ, R7 ;  /* 0x000000ffff0f7224 */ /* 0x000fe200078e0007 */
[----:B0-----:R-:W-:Y:S04]  /*56370*/  STL [R1+0x2b50], R19 ;  /* 0x002b501301007387 */ /* 0x001fe80000100800 */
[----:B-1----:R0:W-:Y:S01]  /*56380*/  STL [R1+0x2b54], R9 ;  /* 0x002b540901007387 */ /* 0x0021e20000100800 */
[----:B------:R-:W-:-:S03]  /*56390*/  FADD R0, -R0, R6 ;  /* 0x0000000600007221 */ /* 0x000fc60000000100 */
[----:B0-----:R-:W5:Y:S04]  /*563a0*/  LDL.LU R9, [R1+0x2d4] ;  /* 0x0002d40001097983 */ /* 0x001f680000300800 */
[----:B---3--:R0:W-:Y:S01]  /*563b0*/  STL [R1+0x2b58], R11 ;  /* 0x002b580b01007387 */ /* 0x0081e20000100800 */
[----:B------:R-:W-:Y:S01]  /*563c0*/  FMUL R2, R0, 1.4426950216293334961 ;  /* 0x3fb8aa3b00027820 */ /* 0x000fe20000400000 */
[----:B------:R-:W-:Y:S02]  /*563d0*/  FADD R0, -R22, R23 ;  /* 0x0000001716007221 */ /* 0x000fe40000000100 */
[----:B0-----:R-:W3:Y:S04]  /*563e0*/  LDL.LU R11, [R1+0x2d0] ;  /* 0x0002d000010b7983 */ /* 0x001ee80000300800 */
[----:B----4-:R-:W-:Y:S01]  /*563f0*/  STL [R1+0x2b5c], R17 ;  /* 0x002b5c1101007387 */ /* 0x010fe20000100800 */
[----:B--2---:R-:W-:Y:S03]  /*56400*/  HMMA.16816.F32 R12, R12, R28, R24 ;  /* 0x0000001c0c0c723c */ /* 0x004fe60000001818 */
[----:B------:R-:W2:Y:S04]  /*56410*/  LDL.LU.64 R26, [R1+0x2ba0] ;  /* 0x002ba000011a7983 */ /* 0x000ea80000300a00 */
[----:B------:R-:W2:Y:S04]  /*56420*/  LDL.LU.64 R24, [R1+0x2b98] ;  /* 0x002b980001187983 */ /* 0x000ea80000300a00 */
[----:B------:R-:W4:Y:S04]  /*56430*/  LDL.LU.64 R28, [R1+0x2b90] ;  /* 0x002b9000011c7983 */ /* 0x000f280000300a00 */
[----:B------:R-:W2:Y:S04]  /*56440*/  LDL.LU R22, [R1+0x130] ;  /* 0x0001300001167983 */ /* 0x000ea80000300800 */
[----:B------:R0:W-:Y:S04]  /*56450*/  STL.64 [R1+0x430], R12 ;  /* 0x0004300c01007387 */ /* 0x0001e80000100a00 */
[----:B------:R1:W-:Y:S01]  /*56460*/  STL.64 [R1+0x438], R14 ;  /* 0x0004380e01007387 */ /* 0x0003e20000100a00 */
[----:B0-----:R-:W-:-:S02]  /*56470*/  IMAD.MOV.U32 R12, RZ, RZ, R21 ;  /* 0x000000ffff0c7224 */ /* 0x001fc400078e0015 */
[----:B------:R-:W-:Y:S02]  /*56480*/  IMAD.MOV.U32 R13, RZ, RZ, R3 ;  /* 0x000000ffff0d7224 */ /* 0x000fe400078e0003 */
[----:B-1----:R-:W-:Y:S02]  /*56490*/  IMAD.MOV.U32 R14, RZ, RZ, R5 ;  /* 0x000000ffff0e7224 */ /* 0x002fe400078e0005 */
[----:B------:R-:W-:Y:S02]  /*564a0*/  IMAD.MOV.U32 R15, RZ, RZ, R7 ;  /* 0x000000ffff0f7224 */ /* 0x000fe400078e0007 */
[----:B----4-:R-:W-:-:S05]  /*564b0*/  IMAD.MOV.U32 R23, RZ, RZ, R28 ;  /* 0x000000ffff177224 */ /* 0x010fca00078e001c */
[----:B--2---:R0:W-:Y:S02]  /*564c0*/  STL.64 [R1+0x2b78], R22 ;  /* 0x002b781601007387 */ /* 0x0041e40000100a00 */
[----:B0-----:R-:W-:Y:S02]  /*564d0*/  F2FP.F16.E4M3.UNPACK_B R22, R20.H1 ;  /* 0x00000014ff16723e */ /* 0x001fe400030006ff */
[----:B------:R-:W-:-:S03]  /*564e0*/  F2FP.F16.E4M3.UNPACK_B R23, R29.H1 ;  /* 0x0000001dff17723e */ /* 0x000fc600030006ff */
[----:B------:R3:W-:Y:S04]  /*564f0*/  STL [R1+0x1c0], R22 ;  /* 0x0001c01601007387 */ /* 0x0007e80000100800 */
[----:B------:R5:W-:Y:S01]  /*56500*/  STL [R1+0x1c4], R23 ;  /* 0x0001c41701007387 */ /* 0x000be20000100800 */
[----:B------:R-:W-:Y:S03]  /*56510*/  HMMA.16816.F32 R12, R12, R22, R24 ;  /* 0x000000160c0c723c */ /* 0x000fe60000001818 */
[----:B------:R-:W2:Y:S04]  /*56520*/  LDL.LU.64 R26, [R1+0x2b88] ;  /* 0x002b8800011a7983 */ /* 0x000ea80000300a00 */
[----:B------:R-:W2:Y:S01]  /*56530*/  LDL.LU.64 R24, [R1+0x2b80] ;  /* 0x002b800001187983 */ /* 0x000ea20000300a00 */
[----:B---3--:R-:W-:-:S03]  /*56540*/  F2FP.F16.E4M3.UNPACK_B R22, R11.H1 ;  /* 0x0000000bff16723e */ /* 0x008fc600030006ff */
[----:B------:R-:W3:Y:S01]  /*56550*/  LDL.LU R4, [R1+0x900] ;  /* 0x0009000001047983 */ /* 0x000ee20000300800 */
[----:B-----5:R-:W-:-:S03]  /*56560*/  F2FP.F16.E4M3.UNPACK_B R23, R9.H1 ;  /* 0x00000009ff17723e */ /* 0x020fc600030006ff */
[----:B------:R-:W4:Y:S04]  /*56570*/  LDL.LU R20, [R1+0x904] ;  /* 0x0009040001147983 */ /* 0x000f280000300800 */
[----:B------:R0:W-:Y:S01]  /*56580*/  STL.64 [R1+0x420], R12 ;  /* 0x0004200c01007387 */ /* 0x0001e20000100a00 */
[----:B------:R1:W3:Y:S03]  /*56590*/  MUFU.EX2 R28, R2 ;  /* 0x00000002001c7308 */ /* 0x0002e60000000800 */
[----:B------:R5:W-:Y:S01]  /*565a0*/  STL.64 [R1+0x428], R14 ;  /* 0x0004280e01007387 */ /* 0x000be20000100a00 */
[----:B------:R-:W-:-:S03]  /*565b0*/  FMUL R0, R0, 1.4426950216293334961 ;  /* 0x3fb8aa3b00007820 */ /* 0x000fc60000400000 */
[----:B------:R-:W4:Y:S04]  /*565c0*/  LDL.LU R6, [R1+0x908] ;  /* 0x0009080001067983 */ /* 0x000f280000300800 */
[----:B------:R-:W4:Y:S01]  /*565d0*/  LDL.LU R19, [R1+0x90c] ;  /* 0x00090c0001137983 */ /* 0x000f220000300800 */
[----:B0-----:R-:W-:Y:S02]  /*565e0*/  IMAD.MOV.U32 R12, RZ, RZ, R21 ;  /* 0x000000ffff0c7224 */ /* 0x001fe400078e0015 */
[----:B------:R-:W-:Y:S01]  /*565f0*/  IMAD.MOV.U32 R13, RZ, RZ, R3 ;  /* 0x000000ffff0d7224 */ /* 0x000fe200078e0003 */
[----:B------:R-:W-:Y:S01]  /*56600*/  STL [R1+0x1e0], R22 ;  /* 0x0001e01601007387 */ /* 0x000fe20000100800 */
[----:B-----5:R-:W-:Y:S02]  /*56610*/  IMAD.MOV.U32 R14, RZ, RZ, R5 ;  /* 0x000000ffff0e7224 */ /* 0x020fe400078e0005 */
[----:B------:R-:W-:Y:S01]  /*56620*/  IMAD.MOV.U32 R15, RZ, RZ, R7 ;  /* 0x000000ffff0f7224 */ /* 0x000fe200078e0007 */
[----:B-1----:R-:W5:Y:S04]  /*56630*/  LDL.LU R2, [R1+0x138] ;  /* 0x0001380001027983 */ /* 0x002f680000300800 */
[----:B------:R0:W-:Y:S01]  /*56640*/  STL [R1+0x1e4], R23 ;  /* 0x0001e41701007387 */ /* 0x0001e20000100800 */
[----:B------:R1:W0:Y:S03]  /*56650*/  MUFU.EX2 R29, R0 ;  /* 0x00000000001d7308 */ /* 0x0002260000000800 */
[----:B------:R-:W5:Y:S04]  /*56660*/  LDL.LU R3, [R1+0x13c] ;  /* 0x00013c0001037983 */ /* 0x000f680000300800 */
[----:B------:R-:W5:Y:S04]  /*56670*/  LDL.LU R17, [R1+0x880] ;  /* 0x0008800001117983 */ /* 0x000f680000300800 */
[----:B------:R-:W5:Y:S04]  /*56680*/  LDL.LU R11, [R1+0x884] ;  /* 0x00088400010b7983 */ /* 0x000f680000300800 */
[----:B------:R-:W5:Y:S04]  /*56690*/  LDL.LU R9, [R1+0x888] ;  /* 0x0008880001097983 */ /* 0x000f680000300800 */
[----:B-1----:R-:W5:Y:S01]  /*566a0*/  LDL.LU R0, [R1+0x88c] ;  /* 0x00088c0001007983 */ /* 0x002f620000300800 */
[----:B--2---:R-:W-:Y:S03]  /*566b0*/  HMMA.16816.F32 R12, R12, R22, R24 ;  /* 0x000000160c0c723c */ /* 0x004fe60000001818 */
[----:B0-----:R-:W2:Y:S01]  /*566c0*/  LDL.LU.64 R22, [R1+0x2b78] ;  /* 0x002b780001167983 */ /* 0x001ea20000300a00 */
[C---:B---3--:R-:W-:Y:S01]  /*566d0*/  FMUL R4, R28.reuse, R4 ;  /* 0x000000041c047220 */ /* 0x048fe20000400000 */
[----:B----4-:R-:W-:-:S14]  /*566e0*/  FMUL R5, R28, R20 ;  /* 0x000000141c057220 */ /* 0x010fdc0000400000 */
[----:B------:R0:W-:Y:S01]  /*566f0*/  STL.64 [R1+0x530], R12 ;  /* 0x0005300c01007387 */ /* 0x0001e20000100a00 */
[----:B------:R-:W-:-:S03]  /*56700*/  FMUL R6, R29, R6 ;  /* 0x000000061d067220 */ /* 0x000fc60000400000 */
[----:B------:R1:W-:Y:S01]  /*56710*/  STL.64 [R1+0x538], R14 ;  /* 0x0005380e01007387 */ /* 0x0003e20000100a00 */
[----:B------:R-:W-:-:S03]  /*56720*/  FMUL R7, R29, R19 ;  /* 0x000000131d077220 */ /* 0x000fc60000400000 */
[----:B------:R-:W3:Y:S01]  /*56730*/  LDL.LU R26, [R1+0x160] ;  /* 0x00016000011a7983 */ /* 0x000ee20000300800 */
[----:B0-----:R-:W-:Y:S02]  /*56740*/  IMAD.MOV.U32 R12, RZ, RZ, R18 ;  /* 0x000000ffff0c7224 */ /* 0x001fe400078e0012 */
[----:B------:R-:W-:Y:S02]  /*56750*/  IMAD.MOV.U32 R13, RZ, RZ, R8 ;  /* 0x000000ffff0d7224 */ /* 0x000fe400078e0008 */
[----:B-1----:R-:W-:Y:S02]  /*56760*/  IMAD.MOV.U32 R14, RZ, RZ, R10 ;  /* 0x000000ffff0e7224 */ /* 0x002fe400078e000a */
[----:B------:R-:W-:-:S07]  /*56770*/  IMAD.MOV.U32 R15, RZ, RZ, R16 ;  /* 0x000000ffff0f7224 */ /* 0x000fce00078e0010 */
[----:B--2---:R-:W-:-:S15]  /*56780*/  HMMA.16816.F32 R4, R12, R22, R4 ;  /* 0x000000160c04723c */ /* 0x004fde0000001804 */
[----:B------:R-:W-:-:S04]  /*56790*/  NOP ;  /* 0x0000000000007918 */ /* 0x000fc80000000000 */
[----:B------:R5:W-:Y:S04]  /*567a0*/  STL.64 [R1+0xd0], R4 ;  /* 0x0000d00401007387 */ /* 0x000be80000100a00 */
[----:B------:R0:W-:Y:S04]  /*567b0*/  STL.64 [R1+0xd8], R6 ;  /* 0x0000d80601007387 */ /* 0x0001e80000100a00 */
[----:B------:R-:W3:Y:S01]  /*567c0*/  LDL.LU R27, [R1+0x164] ;  /* 0x00016400011b7983 */ /* 0x000ee20000300800 */
[C---:B-----5:R-:W-:Y:S01]  /*567d0*/  FMUL R4, R28.reuse, R17 ;  /* 0x000000111c047220 */ /* 0x060fe20000400000 */
[----:B------:R-:W-:-:S02]  /*567e0*/  FMUL R5, R28, R11 ;  /* 0x0000000b1c057220 */ /* 0x000fc40000400000 */
[----:B------:R-:W2:Y:S01]  /*567f0*/  LDL.LU R24, [R1+0x168] ;  /* 0x0001680001187983 */ /* 0x000ea20000300800 */
[C---:B0-----:R-:W-:Y:S01]  /*56800*/  FMUL R6, R29.reuse, R9 ;  /* 0x000000091d067220 */ /* 0x041fe20000400000 */
[----:B------:R-:W-:Y:S02]  /*56810*/  FMUL R7, R29, R0 ;  /* 0x000000001d077220 */ /* 0x000fe40000400000 */
[----:B------:R-:W2:Y:S04]  /*56820*/  LDL.LU R25, [R1+0x16c] ;  /* 0x00016c0001197983 */ /* 0x000ea80000300800 */
[----:B------:R-:W4:Y:S01]  /*56830*/  LDL.LU R23, [R1+0x894] ;  /* 0x0008940001177983 */ /* 0x000f220000300800 */
[----:B------:R-:W-:Y:S03]  /*56840*/  HMMA.16816.F32 R4, R12, R2, R4 ;  /* 0x000000020c04723c */ /* 0x000fe60000001804 */
[----:B------:R-:W5:Y:S04]  /*56850*/  LDL.LU R22, [R1+0x898] ;  /* 0x0008980001167983 */ /* 0x000f680000300800 */
[----:B------:R-:W2:-:S12]  /*56860*/  LDL.LU R21, [R1+0x89c] ;  /* 0x00089c0001157983 */ /* 0x000e980000300800 */
[----:B------:R-:W-:Y:S02]  /*56870*/  IMAD.MOV.U32 R19, RZ, RZ, R7 ;  /* 0x000000ffff137224 */ /* 0x000fe400078e0007 */
[----:B------:R-:W2:Y:S04]  /*56880*/  LDL.LU R7, [R1+0x890] ;  /* 0x0008900001077983 */ /* 0x000ea80000300800 */
[----:B------:R-:W3:Y:S04]  /*56890*/  LDL.LU R20, [R1+0x8a0] ;  /* 0x0008a00001147983 */ /* 0x000ee80000300800 */
[----:B------:R-:W3:Y:S04]  /*568a0*/  LDL.LU R3, [R1+0x8a4] ;  /* 0x0008a40001037983 */ /* 0x000ee80000300800 */
[----:B------:R-:W3:Y:S04]  /*568b0*/  LDL.LU R2, [R1+0x8a8] ;  /* 0x0008a80001027983 */ /* 0x000ee80000300800 */
[----:B------:R-:W3:Y:S01]  /*568c0*/  LDL.LU R0, [R1+0x8ac] ;  /* 0x0008ac0001007983 */ /* 0x000ee20000300800 */
[----:B------:R-:W-:-:S02]  /*568d0*/  IMAD.MOV.U32 R17, RZ, RZ, R4 ;  /* 0x000000ffff117224 */ /* 0x000fc400078e0004 */
[----:B------:R-:W-:Y:S02]  /*568e0*/  IMAD.MOV.U32 R11, RZ, RZ, R5 ;  /* 0x000000ffff0b7224 */ /* 0x000fe400078e0005 */
[----:B------:R-:W-:Y:S01]  /*568f0*/  IMAD.MOV.U32 R9, RZ, RZ, R6 ;  /* 0x000000ffff097224 */ /* 0x000fe200078e0006 */
[----:B------:R-:W-:Y:S04]  /*56900*/  STL [R1+0x2b6c], R19 ;  /* 0x002b6c1301007387 */ /* 0x000fe80000100800 */
[----:B------:R-:W-:Y:S04]  /*56910*/  STL [R1+0x2b68], R9 ;  /* 0x002b680901007387 */ /* 0x000fe80000100800 */
[----:B------:R-:W-:Y:S04]  /*56920*/  STL [R1+0x2b64], R11 ;  /* 0x002b640b01007387 */ /* 0x000fe80000100800 */
[----:B------:R-:W-:Y:S01]  /*56930*/  STL [R1+0x2b60], R17 ;  /* 0x002b601101007387 */ /* 0x000fe20000100800 */
[----:B----4-:R-:W-:Y:S01]  /*56940*/  FMUL R5, R28, R23 ;  /* 0x000000171c057220 */ /* 0x010fe20000400000 */
[----:B-----5:R-:W-:-:S02]  /*56950*/  FMUL R6, R29, R22 ;  /* 0x000000161d067220 */ /* 0x020fc40000400000 */
[----:B------:R-:W4:Y:S04]  /*56960*/  LDL.LU R22, [R1+0x170] ;  /* 0x0001700001167983 */ /* 0x000f280000300800 */
[----:B------:R-:W4:Y:S01]  /*56970*/  LDL.LU R23, [R1+0x174] ;  /* 0x0001740001177983 */ /* 0x000f220000300800 */
[----:B--2---:R-:W-:Y:S01]  /*56980*/  FMUL R4, R28, R7 ;  /* 0x000000071c047220 */ /* 0x004fe20000400000 */
[----:B------:R-:W-:-:S07]  /*56990*/  FMUL R7, R29, R21 ;  /* 0x000000151d077220 */ /* 0x000fce0000400000 */
[----:B---3--:R-:W-:Y:S01]  /*569a0*/  HMMA.16816.F32 R12, R12, R26, R4 ;  /* 0x0000001a0c0c723c */ /* 0x008fe20000001804 */
[----:B------:R-:W-:Y:S01]  /*569b0*/  FMUL R5, R28, R3 ;  /* 0x000000031c057220 */ /* 0x000fe20000400000 */
[C---:B------:R-:W-:Y:S01]  /*569c0*/  FMUL R6, R29.reuse, R2 ;  /* 0x000000021d067220 */ /* 0x040fe20000400000 */
[----:B------:R-:W-:-:S15]  /*569d0*/  FMUL R7, R29, R0 ;  /* 0x000000001d077220 */ /* 0x000fde0000400000 */
[----:B------:R-:W-:Y:S01]  /*569e0*/  NOP ;  /* 0x0000000000007918 */ /* 0x000fe20000000000 */
[----:B------:R0:W-:Y:S04]  /*569f0*/  STL.64 [R1+0xb0], R12 ;  /* 0x0000b00c01007387 */ /* 0x0001e80000100a00 */
[----:B------:R1:W-:Y:S04]  /*56a00*/  STL.64 [R1+0xb8], R14 ;  /* 0x0000b80e01007387 */ /* 0x0003e80000100a00 */
[----:B------:R-:W2:Y:S04]  /*56a10*/  LDL.LU R26, [R1+0x8b0] ;  /* 0x0008b000011a7983 */ /* 0x000ea80000300800 */
[----:B------:R-:W3:Y:S04]  /*56a20*/  LDL.LU R3, [R1+0x8b4] ;  /* 0x0008b40001037983 */ /* 0x000ee80000300800 */
[----:B------:R-:W5:Y:S04]  /*56a30*/  LDL.LU R2, [R1+0x8b8] ;  /* 0x0008b80001027983 */ /* 0x000f680000300800 */
[----:B------:R-:W4:Y:S01]  /*56a40*/  LDL.LU R0, [R1+0x8bc] ;  /* 0x0008bc0001007983 */ /* 0x000f220000300800 */
[----:B------:R-:W-:Y:S01]  /*56a50*/  FMUL R4, R28, R20 ;  /* 0x000000141c047220 */ /* 0x000fe20000400000 */
[----:B0-----:R-:W-:-:S02]  /*56a60*/  IMAD.MOV.U32 R12, RZ, RZ, R18 ;  /* 0x000000ffff0c7224 */ /* 0x001fc400078e0012 */
[----:B------:R-:W-:Y:S01]  /*56a70*/  IMAD.MOV.U32 R13, RZ, RZ, R8 ;  /* 0x000000ffff0d7224 */ /* 0x000fe200078e0008 */
[----:B------:R-:W4:Y:S01]  /*56a80*/  LDL.LU R20, [R1+0x178] ;  /* 0x0001780001147983 */ /* 0x000f220000300800 */
[----:B-1----:R-:W-:Y:S02]  /*56a90*/  IMAD.MOV.U32 R14, RZ, RZ, R10 ;  /* 0x000000ffff0e7224 */ /* 0x002fe400078e000a */
[----:B------:R-:W-:Y:S01]  /*56aa0*/  IMAD.MOV.U32 R15, RZ, RZ, R16 ;  /* 0x000000ffff0f7224 */ /* 0x000fe200078e0010 */
[----:B------:R-:W4:Y:S06]  /*56ab0*/  LDL.LU R21, [R1+0x17c] ;  /* 0x00017c0001157983 */ /* 0x000f2c0000300800 */
[----:B------:R-:W-:Y:S01]  /*56ac0*/  HMMA.16816.F32 R4, R12, R24, R4 ;  /* 0x000000180c04723c */ /* 0x000fe20000001804 */
[----:B------:R-:W4:Y:S04]  /*56ad0*/  LDL.LU R25, [R1+0x8c8] ;  /* 0x0008c80001197983 */ /* 0x000f280000300800 */
[----:B------:R-:W4:-:S14]  /*56ae0*/  LDL.LU R24, [R1+0x8cc] ;  /* 0x0008cc0001187983 */ /* 0x000f1c0000300800 */
[----:B------:R-:W-:Y:S02]  /*56af0*/  IMAD.MOV.U32 R19, RZ, RZ, R4 ;  /* 0x000000ffff137224 */ /* 0x000fe400078e0004 */
[----:B------:R-:W-:Y:S02]  /*56b00*/  IMAD.MOV.U32 R9, RZ, RZ, R5 ;  /* 0x000000ffff097224 */ /* 0x000fe400078e0005 */
[----:B------:R-:W-:Y:S02]  /*56b10*/  IMAD.MOV.U32 R11, RZ, RZ, R6 ;  /* 0x000000ffff0b7224 */ /* 0x000fe400078e0006 */
[----:B------:R-:W-:Y:S02]  /*56b20*/  IMAD.MOV.U32 R17, RZ, RZ, R7 ;  /* 0x000000ffff117224 */ /* 0x000fe400078e0007 */
[C---:B--2---:R-:W-:Y:S02]  /*56b30*/  FMUL R4, R28.reuse, R26 ;  /* 0x0000001a1c047220 */ /* 0x044fe40000400000 */
[----:B------:R-:W2:Y:S01]  /*56b40*/  LDL.LU R26, [R1+0x180] ;  /* 0x00018000011a7983 */ /* 0x000ea20000300800 */
[----:B---3--:R-:W-:-:S03]  /*56b50*/  FMUL R5, R28, R3 ;  /* 0x000000031c057220 */ /* 0x008fc60000400000 */
[----:B------:R-:W2:Y:S01]  /*56b60*/  LDL.LU R27, [R1+0x184] ;  /* 0x00018400011b7983 */ /* 0x000ea20000300800 */
[C---:B-----5:R-:W-:Y:S01]  /*56b70*/  FMUL R6, R29.reuse, R2 ;  /* 0x000000021d067220 */ /* 0x060fe20000400000 */
[----:B----4-:R-:W-:-:S07]  /*56b80*/  FMUL R7, R29, R0 ;  /* 0x000000001d077220 */ /* 0x010fce0000400000 */
[----:B------:R-:W-:Y:S01]  /*56b90*/  HMMA.16816.F32 R12, R12, R22, R4 ;  /* 0x000000160c0c723c */ /* 0x000fe20000001804 */
[----:B------:R-:W3:Y:S04]  /*56ba0*/  LDL.LU R6, [R1+0x8c0] ;  /* 0x0008c00001067983 */ /* 0x000ee80000300800 */
[----:B------:R-:W4:-:S14]  /*56bb0*/  LDL.LU R7, [R1+0x8c4] ;  /* 0x0008c40001077983 */ /* 0x000f1c0000300800 */
[----:B------:R0:W-:Y:S04]  /*56bc0*/  STL.64 [R1+0x90], R12 ;  /* 0x0000900c01007387 */ /* 0x0001e80000100a00 */
[----:B------:R1:W-:Y:S04]  /*56bd0*/  STL.64 [R1+0x98], R14 ;  /* 0x0000980e01007387 */ /* 0x0003e80000100a00 */
[----:B------:R-:W5:Y:S01]  /*56be0*/  LDL.LU R22, [R1+0x188] ;  /* 0x0001880001167983 */ /* 0x000f620000300800 */
[----:B0-----:R-:W-:-:S03]  /*56bf0*/  IMAD.MOV.U32 R12, RZ, RZ, R18 ;  /* 0x000000ffff0c7224 */ /* 0x001fc600078e0012 */
[----:B------:R-:W5:Y:S01]  /*56c00*/  LDL.LU R23, [R1+0x18c] ;  /* 0x00018c0001177983 */ /* 0x000f620000300800 */
[----:B------:R-:W-:Y:S02]  /*56c10*/  IMAD.MOV.U32 R13, RZ, RZ, R8 ;  /* 0x000000ffff0d7224 */ /* 0x000fe400078e0008 */
[----:B-1----:R-:W-:Y:S01]  /*56c20*/  IMAD.MOV.U32 R14, RZ, RZ, R10 ;  /* 0x000000ffff0e7224 */ /* 0x002fe200078e000a */
[----:B------:R-:W2:Y:S01]  /*56c30*/  LDL.LU R3, [R1+0x8d4] ;  /* 0x0008d40001037983 */ /* 0x000ea20000300800 */
[----:B------:R-:W-:-:S03]  /*56c40*/  IMAD.MOV.U32 R15, RZ, RZ, R16 ;  /* 0x000000ffff0f7224 */ /* 0x000fc600078e0010 */
[----:B------:R-:W2:Y:S04]  /*56c50*/  LDL.LU R2, [R1+0x8d8] ;  /* 0x0008d80001027983 */ /* 0x000ea80000300800 */
[----:B------:R-:W2:Y:S01]  /*56c60*/  LDL.LU R0, [R1+0x8dc] ;  /* 0x0008dc0001007983 */ /* 0x000ea20000300800 */
[C---:B---3--:R-:W-:Y:S01]  /*56c70*/  FMUL R4, R28.reuse, R6 ;  /* 0x000000061c047220 */ /* 0x048fe20000400000 */
[C---:B------:R-:W-:Y:S01]  /*56c80*/  FMUL R6, R29.reuse, R25 ;  /* 0x000000191d067220 */ /* 0x040fe20000400000 */
[----:B----4-:R-:W-:Y:S01]  /*56c90*/  FMUL R5, R28, R7 ;  /* 0x000000071c057220 */ /* 0x010fe20000400000 */
[----:B------:R-:W-:-:S07]  /*56ca0*/  FMUL R7, R29, R24 ;  /* 0x000000181d077220 */ /* 0x000fce0000400000 */
[----:B------:R-:W-:Y:S01]  /*56cb0*/  HMMA.16816.F32 R12, R12, R20, R4 ;  /* 0x000000140c0c723c */ /* 0x000fe20000001804 */
[----:B------:R-:W3:Y:S04]  /*56cc0*/  LDL.LU R7, [R1+0x8d0] ;  /* 0x0008d00001077983 */ /* 0x000ee80000300800 */
[----:B------:R-:W4:-:S14]  /*56cd0*/  LDL.LU R25, [R1+0x8e0] ;  /* 0x0008e00001197983 */ /* 0x000f1c0000300800 */
[----:B------:R0:W-:Y:S04]  /*56ce0*/  STL.64 [R1+0x80], R12 ;  /* 0x0000800c01007387 */ /* 0x0001e80000100a00 */
[----:B------:R1:W-:Y:S04]  /*56cf0*/  STL.64 [R1+0x88], R14 ;  /* 0x0000880e01007387 */ /* 0x0003e80000100a00 */
[----:B------:R-:W4:Y:S04]  /*56d00*/  LDL.LU R24, [R1+0x8e4] ;  /* 0x0008e40001187983 */ /* 0x000f280000300800 */
[----:B------:R-:W4:Y:S04]  /*56d10*/  LDL.LU R21, [R1+0x8e8] ;  /* 0x0008e80001157983 */ /* 0x000f280000300800 */
[----:B------:R-:W4:Y:S01]  /*56d20*/  LDL.LU R20, [R1+0x8ec] ;  /* 0x0008ec0001147983 */ /* 0x000f220000300800 */
[----:B--2---:R-:W-:Y:S01]  /*56d30*/  FMUL R5, R28, R3 ;  /* 0x000000031c057220 */ /* 0x004fe20000400000 */
[----:B------:R-:W-:Y:S01]  /*56d40*/  FMUL R6, R29, R2 ;  /* 0x000000021d067220 */ /* 0x000fe20000400000 */
[----:B0-----:R-:W-:Y:S01]  /*56d50*/  IMAD.MOV.U32 R12, RZ, RZ, R18 ;  /* 0x000000ffff0c7224 */ /* 0x001fe200078e0012 */
[----:B------:R-:W2:Y:S01]  /*56d60*/  LDL.LU R2, [R1+0x190] ;  /* 0x0001900001027983 */ /* 0x000ea20000300800 */
[----:B------:R-:W-:-:S02]  /*56d70*/  IMAD.MOV.U32 R13, RZ, RZ, R8 ;  /* 0x000000ffff0d7224 */ /* 0x000fc400078e0008 */
[----:B-1----:R-:W-:Y:S01]  /*56d80*/  IMAD.MOV.U32 R14, RZ, RZ, R10 ;  /* 0x000000ffff0e7224 */ /* 0x002fe200078e000a */
[----:B------:R-:W2:Y:S01]  /*56d90*/  LDL.LU R3, [R1+0x194] ;  /* 0x0001940001037983 */ /* 0x000ea20000300800 */
[----:B------:R-:W-:Y:S02]  /*56da0*/  IMAD.MOV.U32 R15, RZ, RZ, R16 ;  /* 0x000000ffff0f7224 */ /* 0x000fe400078e0010 */
[----:B---3--:R-:W-:Y:S01]  /*56db0*/  FMUL R4, R28, R7 ;  /* 0x000000071c047220 */ /* 0x008fe20000400000 */
[----:B------:R-:W-:-:S07]  /*56dc0*/  FMUL R7, R29, R0 ;  /* 0x000000001d077220 */ /* 0x000fce0000400000 */
[----:B------:R-:W-:-:S15]  /*56dd0*/  HMMA.16816.F32 R4, R12, R26, R4 ;  /* 0x0000001a0c04723c */ /* 0x000fde0000001804 */
[----:B------:R-:W-:-:S04]  /*56de0*/  NOP ;  /* 0x0000000000007918 */ /* 0x000fc80000000000 */
[----:B------:R0:W-:Y:S01]  /*56df0*/  STL.64 [R1+0x70], R4 ;  /* 0x0000700401007387 */ /* 0x0001e20000100a00 */
[----:B------:R-:W-:-:S03]  /*56e00*/  IMAD.MOV.U32 R0, RZ, RZ, R7 ;  /* 0x000000ffff007224 */ /* 0x000fc600078e0007 */
[----:B------:R1:W-:Y:S01]  /*56e10*/  STL [R1+0x78], R6 ;  /* 0x0000780601007387 */ /* 0x0003e20000100800 */
[C---:B----4-:R-:W-:Y:S01]  /*56e20*/  FMUL R7, R29.reuse, R20 ;  /* 0x000000141d077220 */ /* 0x050fe20000400000 */
[C---:B0-----:R-:W-:Y:S01]  /*56e30*/  FMUL R4, R28.reuse, R25 ;  /* 0x000000191c047220 */ /* 0x041fe20000400000 */
[----:B------:R-:W-:Y:S01]  /*56e40*/  FMUL R5, R28, R24 ;  /* 0x000000181c057220 */ /* 0x000fe20000400000 */
[----:B-1----:R-:W-:-:S07]  /*56e50*/  FMUL R6, R29, R21 ;  /* 0x000000151d067220 */ /* 0x002fce0000400000 */
[----:B-----5:R-:W-:Y:S01]  /*56e60*/  HMMA.16816.F32 R20, R12, R22, R4 ;  /* 0x000000160c14723c */ /* 0x020fe20000001804 */
[----:B------:R0:W-:Y:S04]  /*56e70*/  STL [R1+0x2b18], R0 ;  /* 0x002b180001007387 */ /* 0x0001e80000100800 */
[----:B------:R-:W3:Y:S04]  /*56e80*/  LDL.LU R27, [R1+0x8f8] ;  /* 0x0008f800011b7983 */ /* 0x000ee80000300800 */
[----:B------:R-:W4:Y:S10]  /*56e90*/  LDL.LU R26, [R1+0x8fc] ;  /* 0x0008fc00011a7983 */ /* 0x000f340000300800 */
[----:B------:R1:W-:Y:S04]  /*56ea0*/  STL.64 [R1+0x60], R20 ;  /* 0x0000601401007387 */ /* 0x0003e80000100a00 */
[----:B------:R5:W-:Y:S04]  /*56eb0*/  STL [R1+0x6c], R23 ;  /* 0x00006c1701007387 */ /* 0x000be80000100800 */
[----:B------:R-:W2:Y:S04]  /*56ec0*/  LDL.LU R6, [R1+0x8f0] ;  /* 0x0008f00001067983 */ /* 0x000ea80000300800 */
[----:B------:R-:W4:Y:S01]  /*56ed0*/  LDL.LU R7, [R1+0x8f4] ;  /* 0x0008f40001077983 */ /* 0x000f220000300800 */
[----:B0-----:R-:W-:-:S03]  /*56ee0*/  IMAD.MOV.U32 R0, RZ, RZ, R22 ;  /* 0x000000ffff007224 */ /* 0x001fc600078e0016 */
[----:B-1----:R-:W4:Y:S04]  /*56ef0*/  LDL.LU R20, [R1+0x1a0] ;  /* 0x0001a00001147983 */ /* 0x002f280000300800 */
[----:B------:R-:W4:Y:S04]  /*56f00*/  LDL.LU R21, [R1+0x1a4] ;  /* 0x0001a40001157983 */ /* 0x000f280000300800 */
[----:B------:R-:W4:Y:S04]  /*56f10*/  LDL.LU R24, [R1+0x910] ;  /* 0x0009100001187983 */ /* 0x000f280000300800 */
[----:B------:R-:W4:Y:S04]  /*56f20*/  LDL.LU R25, [R1+0x914] ;  /* 0x0009140001197983 */ /* 0x000f280000300800 */
[----:B-----5:R-:W5:Y:S04]  /*56f30*/  LDL.LU R23, [R1+0x918] ;  /* 0x0009180001177983 */ /* 0x020f680000300800 */
[----:B------:R-:W5:Y:S04]  /*56f40*/  LDL.LU R22, [R1+0x91c] ;  /* 0x00091c0001167983 */ /* 0x000f680000300800 */
[----:B------:R0:W-:Y:S01]  /*56f50*/  STL [R1+0x2b1c], R0 ;  /* 0x002b1c0001007387 */ /* 0x0001e20000100800 */
[C---:B--2---:R-:W-:Y:S01]  /*56f60*/  FMUL R4, R28.reuse, R6 ;  /* 0x000000061c047220 */ /* 0x044fe20000400000 */
[C---:B---3--:R-:W-:Y:S01]  /*56f70*/  FMUL R6, R29.reuse, R27 ;  /* 0x0000001b1d067220 */ /* 0x048fe20000400000 */
[----:B----4-:R-:W-:Y:S01]  /*56f80*/  FMUL R5, R28, R7 ;  /* 0x000000071c057220 */ /* 0x010fe20000400000 */
[----:B------:R-:W-:-:S07]  /*56f90*/  FMUL R7, R29, R26 ;  /* 0x0000001a1d077220 */ /* 0x000fce0000400000 */
[----:B------:R-:W-:-:S15]  /*56fa0*/  HMMA.16816.F32 R4, R12, R2, R4 ;  /* 0x000000020c04723c */ /* 0x000fde0000001804 */
[----:B------:R-:W-:-:S04]  /*56fb0*/  NOP ;  /* 0x0000000000007918 */ /* 0x000fc80000000000 */
[----:B------:R1:W-:Y:S04]  /*56fc0*/  STL [R1+0x50], R4 ;  /* 0x0000500401007387 */ /* 0x0003e80000100800 */
[----:B------:R2:W-:Y:S04]  /*56fd0*/  STL.64 [R1+0x58], R6 ;  /* 0x0000580601007387 */ /* 0x0005e80000100a00 */
[----:B------:R-:W3:Y:S04]  /*56fe0*/  LDL.LU R14, [R1+0x198] ;  /* 0x00019800010e7983 */ /* 0x000ee80000300800 */
[----:B------:R-:W3:Y:S04]  /*56ff0*/  LDL.LU R15, [R1+0x19c] ;  /* 0x00019c00010f7983 */ /* 0x000ee80000300800 */
[----:B------:R-:W4:Y:S04]  /*57000*/  LDL.LU R13, [R1+0x920] ;  /* 0x00092000010d7983 */ /* 0x000f280000300800 */
[----:B------:R-:W4:Y:S04]  /*57010*/  LDL.LU R12, [R1+0x924] ;  /* 0x00092400010c7983 */ /* 0x000f280000300800 */
[----:B------:R-:W4:Y:S04]  /*57020*/  LDL.LU R3, [R1+0x928] ;  /* 0x0009280001037983 */ /* 0x000f280000300800 */
[----:B------:R-:W4:Y:S01]  /*57030*/  LDL.LU R2, [R1+0x92c] ;  /* 0x00092c0001027983 */ /* 0x000f220000300800 */
[----:B0-----:R-:W-:-:S02]  /*57040*/  IMAD.MOV.U32 R0, RZ, RZ, R5 ;  /* 0x000000ffff007224 */ /* 0x001fc400078e0005 */
[C---:B------:R-:W-:Y:S01]  /*57050*/  FMUL R24, R28.reuse, R24 ;  /* 0x000000181c187220 */ /* 0x040fe20000400000 */
[----:B------:R-:W-:Y:S01]  /*57060*/  FMUL R25, R28, R25 ;  /* 0x000000191c197220 */ /* 0x000fe20000400000 */
[C---:B-----5:R-:W-:Y:S01]  /*57070*/  FMUL R26, R29.reuse, R23 ;  /* 0x000000171d1a7220 */ /* 0x060fe20000400000 */
[----:B------:R-:W-:Y:S01]  /*57080*/  FMUL R27, R29, R22 ;  /* 0x000000161d1b7220 */ /* 0x000fe20000400000 */
[----:B-1----:R-:W-:Y:S01]  /*57090*/  IMAD.MOV.U32 R4, RZ, RZ, R18 ;  /* 0x000000ffff047224 */ /* 0x002fe200078e0012 */
[----:B------:R-:W5:Y:S01]  /*570a0*/  LDL.LU R22, [R1+0x1a8] ;  /* 0x0001a80001167983 */ /* 0x000f620000300800 */
[----:B------:R-:W-:Y:S02]  /*570b0*/  IMAD.MOV.U32 R5, RZ, RZ, R8 ;  /* 0x000000ffff057224 */ /* 0x000fe400078e0008 */
[----:B--2---:R-:W-:Y:S01]  /*570c0*/  IMAD.MOV.U32 R6, RZ, RZ, R10 ;  /* 0x000000ffff067224 */ /* 0x004fe200078e000a */
[----:B------:R-:W5:Y:S01]  /*570d0*/  LDL.LU R23, [R1+0x1ac] ;  /* 0x0001ac0001177983 */ /* 0x000f620000300800 */
[----:B------:R-:W-:-:S07]  /*570e0*/  IMAD.MOV.U32 R7, RZ, RZ, R16 ;  /* 0x000000ffff077224 */ /* 0x000fce00078e0010 */
[----:B---3--:R-:W-:Y:S01]  /*570f0*/  HMMA.16816.F32 R24, R4, R14, R24 ;  /* 0x0000000e0418723c */ /* 0x008fe20000001818 */
[----:B------:R-:W-:Y:S02]  /*57100*/  IMAD.MOV.U32 R14, RZ, RZ, R10 ;  /* 0x000000ffff0e7224 */ /* 0x000fe400078e000a */
[----:B------:R-:W-:Y:S02]  /*57110*/  IMAD.MOV.U32 R15, RZ, RZ, R16 ;  /* 0x000000ffff0f7224 */ /* 0x000fe400078e0010 */
[C---:B----4-:R-:W-:Y:S01]  /*57120*/  FMUL R4, R28.reuse, R13 ;  /* 0x0000000d1c047220 */ /* 0x050fe20000400000 */
[----:B------:R-:W-:Y:S02]  /*57130*/  IMAD.MOV.U32 R13, RZ, RZ, R8 ;  /* 0x000000ffff0d7224 */ /* 0x000fe400078e0008 */
[----:B------:R-:W-:Y:S01]  /*57140*/  FMUL R5, R28, R12 ;  /* 0x0000000c1c057220 */ /* 0x000fe20000400000 */
[----:B------:R-:W-:Y:S02]  /*57150*/  IMAD.MOV.U32 R12, RZ, RZ, R18 ;  /* 0x000000ffff0c7224 */ /* 0x000fe400078e0012 */
[C---:B------:R-:W-:Y:S01]  /*57160*/  FMUL R6, R29.reuse, R3 ;  /* 0x000000031d067220 */ /* 0x040fe20000400000 */
[----:B------:R-:W-:-:S07]  /*57170*/  FMUL R7, R29, R2 ;  /* 0x000000021d077220 */ /* 0x000fce0000400000 */
[----:B------:R-:W-:Y:S01]  /*57180*/  HMMA.16816.F32 R12, R12, R20, R4 ;  /* 0x000000140c0c723c */ /* 0x000fe20000001804 */
[----:B------:R-:W-:Y:S04]  /*57190*/  STL.64 [R1+0x2ac8], R26 ;  /* 0x002ac81a01007387 */ /* 0x000fe80000100a00 */
[----:B------:R0:W-:Y:S04]  /*571a0*/  STL.64 [R1+0x2ac0], R24 ;  /* 0x002ac01801007387 */ /* 0x0001e80000100a00 */
[----:B0-----:R-:W2:Y:S04]  /*571b0*/  LDL.LU R25, [R1+0x938] ;  /* 0x0009380001197983 */ /* 0x001ea80000300800 */
[----:B------:R-:W3:Y:S04]  /*571c0*/  LDL.LU R24, [R1+0x93c] ;  /* 0x00093c0001187983 */ /* 0x000ee80000300800 */
[----:B------:R-:W4:Y:S04]  /*571d0*/  LDL.LU R6, [R1+0x930] ;  /* 0x0009300001067983 */ /* 0x000f280000300800 */
[----:B------:R-:W2:Y:S04]  /*571e0*/  LDL.LU R7, [R1+0x934] ;  /* 0x0009340001077983 */ /* 0x000ea80000300800 */
[----:B------:R0:W-:Y:S04]  /*571f0*/  STL.64 [R1+0x30], R12 ;  /* 0x0000300c01007387 */ /* 0x0001e80000100a00 */
[----:B------:R1:W-:Y:S04]  /*57200*/  STL.64 [R1+0x38], R14 ;  /* 0x0000380e01007387 */ /* 0x0003e80000100a00 */
[----:B------:R-:W2:Y:S04]  /*57210*/  LDL.LU R26, [R1+0x228] ;  /* 0x00022800011a7983 */ /* 0x000ea80000300800 */
[----:B------:R-:W2:Y:S01]  /*57220*/  LDL.LU R27, [R1+0x22c] ;  /* 0x00022c00011b7983 */ /* 0x000ea20000300800 */
[----:B0-----:R-:W-:-:S02]  /*57230*/  IMAD.MOV.U32 R12, RZ, RZ, R18 ;  /* 0x000000ffff0c7224 */ /* 0x001fc400078e0012 */
[----:B------:R-:W-:Y:S02]  /*57240*/  IMAD.MOV.U32 R13, RZ, RZ, R8 ;  /* 0x000000ffff0d7224 */ /* 0x000fe400078e0008 */
[----:B-1----:R-:W-:Y:S02]  /*57250*/  IMAD.MOV.U32 R14, RZ, RZ, R10 ;  /* 0x000000ffff0e7224 */ /* 0x002fe400078e000a */
[----:B------:R-:W-:Y:S01]  /*57260*/  IMAD.MOV.U32 R15, RZ, RZ, R16 ;  /* 0x000000ffff0f7224 */ /* 0x000fe200078e0010 */
[----:B--2---:R0:W-:Y:S04]  /*57270*/  STL.64 [R1+0x2b70], R26 ;  /* 0x002b701a01007387 */ /* 0x0041e80000100a00 */
[----:B0-----:R-:W2:Y:S04]  /*57280*/  LDL.LU R26, [R1+0x1d0] ;  /* 0x0001d000011a7983 */ /* 0x001ea80000300800 */
[----:B------:R-:W2:Y:S04]  /*57290*/  LDL.LU R27, [R1+0x1d4] ;  /* 0x0001d400011b7983 */ /* 0x000ea80000300800 */
[----:B------:R-:W2:Y:S04]  /*572a0*/  LDL.LU R20, [R1+0x940] ;  /* 0x0009400001147983 */ /* 0x000ea80000300800 */
[----:B------:R-:W2:Y:S04]  /*572b0*/  LDL.LU R21, [R1+0x944] ;  /* 0x0009440001157983 */ /* 0x000ea80000300800 */
[----:B------:R-:W2:Y:S04]  /*572c0*/  LDL.LU R3, [R1+0x948] ;  /* 0x0009480001037983 */ /* 0x000ea80000300800 */
[----:B------:R-:W2:Y:S01]  /*572d0*/  LDL.LU R2, [R1+0x94c] ;  /* 0x00094c0001027983 */ /* 0x000ea20000300800 */
[C---:B----4-:R-:W-:Y:S01]  /*572e0*/  FMUL R4, R28.reuse, R6 ;  /* 0x000000061c047220 */ /* 0x050fe20000400000 */
[----:B------:R-:W-:Y:S01]  /*572f0*/  FMUL R5, R28, R7 ;  /* 0x000000071c057220 */ /* 0x000fe20000400000 */
[C---:B------:R-:W-:Y:S01]  /*57300*/  FMUL R6, R29.reuse, R25 ;  /* 0x000000191d067220 */ /* 0x040fe20000400000 */
[----:B---3--:R-:W-:-:S07]  /*57310*/  FMUL R7, R29, R24 ;  /* 0x000000181d077220 */ /* 0x008fce0000400000 */
[----:B-----5:R-:W-:Y:S01]  /*57320*/  HMMA.16816.F32 R4, R12, R22, R4 ;  /* 0x000000160c04723c */ /* 0x020fe20000001804 */
[----:B------:R-:W3:Y:S04]  /*57330*/  LDL.LU R12, [R1+0x950] ;  /* 0x00095000010c7983 */ /* 0x000ee80000300800 */
[----:B------:R-:W4:-:S14]  /*57340*/  LDL.LU R13, [R1+0x954] ;  /* 0x00095400010d7983 */ /* 0x000f1c0000300800 */
[----:B------:R0:W-:Y:S04]  /*57350*/  STL.64 [R1+0x10], R4 ;  /* 0x0000100401007387 */ /* 0x0001e80000100a00 */
[----:B------:R1:W-:Y:S04]  /*57360*/  STL.64 [R1+0x18], R6 ;  /* 0x0000180601007387 */ /* 0x0003e80000100a00 */
[----:B------:R-:W5:Y:S04]  /*57370*/  LDL.LU R14, [R1+0x958] ;  /* 0x00095800010e7983 */ /* 0x000f680000300800 */
[----:B------:R-:W5:Y:S01]  /*57380*/  LDL.LU R15, [R1+0x95c] ;  /* 0x00095c00010f7983 */ /* 0x000f620000300800 */
[----:B0-----:R-:W-:-:S02]  /*57390*/  IMAD.MOV.U32 R4, RZ, RZ, R18 ;  /* 0x000000ffff047224 */ /* 0x001fc400078e0012 */
[----:B------:R-:W-:Y:S01]  /*573a0*/  IMAD.MOV.U32 R5, RZ, RZ, R8 ;  /* 0x000000ffff057224 */ /* 0x000fe200078e0008 */
[----:B------:R-:W5:Y:S01]  /*573b0*/  LDL.LU R25, [R1+0x970] ;  /* 0x0009700001197983 */ /* 0x000f620000300800 */
[----:B-1----:R-:W-:Y:S02]  /*573c0*/  IMAD.MOV.U32 R6, RZ, RZ, R10 ;  /* 0x000000ffff067224 */ /* 0x002fe400078e000a */
[----:B------:R-:W-:Y:S01]  /*573d0*/  IMAD.MOV.U32 R7, RZ, RZ, R16 ;  /* 0x000000ffff077224 */ /* 0x000fe200078e0010 */
[----:B------:R-:W5:Y:S01]  /*573e0*/  LDL.LU R24, [R1+0x974] ;  /* 0x0009740001187983 */ /* 0x000f620000300800 */
[C---:B--2---:R-:W-:Y:S01]  /*573f0*/  FMUL R20, R28.reuse, R20 ;  /* 0x000000141c147220 */ /* 0x044fe20000400000 */
[----:B------:R-:W-:Y:S01]  /*57400*/  FMUL R21, R28, R21 ;  /* 0x000000151c157220 */ /* 0x000fe20000400000 */
[C---:B------:R-:W-:Y:S02]  /*57410*/  FMUL R22, R29.reuse, R3 ;  /* 0x000000031d167220 */ /* 0x040fe40000400000 */
[----:B------:R-:W2:Y:S01]  /*57420*/  LDL.LU R3, [R1+0x978] ;  /* 0x0009780001037983 */ /* 0x000ea20000300800 */
[----:B------:R-:W-:-:S03]  /*57430*/  FMUL R23, R29, R2 ;  /* 0x000000021d177220 */ /* 0x000fc60000400000 */
[----:B------:R-:W2:Y:S04]  /*57440*/  LDL.LU R2, [R1+0x97c] ;  /* 0x00097c0001027983 */ /* 0x000ea80000300800 */
[----:B------:R-:W-:Y:S01]  /*57450*/  HMMA.16816.F32 R20, R4, R26, R20 ;  /* 0x0000001a0414723c */ /* 0x000fe20000001814 */
[----:B------:R-:W2:Y:S01]  /*57460*/  LDL.LU.64 R26, [R1+0x2b70] ;  /* 0x002b7000011a7983 */ /* 0x000ea20000300a00 */
[C---:B---3--:R-:W-:Y:S01]  /*57470*/  FMUL R4, R28.reuse, R12 ;  /* 0x0000000c1c047220 */ /* 0x048fe20000400000 */
[----:B------:R-:W-:Y:S02]  /*57480*/  IMAD.MOV.U32 R12, RZ, RZ, R18 ;  /* 0x000000ffff0c7224 */ /* 0x000fe400078e0012 */
[----:B----4-:R-:W-:Y:S01]  /*57490*/  FMUL R5, R28, R13 ;  /* 0x0000000d1c057220 */ /* 0x010fe20000400000 */
[----:B------:R-:W-:-:S02]  /*574a0*/  IMAD.MOV.U32 R13, RZ, RZ, R8 ;  /* 0x000000ffff0d7224 */ /* 0x000fc400078e0008 */
[C---:B-----5:R-:W-:Y:S01]  /*574b0*/  FMUL R6, R29.reuse, R14 ;  /* 0x0000000e1d067220 */ /* 0x060fe20000400000 */
[----:B------:R-:W-:Y:S02]  /*574c0*/  IMAD.MOV.U32 R14, RZ, RZ, R10 ;  /* 0x000000ffff0e7224 */ /* 0x000fe400078e000a */
[----:B------:R-:W-:Y:S01]  /*574d0*/  FMUL R7, R29, R15 ;  /* 0x0000000f1d077220 */ /* 0x000fe20000400000 */
[----:B------:R-:W-:-:S07]  /*574e0*/  IMAD.MOV.U32 R15, RZ, RZ, R16 ;  /* 0x000000ffff0f7224 */ /* 0x000fce00078e0010 */
[----:B------:R-:W-:Y:S04]  /*574f0*/  STL.64 [R1+0x2aa8], R22 ;  /* 0x002aa81601007387 */ /* 0x000fe80000100a00 */
[----:B------:R-:W-:Y:S01]  /*57500*/  STL.64 [R1+0x2aa0], R20 ;  /* 0x002aa01401007387 */ /* 0x000fe20000100a00 */
[----:B--2---:R-:W-:Y:S01]  /*57510*/  HMMA.16816.F32 R12, R12, R26, R4 ;  /* 0x0000001a0c0c723c */ /* 0x004fe20000001804 */
[C---:B------:R-:W-:Y:S01]  /*57520*/  FMUL R4, R28.reuse, R25 ;  /* 0x000000191c047220 */ /* 0x040fe20000400000 */
[----:B------:R-:W-:Y:S01]  /*57530*/  FMUL R5, R28, R24 ;  /* 0x000000181c057220 */ /* 0x000fe20000400000 */
[C---:B------:R-:W-:Y:S01]  /*57540*/  FMUL R6, R29.reuse, R3 ;  /* 0x000000031d067220 */ /* 0x040fe20000400000 */
[----:B------:R-:W-:-:S15]  /*57550*/  FMUL R7, R29, R2 ;  /* 0x000000021d077220 */ /* 0x000fde0000400000 */
[----:B------:R-:W-:Y:S04]  /*57560*/  STL.64 [R1+0x40], R12 ;  /* 0x0000400c01007387 */ /* 0x000fe80000100a00 */
[----:B------:R-:W-:Y:S04]  /*57570*/  STL.64 [R1+0x48], R14 ;  /* 0x0000480e01007387 */ /* 0x000fe80000100a00 */
[----:B------:R0:W-:Y:S04]  /*57580*/  STL.64 [R1+0x2b48], R28 ;  /* 0x002b481c01007387 */ /* 0x0001e80000100a00 */
[----:B0-----:R-:W2:Y:S04]  /*57590*/  LDL.LU R28, [R1+0x240] ;  /* 0x00024000011c7983 */ /* 0x001ea80000300800 */
[----:B------:R-:W2:Y:S04]  /*575a0*/  LDL.LU R29, [R1+0x244] ;  /* 0x00024400011d7983 */ /* 0x000ea80000300800 */
[----:B------:R-:W3:Y:S04]  /*575b0*/  LDL.LU R2, [R1+0x220] ;  /* 0x0002200001027983 */ /* 0x000ee80000300800 */
[----:B------:R-:W3:Y:S04]  /*575c0*/  LDL.LU R3, [R1+0x224] ;  /* 0x0002240001037983 */ /* 0x000ee80000300800 */
[----:B---3--:R0:W-:Y:S04]  /*575d0*/  STL.64 [R1+0x2b40], R2 ;  /* 0x002b400201007387 */ /* 0x0081e80000100a00 */
[----:B------:R-:W3:Y:S04]  /*575e0*/  LDL.LU R22, [R1+0x230] ;  /* 0x0002300001167983 */ /* 0x000ee80000300800 */
[----:B------:R-:W3:Y:S04]  /*575f0*/  LDL.LU R23, [R1+0x234] ;  /* 0x0002340001177983 */ /* 0x000ee80000300800 */
[----:B------:R-:W4:Y:S04]  /*57600*/  LDL.LU R20, [R1+0x238] ;  /* 0x0002380001147983 */ /* 0x000f280000300800 */
[----:B------:R-:W4:Y:S01]  /*57610*/  LDL.LU R21, [R1+0x23c] ;  /* 0x00023c0001157983 */ /* 0x000f220000300800 */
[----:B------:R-:W-:-:S03]  /*57620*/  IMAD.MOV.U32 R24, RZ, RZ, R19 ;  /* 0x000000ffff187224 */ /* 0x000fc600078e0013 */
[----:B0-----:R-:W5:Y:S01]  /*57630*/  LDL.LU R2, [R1+0x250] ;  /* 0x0002500001027983 */ /* 0x001f620000300800 */
[----:B------:R-:W-:-:S03]  /*57640*/  IMAD.MOV.U32 R25, RZ, RZ, R9 ;  /* 0x000000ffff197224 */ /* 0x000fc600078e0009 */
[----:B------:R-:W5:Y:S01]  /*57650*/  LDL.LU R3, [R1+0x254] ;  /* 0x0002540001037983 */ /* 0x000f620000300800 */
[----:B------:R-:W-:Y:S02]  /*57660*/  IMAD.MOV.U32 R26, RZ, RZ, R11 ;  /* 0x000000ffff1a7224 */ /* 0x000fe400078e000b */
[----:B------:R-:W-:Y:S01]  /*57670*/  IMAD.MOV.U32 R27, RZ, RZ, R17 ;  /* 0x000000ffff1b7224 */ /* 0x000fe200078e0011 */
[----:B---3--:R-:W-:Y:S04]  /*57680*/  STL.64 [R1+0x2b38], R22 ;  /* 0x002b381601007387 */ /* 0x008fe80000100a00 */
[----:B----4-:R0:W-:Y:S04]  /*57690*/  STL.64 [R1+0x2b30], R20 ;  /* 0x002b301401007387 */ /* 0x0101e80000100a00 */
[----:B------:R-:W3:Y:S04]  /*576a0*/  LDL.LU R19, [R1+0x2b6c] ;  /* 0x002b6c0001137983 */ /* 0x000ee80000300800 */
[----:B------:R-:W4:Y:S04]  /*576b0*/  LDL.LU R9, [R1+0x2b68] ;  /* 0x002b680001097983 */ /* 0x000f280000300800 */
[----:B------:R-:W5:Y:S04]  /*576c0*/  LDL.LU R11, [R1+0x2b64] ;  /* 0x002b6400010b7983 */ /* 0x000f680000300800 */
[----:B------:R-:W5:Y:S01]  /*576d0*/  LDL.LU R17, [R1+0x2b60] ;  /* 0x002b600001117983 */ /* 0x000f620000300800 */
[----:B------:R-:W-:-:S02]  /*576e0*/  IMAD.MOV.U32 R12, RZ, RZ, R18 ;  /* 0x000000ffff0c7224 */ /* 0x000fc400078e0012 */
[----:B------:R-:W-:Y:S01]  /*576f0*/  IMAD.MOV.U32 R13, RZ, RZ, R8 ;  /* 0x000000ffff0d7224 */ /* 0x000fe200078e0008 */
[----:B0-----:R-:W5:Y:S01]  /*57700*/  LDL.LU R20, [R1+0xd0] ;  /* 0x0000d00001147983 */ /* 0x001f620000300800 */
[----:B------:R-:W-:Y:S02]  /*57710*/  IMAD.MOV.U32 R14, RZ, RZ, R10 ;  /* 0x000000ffff0e7224 */ /* 0x000fe400078e000a */
[----:B------:R-:W-:Y:S01]  /*57720*/  IMAD.MOV.U32 R15, RZ, RZ, R16 ;  /* 0x000000ffff0f7224 */ /* 0x000fe200078e0010 */
[----:B------:R-:W5:Y:S04]  /*57730*/  LDL.LU R21, [R1+0xd4] ;  /* 0x0000d40001157983 */ /* 0x000f680000300800 */
[----:B------:R-:W5:Y:S02]  /*57740*/  LDL.LU R22, [R1+0xd8] ;  /* 0x0000d80001167983 */ /* 0x000f640000300800 */
[----:B--2---:R-:W-:Y:S02]  /*57750*/  HMMA.16816.F32 R12, R12, R28, R4 ;  /* 0x0000001c0c0c723c */ /* 0x004fe40000001804 */
[----:B------:R-:W2:Y:S04]  /*57760*/  LDL.LU R23, [R1+0xdc] ;  /* 0x0000dc0001177983 */ /* 0x000ea80000300800 */
[----:B------:R3:W-:Y:S04]  /*57770*/  STL.64 [R1+0x2b28], R26 ;  /* 0x002b281a01007387 */ /* 0x0007e80000100a00 */
[----:B------:R5:W-:Y:S01]  /*57780*/  STL.64 [R1+0x2b20], R24 ;  /* 0x002b201801007387 */ /* 0x000be20000100a00 */
[----:B---3--:R-:W-:-:S02]  /*57790*/  IMAD.MOV.U32 R27, RZ, RZ, R19 ;  /* 0x000000ffff1b7224 */ /* 0x008fc400078e0013 */
[----:B----4-:R-:W-:Y:S02]  /*577a0*/  IMAD.MOV.U32 R26, RZ, RZ, R9 ;  /* 0x000000ffff1a7224 */ /* 0x010fe400078e0009 */
[----:B-----5:R-:W-:Y:S02]  /*577b0*/  IMAD.MOV.U32 R25, RZ, RZ, R11 ;  /* 0x000000ffff197224 */ /* 0x020fe400078e000b */
[----:B------:R-:W-:Y:S02]  /*577c0*/  IMAD.MOV.U32 R24, RZ, RZ, R17 ;  /* 0x000000ffff187224 */ /* 0x000fe400078e0011 */
[----:B------:R-:W3:Y:S04]  /*577d0*/  LDL.LU R17, [R1+0x2b5c] ;  /* 0x002b5c0001117983 */ /* 0x000ee80000300800 */
[----:B------:R-:W4:Y:S04]  /*577e0*/  LDL.LU R11, [R1+0x2b58] ;  /* 0x002b5800010b7983 */ /* 0x000f280000300800 */
[----:B------:R-:W5:Y:S04]  /*577f0*/  LDL.LU R9, [R1+0x2b54] ;  /* 0x002b540001097983 */ /* 0x000f680000300800 */
[----:B------:R-:W2:Y:S04]  /*57800*/  LDL.LU R19, [R1+0x2b50] ;  /* 0x002b500001137983 */ /* 0x000ea80000300800 */
[----:B------:R-:W2:Y:S04]  /*57810*/  LDL.LU.64 R28, [R1+0x2b48] ;  /* 0x002b4800011c7983 */ /* 0x000ea80000300a00 */
[----:B------:R-:W3:Y:S04]  /*57820*/  LDL.LU R4, [R1+0x960] ;  /* 0x0009600001047983 */ /* 0x000ee80000300800 */
[----:B------:R-:W4:Y:S04]  /*57830*/  LDL.LU R5, [R1+0x964] ;  /* 0x0009640001057983 */ /* 0x000f280000300800 */
[----:B------:R0:W-:Y:S04]  /*57840*/  STL.64 [R1+0x20], R12 ;  /* 0x0000200c01007387 */ /* 0x0001e80000100a00 */
[----:B------:R1:W-:Y:S04]  /*57850*/  STL.64 [R1+0x28], R14 ;  /* 0x0000280e01007387 */ /* 0x0003e80000100a00 */
[----:B------:R-:W5:Y:S04]  /*57860*/  LDL.LU R6, [R1+0x968] ;  /* 0x0009680001067983 */ /* 0x000f680000300800 */
[----:B------:R-:W5:Y:S01]  /*57870*/  LDL.LU R7, [R1+0x96c] ;  /* 0x00096c0001077983 */ /* 0x000f620000300800 */
[----:B0-----:R-:W-:-:S02]  /*57880*/  IMAD.MOV.U32 R12, RZ, RZ, R18 ;  /* 0x000000ffff0c7224 */ /* 0x001fc400078e0012 */
[----:B------:R-:W-:Y:S02]  /*57890*/  IMAD.MOV.U32 R13, RZ, RZ, R8 ;  /* 0x000000ffff0d7224 */ /* 0x000fe400078e0008 */
[----:B-1----:R-:W-:Y:S02]  /*578a0*/  IMAD.MOV.U32 R14, RZ, RZ, R10 ;  /* 0x000000ffff0e7224 */ /* 0x002fe400078e000a */
[----:B------:R-:W-:Y:S01]  /*578b0*/  IMAD.MOV.U32 R15, RZ, RZ, R16 ;  /* 0x000000ffff0f7224 */ /* 0x000fe200078e0010 */
[----:B--2---:R0:W-:Y:S01]  /*578c0*/  STL.64 [R1+0x2af0], R28 ;  /* 0x002af01c01007387 */ /* 0x0041e20000100a00 */
[C---:B---3--:R-:W-:Y:S01]  /*578d0*/  FMUL R4, R28.reuse, R4 ;  /* 0x000000041c047220 */ /* 0x048fe20000400000 */
[----:B----4-:R-:W-:Y:S02]  /*578e0*/  FMUL R5, R28, R5 ;  /* 0x000000051c057220 */ /* 0x010fe40000400000 */
[----:B0-----:R-:W2:Y:S01]  /*578f0*/  LDL.LU R28, [R1+0x248] ;  /* 0x00024800011c7983 */ /* 0x001ea20000300800 */
[C---:B-----5:R-:W-:Y:S01]  /*57900*/  FMUL R6, R29.reuse, R6 ;  /* 0x000000061d067220 */ /* 0x060fe20000400000 */
[----:B------:R-:W-:-:S02]  /*57910*/  FMUL R7, R29, R7 ;  /* 0x000000071d077220 */ /* 0x000fc40000400000 */
[----:B------:R-:W2:Y:S05]  /*57920*/  LDL.LU R29, [R1+0x24c] ;  /* 0x00024c00011d7983 */ /* 0x000eaa0000300800 */
[----:B------:R-:W-:Y:S01]  /*57930*/  HMMA.16816.F32 R4, R12, R2, R4 ;  /* 0x000000020c04723c */ /* 0x000fe20000001804 */
[----:B------:R-:W3:Y:S04]  /*57940*/  LDL.LU.64 R2, [R1+0x2b40] ;  /* 0x002b400001027983 */ /* 0x000ee80000300a00 */
[----:B------:R-:W4:-:S14]  /*57950*/  LDL.LU R12, [R1+0xb0] ;  /* 0x0000b000010c7983 */ /* 0x000f1c0000300800 */
[----:B------:R0:W-:Y:S04]  /*57960*/  STL.64 [R1], R4 ;  /* 0x0000000401007387 */ /* 0x0001e80000100a00 */
[----:B------:R1:W-:Y:S04]  /*57970*/  STL.64 [R1+0x8], R6 ;  /* 0x0000080601007387 */ /* 0x0003e80000100a00 */
[----:B------:R-:W4:Y:S01]  /*57980*/  LDL.LU R13, [R1+0xb4] ;  /* 0x0000b400010d7983 */ /* 0x000f220000300800 */
[----:B0-----:R-:W-:-:S03]  /*57990*/  IMAD.MOV.U32 R4, RZ, RZ, R19 ;  /* 0x000000ffff047224 */ /* 0x001fc600078e0013 */
[----:B------:R-:W4:Y:S01]  /*579a0*/  LDL.LU R14, [R1+0xb8] ;  /* 0x0000b800010e7983 */ /* 0x000f220000300800 */
[----:B------:R-:W-:Y:S02]  /*579b0*/  IMAD.MOV.U32 R5, RZ, RZ, R9 ;  /* 0x000000ffff057224 */ /* 0x000fe400078e0009 */
[----:B-1----:R-:W-:Y:S01]  /*579c0*/  IMAD.MOV.U32 R6, RZ, RZ, R11 ;  /* 0x000000ffff067224 */ /* 0x002fe200078e000b */
[----:B------:R-:W4:Y:S01]  /*579d0*/  LDL.LU R15, [R1+0xbc] ;  /* 0x0000bc00010f7983 */ /* 0x000f220000300800 */
[----:B------:R-:W-:-:S07]  /*579e0*/  IMAD.MOV.U32 R7, RZ, RZ, R17 ;  /* 0x000000ffff077224 */ /* 0x000fce00078e0011 */
[----:B--2---:R-:W-:Y:S01]  /*579f0*/  HMMA.16816.F32 R4, R4, R28, R20 ;  /* 0x0000001c0404723c */ /* 0x004fe20000001814 */
[----:B------:R-:W4:Y:S04]  /*57a00*/  LDL.LU.64 R22, [R1+0x2b38] ;  /* 0x002b380001167983 */ /* 0x000f280000300a00 */
        /* <DEDUP_REMOVED lines=8> */
[----:B------:R-:W3:Y:S04]  /*57a90*/  LDL.LU.64 R26, [R1+0x2b28] ;  /* 0x002b2800011a7983 */ /* 0x000ee80000300a00 */
[----:B------:R-:W3:-:S14]  /*57aa0*/  LDL.LU.64 R24, [R1+0x2b20] ;  /* 0x002b200001187983 */ /* 0x000edc0000300a00 */
[----:B------:R0:W-:Y:S04]  /*57ab0*/  STL.64 [R1+0x290], R4 ;  /* 0x0002900401007387 */ /* 0x0001e80000100a00 */
[----:B------:R1:W-:Y:S01]  /*57ac0*/  STL.64 [R1+0x298], R6 ;  /* 0x0002980601007387 */ /* 0x0003e20000100a00 */
[----:B0-----:R-:W-:Y:S02]  /*57ad0*/  IMAD.MOV.U32 R4, RZ, RZ, R19 ;  /* 0x000000ffff047224 */ /* 0x001fe400078e0013 */
[----:B------:R-:W-:Y:S02]  /*57ae0*/  IMAD.MOV.U32 R5, RZ, RZ, R9 ;  /* 0x000000ffff057224 */ /* 0x000fe400078e0009 */
[----:B-1----:R-:W-:Y:S02]  /*57af0*/  IMAD.MOV.U32 R6, RZ, RZ, R11 ;  /* 0x000000ffff067224 */ /* 0x002fe400078e000b */
[----:B------:R-:W-:-:S07]  /*57b00*/  IMAD.MOV.U32 R7, RZ, RZ, R17 ;  /* 0x000000ffff077224 */ /* 0x000fce00078e0011 */
[----:B----4-:R-:W-:-:S15]  /*57b10*/  HMMA.16816.F32 R12, R4, R22, R12 ;  /* 0x00000016040c723c */ /* 0x010fde000000180c */
[----:B------:R-:W-:-:S04]  /*57b20*/  NOP ;  /* 0x0000000000007918 */ /* 0x000fc80000000000 */
[----:B------:R-:W-:Y:S04]  /*57b30*/  STL.64 [R1+0x280], R12 ;  /* 0x0002800c01007387 */ /* 0x000fe80000100a00 */
[----:B------:R0:W-:Y:S01]  /*57b40*/  STL.64 [R1+0x288], R14 ;  /* 0x0002880e01007387 */ /* 0x0001e20000100a00 */
[----:B---3--:R-:W-:Y:S03]  /*57b50*/  HMMA.16816.F32 R4, R4, R2, R24 ;  /* 0x000000020404723c */ /* 0x008fe60000001818 */
[----:B------:R-:W2:-:S15]  /*57b60*/  LDL.LU R2, [R1+0x100] ;  /* 0x0001000001027983 */ /* 0x000e9e0000300800 */
[----:B------:R-:W-:Y:S01]  /*57b70*/  NOP ;  /* 0x0000000000007918 */ /* 0x000fe20000000000 */
[----:B------:R-:W-:Y:S04]  /*57b80*/  STL.64 [R1+0x270], R4 ;  /* 0x0002700401007387 */ /* 0x000fe80000100a00 */
[----:B------:R-:W-:Y:S04]  /*57b90*/  STL.64 [R1+0x278], R6 ;  /* 0x0002780601007387 */ /* 0x000fe80000100a00 */
[----:B------:R-:W2:Y:S04]  /*57ba0*/  LDL.LU R3, [R1+0x104] ;  /* 0x0001040001037983 */ /* 0x000ea80000300800 */
[----:B0-----:R-:W3:Y:S04]  /*57bb0*/  LDL.LU R14, [R1+0x110] ;  /* 0x00011000010e7983 */ /* 0x001ee80000300800 */
[----:B------:R-:W3:Y:S04]  /*57bc0*/  LDL.LU R15, [R1+0x114] ;  /* 0x00011400010f7983 */ /* 0x000ee80000300800 */
[----:B------:R-:W4:Y:S04]  /*57bd0*/  LDL.LU R22, [R1+0x1d8] ;  /* 0x0001d80001167983 */ /* 0x000f280000300800 */
[----:B------:R-:W4:Y:S04]  /*57be0*/  LDL.LU R23, [R1+0x1dc] ;  /* 0x0001dc0001177983 */ /* 0x000f280000300800 */
[----:B------:R-:W5:Y:S04]  /*57bf0*/  LDL.LU R28, [R1+0x150] ;  /* 0x00015000011c7983 */ /* 0x000f680000300800 */
[----:B------:R-:W5:Y:S04]  /*57c00*/  LDL.LU R29, [R1+0x154] ;  /* 0x00015400011d7983 */ /* 0x000f680000300800 */
[----:B------:R-:W2:Y:S04]  /*57c10*/  LDL.LU R12, [R1+0xe8] ;  /* 0x0000e800010c7983 */ /* 0x000ea80000300800 */
[----:B------:R-:W2:Y:S04]  /*57c20*/  LDL.LU R13, [R1+0xec] ;  /* 0x0000ec00010d7983 */ /* 0x000ea80000300800 */
[----:B---3--:R-:W-:Y:S04]  /*57c30*/  STL.64 [R1+0x2b00], R14 ;  /* 0x002b000e01007387 */ /* 0x008fe80000100a00 */
[----:B--2---:R0:W-:Y:S04]  /*57c40*/  STL.64 [R1+0x2af8], R12 ;  /* 0x002af80c01007387 */ /* 0x0041e80000100a00 */
[----:B0-----:R-:W2:Y:S04]  /*57c50*/  LDL.LU R12, [R1+0x80] ;  /* 0x00008000010c7983 */ /* 0x001ea80000300800 */
[----:B------:R-:W2:Y:S04]  /*57c60*/  LDL.LU R13, [R1+0x84] ;  /* 0x00008400010d7983 */ /* 0x000ea80000300800 */
[----:B------:R-:W3:Y:S04]  /*57c70*/  LDL.LU R14, [R1+0x88] ;  /* 0x00008800010e7983 */ /* 0x000ee80000300800 */
[----:B------:R-:W3:Y:S01]  /*57c80*/  LDL.LU R15, [R1+0x8c] ;  /* 0x00008c00010f7983 */ /* 0x000ee20000300800 */
[----:B------:R-:W-:-:S03]  /*57c90*/  IMAD.MOV.U32 R25, RZ, RZ, R0 ;  /* 0x000000ffff197224 */ /* 0x000fc600078e0000 */
[----:B---3--:R-:W-:Y:S04]  /*57ca0*/  STL.64 [R1+0x2b10], R14 ;  /* 0x002b100e01007387 */ /* 0x008fe80000100a00 */
[----:B--2---:R0:W-:Y:S04]  /*57cb0*/  STL.64 [R1+0x2b08], R12 ;  /* 0x002b080c01007387 */ /* 0x0041e80000100a00 */
[----:B0-----:R-:W4:Y:S04]  /*57cc0*/  LDL.LU R12, [R1+0x90] ;  /* 0x00009000010c7983 */ /* 0x001f280000300800 */
[----:B------:R-:W4:Y:S04]  /*57cd0*/  LDL.LU R13, [R1+0x94] ;  /* 0x00009400010d7983 */ /* 0x000f280000300800 */
[----:B------:R-:W4:Y:S04]  /*57ce0*/  LDL.LU R14, [R1+0x98] ;  /* 0x00009800010e7983 */ /* 0x000f280000300800 */
[----:B------:R-:W4:Y:S04]  /*57cf0*/  LDL.LU R15, [R1+0x9c] ;  /* 0x00009c00010f7983 */ /* 0x000f280000300800 */
[----:B------:R-:W2:Y:S04]  /*57d00*/  LDL.LU R24, [R1+0x50] ;  /* 0x0000500001187983 */ /* 0x000ea80000300800 */
[----:B------:R-:W3:Y:S04]  /*57d10*/  LDL.LU R0, [R1+0x2b1c] ;  /* 0x002b1c0001007983 */ /* 0x000ee80000300800 */
[----:B------:R-:W2:Y:S04]  /*57d20*/  LDL.LU R26, [R1+0x58] ;  /* 0x00005800011a7983 */ /* 0x000ea80000300800 */
[----:B------:R-:W2:Y:S04]  /*57d30*/  LDL.LU R27, [R1+0x5c] ;  /* 0x00005c00011b7983 */ /* 0x000ea80000300800 */
[----:B--2---:R3:W-:Y:S04]  /*57d40*/  STL.64 [R1+0x2ad8], R26 ;  /* 0x002ad81a01007387 */ /* 0x0047e80000100a00 */
[----:B------:R0:W-:Y:S01]  /*57d50*/  STL.64 [R1+0x2ad0], R24 ;  /* 0x002ad01801007387 */ /* 0x0001e20000100a00 */
[----:B---3--:R-:W-:-:S03]  /*57d60*/  IMAD.MOV.U32 R26, RZ, RZ, R0 ;  /* 0x000000ffff1a7224 */ /* 0x008fc600078e0000 */
[----:B0-----:R-:W2:Y:S04]  /*57d70*/  LDL.LU R24, [R1+0x60] ;  /* 0x0000600001187983 */ /* 0x001ea80000300800 */
[----:B------:R-:W2:Y:S04]  /*57d80*/  LDL.LU R25, [R1+0x64] ;  /* 0x0000640001197983 */ /* 0x000ea80000300800 */
[----:B------:R-:W3:Y:S04]  /*57d90*/  LDL.LU R0, [R1+0x2b18] ;  /* 0x002b180001007983 */ /* 0x000ee80000300800 */
[----:B------:R-:W2:Y:S01]  /*57da0*/  LDL.LU R27, [R1+0x6c] ;  /* 0x00006c00011b7983 */ /* 0x000ea20000300800 */
[----:B------:R-:W-:-:S02]  /*57db0*/  IMAD.MOV.U32 R4, RZ, RZ, R19 ;  /* 0x000000ffff047224 */ /* 0x000fc400078e0013 */
[----:B------:R-:W-:Y:S02]  /*57dc0*/  IMAD.MOV.U32 R5, RZ, RZ, R9 ;  /* 0x000000ffff057224 */ /* 0x000fe400078e0009 */
[----:B------:R-:W-:Y:S02]  /*57dd0*/  IMAD.MOV.U32 R6, RZ, RZ, R11 ;  /* 0x000000ffff067224 */ /* 0x000fe400078e000b */
[----:B------:R-:W-:-:S07]  /*57de0*/  IMAD.MOV.U32 R7, RZ, RZ, R17 ;  /* 0x000000ffff077224 */ /* 0x000fce00078e0011 */
[----:B----4-:R-:W-:Y:S01]  /*57df0*/  HMMA.16816.F32 R4, R4, R22, R12 ;  /* 0x000000160404723c */ /* 0x010fe2000000180c */
[----:B--2---:R-:W-:Y:S04]  /*57e00*/  STL.64 [R1+0x2ae8], R26 ;  /* 0x002ae81a01007387 */ /* 0x004fe80000100a00 */
[----:B------:R0:W-:Y:S04]  /*57e10*/  STL.64 [R1+0x2ae0], R24 ;  /* 0x002ae01801007387 */ /* 0x0001e80000100a00 */
[----:B0-----:R-:W2:Y:S04]  /*57e20*/  LDL.LU R24, [R1+0x70] ;  /* 0x0000700001187983 */ /* 0x001ea80000300800 */
[----:B------:R-:W2:Y:S04]  /*57e30*/  LDL.LU R25, [R1+0x74] ;  /* 0x0000740001197983 */ /* 0x000ea80000300800 */
[----:B------:R-:W2:Y:S04]  /*57e40*/  LDL.LU R26, [R1+0x78] ;  /* 0x00007800011a7983 */ /* 0x000ea80000300800 */
[----:B------:R-:W5:Y:S04]  /*57e50*/  LDL.LU.64 R14, [R1+0x2b10] ;  /* 0x002b1000010e7983 */ /* 0x000f680000300a00 */
[----:B------:R-:W5:Y:S04]  /*57e60*/  LDL.LU.64 R12, [R1+0x2b08] ;  /* 0x002b0800010c7983 */ /* 0x000f680000300a00 */
[----:B------:R-:W4:Y:S04]  /*57e70*/  LDL.LU R22, [R1+0xe0] ;  /* 0x0000e00001167983 */ /* 0x000f280000300800 */
[----:B------:R0:W-:Y:S04]  /*57e80*/  STL.64 [R1+0x260], R4 ;  /* 0x0002600401007387 */ /* 0x0001e80000100a00 */
[----:B------:R1:W-:Y:S04]  /*57e90*/  STL.64 [R1+0x268], R6 ;  /* 0x0002680601007387 */ /* 0x0003e80000100a00 */
[----:B------:R-:W4:Y:S04]  /*57ea0*/  LDL.LU R23, [R1+0xe4] ;  /* 0x0000e40001177983 */ /* 0x000f280000300800 */
[----:B------:R-:W2:Y:S04]  /*57eb0*/  LDL.LU R20, [R1+0x3c0] ;  /* 0x0003c00001147983 */ /* 0x000ea80000300800 */
[----:B------:R-:W2:Y:S01]  /*57ec0*/  LDL.LU R21, [R1+0x3c4] ;  /* 0x0003c40001157983 */ /* 0x000ea20000300800 */
[----:B0-----:R-:W-:-:S02]  /*57ed0*/  IMAD.MOV.U32 R4, RZ, RZ, R19 ;  /* 0x000000ffff047224 */ /* 0x001fc400078e0013 */
[----:B------:R-:W-:Y:S02]  /*57ee0*/  IMAD.MOV.U32 R5, RZ, RZ, R9 ;  /* 0x000000ffff057224 */ /* 0x000fe400078e0009 */
[----:B-1----:R-:W-:Y:S02]  /*57ef0*/  IMAD.MOV.U32 R6, RZ, RZ, R11 ;  /* 0x000000ffff067224 */ /* 0x002fe400078e000b */
[----:B------:R-:W-:-:S07]  /*57f00*/  IMAD.MOV.U32 R7, RZ, RZ, R17 ;  /* 0x000000ffff077224 */ /* 0x000fce00078e0011 */
[----:B-----5:R-:W-:Y:S01]  /*57f10*/  HMMA.16816.F32 R4, R4, R28, R12 ;  /* 0x0000001c0404723c */ /* 0x020fe2000000180c */
[----:B------:R-:W2:Y:S04]  /*57f20*/  LDL.LU.64 R14, [R1+0x2b00] ;  /* 0x002b0000010e7983 */ /* 0x000ea80000300a00 */
[----:B------:R-:W5:Y:S04]  /*57f30*/  LDL.LU.64 R12, [R1+0x2af8] ;  /* 0x002af800010c7983 */ /* 0x000f680000300a00 */
[----:B------:R-:W4:Y:S01]  /*57f40*/  LDL.LU.64 R28, [R1+0x2af0] ;  /* 0x002af000011c7983 */ /* 0x000f220000300a00 */
[----:B---3--:R-:W-:-:S09]  /*57f50*/  IMAD.MOV.U32 R27, RZ, RZ, R0 ;  /* 0x000000ffff1b7224 */ /* 0x008fd200078e0000 */
        /* <DEDUP_REMOVED lines=9> */
[----:B------:R-:W4:Y:S10]  /*57ff0*/  LDL.LU.64 R14, [R1+0xa90] ;  /* 0x000a9000010e7983 */ /* 0x000f340000300a00 */
[----:B------:R0:W-:Y:S04]  /*58000*/  STL.64 [R1+0x240], R4 ;  /* 0x0002400401007387 */ /* 0x0001e80000100a00 */
[----:B------:R1:W-:Y:S01]  /*58010*/  STL.64 [R1+0x248], R6 ;  /* 0x0002480601007387 */ /* 0x0003e20000100a00 */
[----:B0-----:R-:W-:-:S02]  /*58020*/  IMAD.MOV.U32 R4, RZ, RZ, R19 ;  /* 0x000000ffff047224 */ /* 0x001fc400078e0013 */
[----:B------:R-:W-:Y:S02]  /*58030*/  IMAD.MOV.U32 R5, RZ, RZ, R9 ;  /* 0x000000ffff057224 */ /* 0x000fe400078e0009 */
[----:B-1----:R-:W-:Y:S02]  /*58040*/  IMAD.MOV.U32 R6, RZ, RZ, R11 ;  /* 0x000000ffff067224 */ /* 0x002fe400078e000b */
[----:B------:R-:W-:-:S07]  /*58050*/  IMAD.MOV.U32 R7, RZ, RZ, R17 ;  /* 0x000000ffff077224 */ /* 0x000fce00078e0011 */
[----:B--2---:R-:W-:Y:S01]  /*58060*/  HMMA.16816.F32 R4, R4, R2, R24 ;  /* 0x000000020404723c */ /* 0x004fe20000001818 */
[----:B------:R-:W5:Y:S04]  /*58070*/  LDL.LU.64 R26, [R1+0x2ad8] ;  /* 0x002ad800011a7983 */ /* 0x000f680000300a00 */
[----:B------:R-:W5:Y:S04]  /*58080*/  LDL.LU.64 R24, [R1+0x2ad0] ;  /* 0x002ad00001187983 */ /* 0x000f680000300a00 */
[----:B------:R-:W2:Y:S10]  /*58090*/  LDL.LU R3, [R1+0xf8] ;  /* 0x0000f80001037983 */ /* 0x000eb40000300800 */
[----:B------:R0:W-:Y:S04]  /*580a0*/  STL.64 [R1+0x230], R4 ;  /* 0x0002300401007387 */ /* 0x0001e80000100a00 */
[----:B------:R1:W-:Y:S01]  /*580b0*/  STL.64 [R1+0x238], R6 ;  /* 0x0002380601007387 */ /* 0x0003e20000100a00 */
[----:B0-----:R-:W-:-:S02]  /*580c0*/  IMAD.MOV.U32 R4, RZ, RZ, R19 ;  /* 0x000000ffff047224 */ /* 0x001fc400078e0013 */
[----:B------:R-:W-:Y:S02]  /*580d0*/  IMAD.MOV.U32 R5, RZ, RZ, R9 ;  /* 0x000000ffff057224 */ /* 0x000fe400078e0009 */
[----:B-1----:R-:W-:Y:S02]  /*580e0*/  IMAD.MOV.U32 R6, RZ, RZ, R11 ;  /* 0x000000ffff067224 */ /* 0x002fe400078e000b */
[----:B------:R-:W-:-:S07]  /*580f0*/  IMAD.MOV.U32 R7, RZ, RZ, R17 ;  /* 0x000000ffff077224 */ /* 0x000fce00078e0011 */
[----:B-----5:R-:W-:Y:S01]  /*58100*/  HMMA.16816.F32 R4, R4, R12, R24 ;  /* 0x0000000c0404723c */ /* 0x020fe20000001818 */
[----:B------:R-:W3:Y:S04]  /*58110*/  LDL.LU.64 R26, [R1+0x2ac8] ;  /* 0x002ac800011a7983 */ /* 0x000ee80000300a00 */
[----:B------:R-:W3:Y:S04]  /*58120*/  LDL.LU.64 R24, [R1+0x2ac0] ;  /* 0x002ac00001187983 */ /* 0x000ee80000300a00 */
[----:B------:R-:W5:Y:S10]  /*58130*/  LDL.LU R12, [R1+0xf0] ;  /* 0x0000f000010c7983 */ /* 0x000f740000300800 */
[----:B------:R0:W-:Y:S04]  /*58140*/  STL.64 [R1+0x220], R4 ;  /* 0x0002200401007387 */ /* 0x0001e80000100a00 */
[----:B------:R1:W-:Y:S01]  /*58150*/  STL.64 [R1+0x228], R6 ;  /* 0x0002280601007387 */ /* 0x0003e20000100a00 */
[----:B----4-:R-:W-:-:S03]  /*58160*/  FFMA2 R14, R14.F32x2.HI_LO, R28.F32x2.HI_LO, R20.F32x2.HI_LO ;  /* 0x0000001c0e0e7249 */ /* 0x010fc60000000014 */
[----:B------:R-:W5:Y:S04]  /*58170*/  LDL.LU R13, [R1+0xf4] ;  /* 0x0000f400010d7983 */ /* 0x000f680000300800 */
[----:B------:R-:W4:Y:S04]  /*58180*/  LDL.LU R0, [R1+0xfc] ;  /* 0x0000fc0001007983 */ /* 0x000f280000300800 */
[----:B------:R-:W2:Y:S04]  /*58190*/  LDL.LU R18, [R1+0x108] ;  /* 0x0001080001127983 */ /* 0x000ea80000300800 */
[----:B------:R-:W2:Y:S01]  /*581a0*/  LDL.LU R2, [R1+0x10c] ;  /* 0x00010c0001027983 */ /* 0x000ea20000300800 */
[----:B0-----:R-:W-:-:S02]  /*581b0*/  IMAD.MOV.U32 R4, RZ, RZ, R19 ;  /* 0x000000ffff047224 */ /* 0x001fc400078e0013 */
[----:B------:R-:W-:Y:S02]  /*581c0*/  IMAD.MOV.U32 R5, RZ, RZ, R9 ;  /* 0x000000ffff057224 */ /* 0x000fe400078e0009 */
[----:B-1----:R-:W-:Y:S02]  /*581d0*/  IMAD.MOV.U32 R6, RZ, RZ, R11 ;  /* 0x000000ffff067224 */ /* 0x002fe400078e000b */
[----:B------:R-:W-:Y:S01]  /*581e0*/  IMAD.MOV.U32 R7, RZ, RZ, R17 ;  /* 0x000000ffff077224 */ /* 0x000fe200078e0011 */
[----:B------:R-:W-:Y:S06]  /*581f0*/  STL.64 [R1+0x68], R14 ;  /* 0x0000680e01007387 */ /* 0x000fec0000100a00 */
[----:B---3--:R-:W-:Y:S01]  /*58200*/  HMMA.16816.F32 R4, R4, R22, R24 ;  /* 0x000000160404723c */ /* 0x008fe20000001818 */
[----:B------:R-:W3:-:S15]  /*58210*/  LDL.LU R24, [R1+0x118] ;  /* 0x0001180001187983 */ /* 0x000ede0000300800 */
[----:B------:R-:W-:-:S03]  /*58220*/  NOP ;  /* 0x0000000000007918 */ /* 0x000fc60000000000 */
[----:B------:R-:W-:Y:S04]  /*58230*/  STL.64 [R1+0x1d0], R4 ;  /* 0x0001d00401007387 */ /* 0x000fe80000100a00 */
[----:B------:R-:W-:Y:S04]  /*58240*/  STL.64 [R1+0x1d8], R6 ;  /* 0x0001d80601007387 */ /* 0x000fe80000100a00 */
[----:B------:R-:W3:Y:S04]  /*58250*/  LDL.LU R28, [R1+0x120] ;  /* 0x00012000011c7983 */ /* 0x000ee80000300800 */
[----:B------:R-:W3:Y:S04]  /*58260*/  LDL.LU R29, [R1+0x124] ;  /* 0x00012400011d7983 */ /* 0x000ee80000300800 */
[----:B------:R-:W3:Y:S04]  /*58270*/  LDL.LU R20, [R1+0x10] ;  /* 0x0000100001147983 */ /* 0x000ee80000300800 */
[----:B------:R-:W3:Y:S04]  /*58280*/  LDL.LU R21, [R1+0x14] ;  /* 0x0000140001157983 */ /* 0x000ee80000300800 */
[----:B------:R-:W3:Y:S04]  /*58290*/  LDL.LU R22, [R1+0x18] ;  /* 0x0000180001167983 */ /* 0x000ee80000300800 */
[----:B------:R-:W3:Y:S01]  /*582a0*/  LDL.LU R23, [R1+0x1c] ;  /* 0x00001c0001177983 */ /* 0x000ee20000300800 */
[----:B--2---:R-:W-:-:S02]  /*582b0*/  F2FP.F16.E4M3.UNPACK_B R26, R3 ;  /* 0x00000003ff1a723e */ /* 0x004fc400020006ff */
[----:B------:R-:W-:Y:S02]  /*582c0*/  F2FP.F16.E4M3.UNPACK_B R3, R3.H1 ;  /* 0x00000003ff03723e */ /* 0x000fe400030006ff */
[----:B----4-:R-:W-:Y:S01]  /*582d0*/  F2FP.F16.E4M3.UNPACK_B R27, R0 ;  /* 0x00000000ff1b723e */ /* 0x010fe200020006ff */
[----:B---3--:R-:W-:Y:S04]  /*582e0*/  STL.64 [R1+0x2ab8], R22 ;  /* 0x002ab81601007387 */ /* 0x008fe80000100a00 */
[----:B------:R0:W-:Y:S04]  /*582f0*/  STL.64 [R1+0x2ab0], R20 ;  /* 0x002ab01401007387 */ /* 0x0001e80000100a00 */
[----:B0-----:R-:W5:Y:S04]  /*58300*/  LDL.LU R20, [R1+0x30] ;  /* 0x0000300001147983 */ /* 0x001f680000300800 */
[----:B------:R-:W5:Y:S04]  /*58310*/  LDL.LU R21, [R1+0x34] ;  /* 0x0000340001157983 */ /* 0x000f680000300800 */
[----:B------:R-:W5:Y:S04]  /*58320*/  LDL.LU R22, [R1+0x38] ;  /* 0x0000380001167983 */ /* 0x000f680000300800 */
[----:B------:R-:W5:Y:S04]  /*58330*/  LDL.LU R23, [R1+0x3c] ;  /* 0x00003c0001177983 */ /* 0x000f680000300800 */
[----:B------:R-:W2:Y:S04]  /*58340*/  LDL.LU R25, [R1+0x11c] ;  /* 0x00011c0001197983 */ /* 0x000ea80000300800 */
[----:B------:R-:W3:Y:S04]  /*58350*/  LDL.LU R14, [R1+0x128] ;  /* 0x00012800010e7983 */ /* 0x000ee80000300800 */
[----:B------:R-:W4:Y:S04]  /*58360*/  LDL.LU R16, [R1+0x12c] ;  /* 0x00012c0001107983 */ /* 0x000f280000300800 */
[----:B------:R-:W2:Y:S04]  /*58370*/  LDL.LU R10, [R1+0x148] ;  /* 0x00014800010a7983 */ /* 0x000ea80000300800 */
[----:B------:R-:W2:Y:S04]  /*58380*/  LDL.LU R8, [R1+0x14c] ;  /* 0x00014c0001087983 */ /* 0x000ea80000300800 */
[----:B------:R0:W-:Y:S04]  /*58390*/  STL [R1+0x3c0], R3 ;  /* 0x0003c00301007387 */ /* 0x0001e80000100800 */
[----:B------:R-:W2:Y:S01]  /*583a0*/  LDL.LU R15, [R1+0x560] ;  /* 0x00056000010f7983 */ /* 0x000ea20000300800 */
[----:B------:R-:W-:-:S02]  /*583b0*/  IMAD.MOV.U32 R4, RZ, RZ, R19 ;  /* 0x000000ffff047224 */ /* 0x000fc400078e0013 */
[----:B------:R-:W-:Y:S01]  /*583c0*/  IMAD.MOV.U32 R5, RZ, RZ, R9 ;  /* 0x000000ffff057224 */ /* 0x000fe200078e0009 */
[----:B0-----:R-:W-:Y:S02]  /*583d0*/  F2FP.F16.E4M3.UNPACK_B R3, R0.H1 ;  /* 0x00000000ff03723e */ /* 0x001fe400030006ff */
[-C--:B------:R-:W-:Y:S02]  /*583e0*/  F2FP.F16.E4M3.UNPACK_B R0, R18.reuse ;  /* 0x00000012ff00723e */ /* 0x080fe400020006ff */
[----:B------:R-:W-:Y:S01]  /*583f0*/  F2FP.F16.E4M3.UNPACK_B R18, R18.H1 ;  /* 0x00000012ff12723e */ /* 0x000fe200030006ff */
[----:B------:R-:W-:Y:S01]  /*58400*/  IMAD.MOV.U32 R6, RZ, RZ, R11 ;  /* 0x000000ffff067224 */ /* 0x000fe200078e000b */
[----:B------:R0:W-:Y:S01]  /*58410*/  STL [R1+0x3c4], R3 ;  /* 0x0003c40301007387 */ /* 0x0001e20000100800 */
[----:B------:R-:W-:-:S03]  /*58420*/  IMAD.MOV.U32 R7, RZ, RZ, R17 ;  /* 0x000000ffff077224 */ /* 0x000fc600078e0011 */
[----:B0-----:R-:W3:Y:S04]  /*58430*/  LDL.LU R3, [R1+0x158] ;  /* 0x0001580001037983 */ /* 0x001ee80000300800 */
[----:B------:R0:W-:Y:S04]  /*58440*/  STL [R1+0x58], R0 ;  /* 0x0000580001007387 */ /* 0x0001e80000100800 */
[----:B0-----:R-:W4:Y:S04]  /*58450*/  LDL.LU R0, [R1+0x15c] ;  /* 0x00015c0001007983 */ /* 0x001f280000300800 */
[----:B------:R0:W-:Y:S02]  /*58460*/  STL [R1+0x3c8], R18 ;  /* 0x0003c81201007387 */ /* 0x0001e40000100800 */
[----:B0-----:R-:W-:-:S02]  /*58470*/  F2FP.F16.E4M3.UNPACK_B R18, R2 ;  /* 0x00000002ff12723e */ /* 0x001fc400020006ff */
[----:B------:R-:W-:Y:S01]  /*58480*/  F2FP.F16.E4M3.UNPACK_B R2, R2.H1 ;  /* 0x00000002ff02723e */ /* 0x000fe200030006ff */
[----:B-----5:R-:W-:Y:S01]  /*58490*/  HMMA.16816.F32 R4, R4, R12, R20 ;  /* 0x0000000c0404723c */ /* 0x020fe20000001814 */
[----:B------:R-:W5:Y:S04]  /*584a0*/  LDL.LU.64 R22, [R1+0x2ab8] ;  /* 0x002ab80001167983 */ /* 0x000f680000300a00 */
[----:B------:R0:W-:Y:S04]  /*584b0*/  STL [R1+0x3cc], R2 ;  /* 0x0003cc0201007387 */ /* 0x0001e80000100800 */
[----:B------:R-:W5:Y:S04]  /*584c0*/  LDL.LU.64 R20, [R1+0x2ab0] ;  /* 0x002ab00001147983 */ /* 0x000f680000300a00 */
[----:B------:R-:W5:Y:S06]  /*584d0*/  LDL.LU R12, [R1+0x140] ;  /* 0x00014000010c7983 */ /* 0x000f6c0000300800 */
[----:B------:R1:W-:Y:S04]  /*584e0*/  STL.64 [R1+0x1a0], R4 ;  /* 0x0001a00401007387 */ /* 0x0003e80000100a00 */
[----:B------:R1:W-:Y:S04]  /*584f0*/  STL.64 [R1+0x1a8], R6 ;  /* 0x0001a80601007387 */ /* 0x0003e80000100a00 */
[----:B------:R-:W5:Y:S04]  /*58500*/  LDL.LU R13, [R1+0x144] ;  /* 0x00014400010d7983 */ /* 0x000f680000300800 */
[----:B0-----:R-:W5:Y:S04]  /*58510*/  LDL.LU R2, [R1+0x1b8] ;  /* 0x0001b80001027983 */ /* 0x001f680000300800 */
[----:B------:R-:W-:Y:S01]  /*58520*/  STL [R1+0x5c], R18 ;  /* 0x00005c1201007387 */ /* 0x000fe20000100800 */
[----:B-1----:R-:W-:-:S02]  /*58530*/  F2FP.F16.E4M3.UNPACK_B R4, R24 ;  /* 0x00000018ff04723e */ /* 0x002fc400020006ff */
[----:B------:R-:W-:Y:S02]  /*58540*/  F2FP.F16.E4M3.UNPACK_B R6, R24.H1 ;  /* 0x00000018ff06723e */ /* 0x000fe400030006ff */
[-C--:B--2---:R-:W-:Y:S02]  /*58550*/  F2FP.F16.E4M3.UNPACK_B R24, R25.reuse ;  /* 0x00000019ff18723e */ /* 0x084fe400020006ff */
[----:B------:R-:W-:Y:S01]  /*58560*/  F2FP.F16.E4M3.UNPACK_B R25, R25.H1 ;  /* 0x00000019ff19723e */ /* 0x000fe200030006ff */
[----:B------:R-:W-:Y:S04]  /*58570*/  STL [R1+0x30], R4 ;  /* 0x0000300401007387 */ /* 0x000fe80000100800 */
[----:B------:R-:W-:Y:S04]  /*58580*/  STL [R1+0x400], R6 ;  /* 0x0004000601007387 */ /* 0x000fe80000100800 */
[----:B------:R3:W-:Y:S01]  /*58590*/  STL [R1+0x34], R24 ;  /* 0x0000341801007387 */ /* 0x0007e20000100800 */
[----:B------:R-:W-:-:S02]  /*585a0*/  IMAD.MOV.U32 R5, RZ, RZ, R9 ;  /* 0x000000ffff057224 */ /* 0x000fc400078e0009 */
[----:B------:R-:W-:Y:S01]  /*585b0*/  IMAD.MOV.U32 R7, RZ, RZ, R17 ;  /* 0x000000ffff077224 */ /* 0x000fe200078e0011 */
[----:B------:R0:W-:Y:S01]  /*585c0*/  STL [R1+0x404], R25 ;  /* 0x0004041901007387 */ /* 0x0001e20000100800 */
[-C--:B---3--:R-:W-:Y:S01]  /*585d0*/  F2FP.F16.E4M3.UNPACK_B R24, R14.reuse ;  /* 0x0000000eff18723e */ /* 0x088fe200020006ff */
[----:B------:R-:W-:Y:S02]  /*585e0*/  IMAD.MOV.U32 R4, RZ, RZ, R19 ;  /* 0x000000ffff047224 */ /* 0x000fe400078e0013 */
[----:B------:R-:W-:Y:S01]  /*585f0*/  IMAD.MOV.U32 R6, RZ, RZ, R11 ;  /* 0x000000ffff067224 */ /* 0x000fe200078e000b */
[----:B0-----:R-:W-:Y:S01]  /*58600*/  F2FP.F16.E4M3.UNPACK_B R25, R14.H1 ;  /* 0x0000000eff19723e */ /* 0x001fe200030006ff */
[----:B------:R0:W-:Y:S01]  /*58610*/  STL [R1+0x60], R24 ;  /* 0x0000601801007387 */ /* 0x0001e20000100800 */
[----:B----4-:R-:W-:-:S03]  /*58620*/  F2FP.F16.E4M3.UNPACK_B R14, R16.H1 ;  /* 0x00000010ff0e723e */ /* 0x010fc600030006ff */
[----:B------:R-:W-:Y:S01]  /*58630*/  STL [R1+0x408], R25 ;  /* 0x0004081901007387 */ /* 0x000fe20000100800 */
[----:B0-----:R-:W-:-:S05]  /*58640*/  F2FP.F16.E4M3.UNPACK_B R24, R16 ;  /* 0x00000010ff18723e */ /* 0x001fca00020006ff */
[----:B------:R-:W-:Y:S01]  /*58650*/  STL [R1+0x64], R24 ;  /* 0x0000641801007387 */ /* 0x000fe20000100800 */
[----:B-----5:R-:W-:Y:S03]  /*58660*/  HMMA.16816.F32 R4, R4, R28, R20 ;  /* 0x0000001c0404723c */ /* 0x020fe60000001814 */
[----:B------:R-:W2:Y:S04]  /*58670*/  LDL.LU.64 R22, [R1+0x2aa8] ;  /* 0x002aa80001167983 */ /* 0x000ea80000300a00 */
[----:B------:R-:W-:Y:S04]  /*58680*/  STL [R1+0x40c], R14 ;  /* 0x00040c0e01007387 */ /* 0x000fe80000100800 */
[----:B------:R-:W2:Y:S08]  /*58690*/  LDL.LU.64 R20, [R1+0x2aa0] ;  /* 0x002aa00001147983 */ /* 0x000eb00000300a00 */
[----:B------:R0:W-:Y:S04]  /*586a0*/  STL.64 [R1+0x190], R4 ;  /* 0x0001900401007387 */ /* 0x0001e80000100a00 */
[----:B------:R1:W-:Y:S01]  /*586b0*/  STL.64 [R1+0x198], R6 ;  /* 0x0001980601007387 */ /* 0x0003e20000100a00 */
[----:B0-----:R-:W-:-:S02]  /*586c0*/  F2FP.F16.E4M3.UNPACK_B R4, R10 ;  /* 0x0000000aff04723e */ /* 0x001fc400020006ff */
[----:B------:R-:W-:Y:S02]  /*586d0*/  F2FP.F16.E4M3.UNPACK_B R5, R10.H1 ;  /* 0x0000000aff05723e */ /* 0x000fe400030006ff */
[----:B-1----:R-:W-:Y:S01]  /*586e0*/  F2FP.F16.E4M3.UNPACK_B R6, R8 ;  /* 0x00000008ff06723e */ /* 0x002fe200020006ff */
[----:B------:R0:W-:Y:S04]  /*586f0*/  STL [R1+0x70], R4 ;  /* 0x0000700401007387 */ /* 0x0001e80000100800 */
[----:B------:R1:W-:Y:S04]  /*58700*/  STL [R1+0x500], R5 ;  /* 0x0005000501007387 */ /* 0x0003e80000100800 */
[----:B------:R3:W-:Y:S01]  /*58710*/  STL [R1+0x74], R6 ;  /* 0x0000740601007387 */ /* 0x0007e20000100800 */
[----:B------:R-:W-:-:S02]  /*58720*/  IMAD.MOV.U32 R7, RZ, RZ, R17 ;  /* 0x000000ffff077224 */ /* 0x000fc400078e0011 */
[----:B0-----:R-:W-:Y:S02]  /*58730*/  IMAD.MOV.U32 R4, RZ, RZ, R19 ;  /* 0x000000ffff047224 */ /* 0x001fe400078e0013 */
[----:B-1----:R-:W-:Y:S02]  /*58740*/  IMAD.MOV.U32 R5, RZ, RZ, R9 ;  /* 0x000000ffff057224 */ /* 0x002fe400078e0009 */
[----:B---3--:R-:W-:Y:S01]  /*58750*/  IMAD.MOV.U32 R6, RZ, RZ, R11 ;  /* 0x000000ffff067224 */ /* 0x008fe200078e000b */
[----:B------:R-:W-:Y:S02]  /*58760*/  F2FP.F16.E4M3.UNPACK_B R8, R8.H1 ;  /* 0x00000008ff08723e */ /* 0x000fe400030006ff */
[-C--:B------:R-:W-:Y:S02]  /*58770*/  F2FP.F16.E4M3.UNPACK_B R10, R3.reuse ;  /* 0x00000003ff0a723e */ /* 0x080fe400020006ff */
[----:B------:R-:W-:Y:S02]  /*58780*/  F2FP.F16.E4M3.UNPACK_B R3, R3.H1 ;  /* 0x00000003ff03723e */ /* 0x000fe400030006ff */
[----:B------:R-:W-:-:S02]  /*58790*/  F2FP.F16.E4M3.UNPACK_B R29, R0 ;  /* 0x00000000ff1d723e */ /* 0x000fc400020006ff */
[----:B------:R-:W-:Y:S01]  /*587a0*/  F2FP.F16.E4M3.UNPACK_B R0, R0.H1 ;  /* 0x00000000ff00723e */ /* 0x000fe200030006ff */
[----:B------:R-:W-:Y:S04]  /*587b0*/  STL [R1+0x504], R8 ;  /* 0x0005040801007387 */ /* 0x000fe80000100800 */
[----:B------:R-:W-:Y:S04]  /*587c0*/  STL [R1+0x508], R3 ;  /* 0x0005080301007387 */ /* 0x000fe80000100800 */
[----:B------:R-:W3:Y:S04]  /*587d0*/  LDL.LU R14, [R1+0x1bc] ;  /* 0x0001bc00010e7983 */ /* 0x000ee80000300800 */
[----:B------:R-:W-:Y:S04]  /*587e0*/  STL [R1+0x80], R10 ;  /* 0x0000800a01007387 */ /* 0x000fe80000100800 */
[----:B------:R0:W-:Y:S04]  /*587f0*/  STL [R1+0x50c], R0 ;  /* 0x00050c0001007387 */ /* 0x0001e80000100800 */
[----:B------:R-:W-:Y:S01]  /*58800*/  STL [R1+0x84], R29 ;  /* 0x0000841d01007387 */ /* 0x000fe20000100800 */
[----:B------:R-:W-:-:S02]  /*58810*/  LOP3.LUT R16, R15, 0x40, RZ, 0x3c, !PT ;  /* 0x000000400f107812 */ /* 0x000fc400078e3cff */
[----:B0-----:R-:W-:Y:S01]  /*58820*/  LOP3.LUT R0, R15, 0x60, RZ, 0x3c, !PT ;  /* 0x000000600f007812 */ /* 0x001fe200078e3cff */
[----:B--2---:R-:W-:Y:S01]  /*58830*/  HMMA.16816.F32 R4, R4, R12, R20 ;  /* 0x0000000c0404723c */ /* 0x004fe20000001814 */
[----:B------:R-:W2:Y:S04]  /*58840*/  LDL.LU R20, [R1+0x1b0] ;  /* 0x0001b00001147983 */ /* 0x000ea80000300800 */
[----:B------:R-:W0:Y:S01]  /*58850*/  LDS.64 R22, [R16+UR7] ;  /* 0x0000000710167984 */ /* 0x000e220008000a00 */
[----:B------:R-:W-:-:S03]  /*58860*/  F2FP.F16.E4M3.UNPACK_B R3, R2 ;  /* 0x00000002ff03723e */ /* 0x000fc600020006ff */
[----:B------:R-:W-:Y:S04]  /*58870*/  LDS.64 R24, [R0+UR7] ;  /* 0x0000000700187984 */ /* 0x000fe80008000a00 */
[----:B------:R-:W-:Y:S06]  /*58880*/  LDS.64 R12, [R0+UR7+0x800] ;  /* 0x00080007000c7984 */ /* 0x000fec0008000a00 */
[----:B------:R-:W-:Y:S04]  /*58890*/  STL.64 [R1+0x180], R4 ;  /* 0x0001800401007387 */ /* 0x000fe80000100a00 */
[----:B------:R-:W-:Y:S04]  /*588a0*/  STL.64 [R1+0x188], R6 ;  /* 0x0001880601007387 */ /* 0x000fe80000100a00 */
[----:B------:R-:W2:Y:S04]  /*588b0*/  LDL.LU R21, [R1+0x1b4] ;  /* 0x0001b40001157983 */ /* 0x000ea80000300800 */
[----:B------:R1:W-:Y:S04]  /*588c0*/  STL [R1+0x29a0], R15 ;  /* 0x0029a00f01007387 */ /* 0x0003e80000100800 */
[----:B-1----:R-:W4:Y:S04]  /*588d0*/  LDL.LU R15, [R1+0x1cc] ;  /* 0x0001cc00010f7983 */ /* 0x002f280000300800 */
[----:B------:R-:W5:Y:S01]  /*588e0*/  LDL.LU R8, [R1+0x1e8] ;  /* 0x0001e80001087983 */ /* 0x000f620000300800 */
[----:B------:R-:W-:-:S03]  /*588f0*/  F2FP.F16.E4M3.UNPACK_B R2, R2.H1 ;  /* 0x00000002ff02723e */ /* 0x000fc600030006ff */
[----:B------:R-:W-:Y:S04]  /*58900*/  STL [R1+0x90], R3 ;  /* 0x0000900301007387 */ /* 0x000fe80000100800 */
[----:B0-----:R0:W-:Y:S04]  /*58910*/  STL [R1+0x2950], R23 ;  /* 0x0029501701007387 */ /* 0x0011e80000100800 */
[----:B------:R-:W-:Y:S04]  /*58920*/  STL [R1+0x510], R2 ;  /* 0x0005100201007387 */ /* 0x000fe80000100800 */
[----:B------:R-:W1:Y:S04]  /*58930*/  LDS.64 R2, [R16+UR7+0x800] ;  /* 0x0008000710027984 */ /* 0x000e680008000a00 */
[----:B0-----:R-:W2:Y:S01]  /*58940*/  LDL.LU R23, [R1+0x1c8] ;  /* 0x0001c80001177983 */ /* 0x001ea20000300800 */
[----:B------:R-:W-:-:S02]  /*58950*/  IMAD.MOV.U32 R5, RZ, RZ, R9 ;  /* 0x000000ffff057224 */ /* 0x000fc400078e0009 */
[----:B------:R-:W-:Y:S01]  /*58960*/  IMAD.MOV.U32 R6, RZ, RZ, R11 ;  /* 0x000000ffff067224 */ /* 0x000fe200078e000b */
[----:B-1----:R-:W-:Y:S04]  /*58970*/  STL [R1+0x2970], R3 ;  /* 0x0029700301007387 */ /* 0x002fe80000100800 */
[----:B------:R-:W-:Y:S04]  /*58980*/  STL [R1+0x29f0], R25 ;  /* 0x0029f01901007387 */ /* 0x000fe80000100800 */
[----:B------:R-:W-:Y:S04]  /*58990*/  STL [R1+0x29d8], R13 ;  /* 0x0029d80d01007387 */ /* 0x000fe80000100800 */
[----:B------:R-:W-:Y:S04]  /*589a0*/  STL [R1+0x29a4], R0 ;  /* 0x0029a40001007387 */ /* 0x000fe80000100800 */
[----:B------:R-:W-:Y:S04]  /*589b0*/  STL.64 [R1+0x2a98], R10 ;  /* 0x002a980a01007387 */ /* 0x000fe80000100a00 */
[----:B-----5:R0:W-:Y:S04]  /*589c0*/  STL.64 [R1+0x2a90], R8 ;  /* 0x002a900801007387 */ /* 0x0201e80000100a00 */
[----:B0-----:R-:W5:Y:S04]  /*589d0*/  LDL.LU R8, [R1+0x40] ;  /* 0x0000400001087983 */ /* 0x001f680000300800 */
[----:B------:R-:W5:Y:S04]  /*589e0*/  LDL.LU R9, [R1+0x44] ;  /* 0x0000440001097983 */ /* 0x000f680000300800 */
[----:B------:R-:W5:Y:S04]  /*589f0*/  LDL.LU R10, [R1+0x48] ;  /* 0x00004800010a7983 */ /* 0x000f680000300800 */
[----:B------:R-:W5:Y:S01]  /*58a00*/  LDL.LU R11, [R1+0x4c] ;  /* 0x00004c00010b7983 */ /* 0x000f620000300800 */
[----:B---3--:R-:W-:-:S02]  /*58a10*/  F2FP.F16.E4M3.UNPACK_B R0, R14.H1 ;  /* 0x0000000eff00723e */ /* 0x008fc400030006ff */
[----:B------:R-:W-:Y:S02]  /*58a20*/  F2FP.F16.E4M3.UNPACK_B R28, R14 ;  /* 0x0000000eff1c723e */ /* 0x000fe400020006ff */
[----:B------:R-:W3:Y:S04]  /*58a30*/  LDL.LU R14, [R1+0x1ec] ;  /* 0x0001ec00010e7983 */ /* 0x000ee80000300800 */
[----:B------:R-:W3:Y:S04]  /*58a40*/  LDL.LU R13, [R1+0x1f8] ;  /* 0x0001f800010d7983 */ /* 0x000ee80000300800 */
[----:B------:R0:W-:Y:S01]  /*58a50*/  STL [R1+0x514], R0 ;  /* 0x0005140001007387 */ /* 0x0001e20000100800 */
[----:B--2---:R-:W-:-:S03]  /*58a60*/  F2FP.F16.E4M3.UNPACK_B R25, R23 ;  /* 0x00000017ff19723e */ /* 0x004fc600020006ff */
[----:B------:R-:W-:Y:S01]  /*58a70*/  STL [R1+0x94], R28 ;  /* 0x0000941c01007387 */ /* 0x000fe20000100800 */
[----:B------:R-:W-:Y:S02]  /*58a80*/  IMAD.MOV.U32 R4, RZ, RZ, R19 ;  /* 0x000000ffff047224 */ /* 0x000fe400078e0013 */
[----:B------:R-:W-:Y:S01]  /*58a90*/  IMAD.MOV.U32 R7, RZ, RZ, R17 ;  /* 0x000000ffff077224 */ /* 0x000fe200078e0011 */
[----:B------:R1:W-:Y:S01]  /*58aa0*/  STL [R1+0x2a30], R28 ;  /* 0x002a301c01007387 */ /* 0x0003e20000100800 */
[----:B0-----:R-:W-:-:S05]  /*58ab0*/  F2FP.F16.E4M3.UNPACK_B R0, R23.H1 ;  /* 0x00000017ff00723e */ /* 0x001fca00030006ff */
[----:B------:R4:W-:Y:S04]  /*58ac0*/  STL [R1+0x518], R0 ;  /* 0x0005180001007387 */ /* 0x0009e80000100800 */
[----:B------:R-:W-:Y:S04]  /*58ad0*/  STL [R1+0xa0], R25 ;  /* 0x0000a01901007387 */ /* 0x000fe80000100800 */
[----:B------:R-:W-:Y:S04]  /*58ae0*/  STL [R1+0x2a34], R25 ;  /* 0x002a341901007387 */ /* 0x000fe80000100800 */
[----:B-1----:R-:W2:Y:S01]  /*58af0*/  LDL.LU R28, [R1+0x1fc] ;  /* 0x0001fc00011c7983 */ /* 0x002ea20000300800 */
[----:B----4-:R-:W-:-:S05]  /*58b00*/  F2FP.F16.E4M3.UNPACK_B R0, R15.H1 ;  /* 0x0000000fff00723e */ /* 0x010fca00030006ff */
[----:B------:R0:W-:Y:S01]  /*58b10*/  STL [R1+0x51c], R0 ;  /* 0x00051c0001007387 */ /* 0x0001e20000100800 */
[----:B-----5:R-:W-:Y:S03]  /*58b20*/  HMMA.16816.F32 R4, R4, R20, R8 ;  /* 0x000000140404723c */ /* 0x020fe60000001808 */
[----:B------:R-:W4:Y:S04]  /*58b30*/  LDL.LU.64 R10, [R1+0x2a98] ;  /* 0x002a9800010a7983 */ /* 0x000f280000300a00 */
[----:B------:R-:W5:Y:S01]  /*58b40*/  LDL.LU.64 R8, [R1+0x2a90] ;  /* 0x002a900001087983 */ /* 0x000f620000300a00 */
[----:B------:R-:W-:Y:S01]  /*58b50*/  F2FP.F16.E4M3.UNPACK_B R23, R15 ;  /* 0x0000000fff17723e */ /* 0x000fe200020006ff */
[----:B0-----:R-:W-:-:S02]  /*58b60*/  IMAD.MOV.U32 R0, RZ, RZ, R18 ;  /* 0x000000ffff007224 */ /* 0x001fc400078e0012 */
[----:B------:R-:W2:Y:S08]  /*58b70*/  LDL.LU R18, [R1+0x208] ;  /* 0x0002080001127983 */ /* 0x000eb00000300800 */
[----:B------:R-:W-:Y:S04]  /*58b80*/  STL.64 [R1+0x170], R4 ;  /* 0x0001700401007387 */ /* 0x000fe80000100a00 */
[----:B------:R-:W-:Y:S04]  /*58b90*/  STL.64 [R1+0x178], R6 ;  /* 0x0001780601007387 */ /* 0x000fe80000100a00 */
[----:B------:R-:W-:Y:S04]  /*58ba0*/  STL [R1+0xa4], R23 ;  /* 0x0000a41701007387 */ /* 0x000fe80000100800 */
[----:B------:R0:W-:Y:S04]  /*58bb0*/  STL.64 [R1+0x2a80], R22 ;  /* 0x002a801601007387 */ /* 0x0001e80000100a00 */
[----:B0-----:R-:W2:Y:S04]  /*58bc0*/  LDL.LU R22, [R1+0x1c0] ;  /* 0x0001c00001167983 */ /* 0x001ea80000300800 */
[----:B------:R-:W2:Y:S01]  /*58bd0*/  LDL.LU R23, [R1+0x1c4] ;  /* 0x0001c40001177983 */ /* 0x000ea20000300800 */
[----:B-----5:R-:W-:-:S02]  /*58be0*/  F2FP.F16.E4M3.UNPACK_B R6, R8.H1 ;  /* 0x00000008ff06723e */ /* 0x020fc400030006ff */
[----:B------:R-:W-:-:S03]  /*58bf0*/  F2FP.F16.E4M3.UNPACK_B R20, R8 ;  /* 0x00000008ff14723e */ /* 0x000fc600020006ff */
[----:B------:R0:W-:Y:S04]  /*58c00*/  STL [R1+0x520], R6 ;  /* 0x0005200601007387 */ /* 0x0001e80000100800 */
[----:B------:R-:W-:Y:S04]  /*58c10*/  STL [R1+0xb0], R20 ;  /* 0x0000b01401007387 */ /* 0x000fe80000100800 */
[----:B------:R-:W-:Y:S04]  /*58c20*/  STL [R1+0x29f4], R20 ;  /* 0x0029f41401007387 */ /* 0x000fe80000100800 */
[----:B----4-:R-:W-:Y:S04]  /*58c30*/  STL [R1+0x2a8c], R11 ;  /* 0x002a8c0b01007387 */ /* 0x010fe80000100800 */
[----:B------:R1:W-:Y:S01]  /*58c40*/  STL [R1+0x2a88], R9 ;  /* 0x002a880901007387 */ /* 0x0003e20000100800 */
[----:B------:R-:W-:-:S03]  /*58c50*/  IMAD.MOV.U32 R5, RZ, RZ, R9 ;  /* 0x000000ffff057224 */ /* 0x000fc600078e0009 */
[----:B------:R-:W4:Y:S01]  /*58c60*/  LDL.LU R8, [R1+0x20] ;  /* 0x0000200001087983 */ /* 0x000f220000300800 */
[----:B------:R-:W-:Y:S02]  /*58c70*/  IMAD.MOV.U32 R3, RZ, RZ, R10 ;  /* 0x000000ffff037224 */ /* 0x000fe400078e000a */
[----:B0-----:R-:W-:Y:S01]  /*58c80*/  IMAD.MOV.U32 R6, RZ, RZ, R11 ;  /* 0x000000ffff067224 */ /* 0x001fe200078e000b */
[----:B-1----:R-:W4:Y:S04]  /*58c90*/  LDL.LU R9, [R1+0x24] ;  /* 0x0000240001097983 */ /* 0x002f280000300800 */
[----:B------:R-:W4:Y:S04]  /*58ca0*/  LDL.LU R10, [R1+0x28] ;  /* 0x00002800010a7983 */ /* 0x000f280000300800 */
[----:B------:R-:W4:Y:S01]  /*58cb0*/  LDL.LU R11, [R1+0x2c] ;  /* 0x00002c00010b7983 */ /* 0x000f220000300800 */
[----:B---3--:R-:W-:-:S02]  /*58cc0*/  F2FP.F16.E4M3.UNPACK_B R20, R14.H1 ;  /* 0x0000000eff14723e */ /* 0x008fc400030006ff */
[----:B------:R-:W-:Y:S01]  /*58cd0*/  F2FP.F16.E4M3.UNPACK_B R21, R14 ;  /* 0x0000000eff15723e */ /* 0x000fe200020006ff */
[----:B------:R-:W-:Y:S01]  /*58ce0*/  IMAD.MOV.U32 R15, RZ, RZ, R29 ;  /* 0x000000ffff0f7224 */ /* 0x000fe200078e001d */
[-C--:B------:R-:W-:Y:S01]  /*58cf0*/  F2FP.F16.E4M3.UNPACK_B R14, R13.reuse ;  /* 0x0000000dff0e723e */ /* 0x080fe200020006ff */
[----:B------:R-:W-:Y:S02]  /*58d00*/  IMAD.MOV.U32 R4, RZ, RZ, R19 ;  /* 0x000000ffff047224 */ /* 0x000fe400078e0013 */
[----:B------:R-:W-:Y:S01]  /*58d10*/  IMAD.MOV.U32 R7, RZ, RZ, R17 ;  /* 0x000000ffff077224 */ /* 0x000fe200078e0011 */
[----:B------:R-:W3:Y:S01]  /*58d20*/  LDL.LU R29, [R1+0x20c] ;  /* 0x00020c00011d7983 */ /* 0x000ee20000300800 */
[----:B------:R-:W-:-:S03]  /*58d30*/  F2FP.F16.E4M3.UNPACK_B R13, R13.H1 ;  /* 0x0000000dff0d723e */ /* 0x000fc600030006ff */
[----:B------:R2:W-:Y:S04]  /*58d40*/  STL [R1+0x524], R20 ;  /* 0x0005241401007387 */ /* 0x0005e80000100800 */
[----:B------:R-:W-:Y:S04]  /*58d50*/  STL [R1+0xb4], R21 ;  /* 0x0000b41501007387 */ /* 0x000fe80000100800 */
[----:B------:R0:W-:Y:S01]  /*58d60*/  STL [R1+0x29f8], R21 ;  /* 0x0029f81501007387 */ /* 0x0001e20000100800 */
[----:B------:R-:W-:-:S03]  /*58d70*/  IMAD.MOV.U32 R25, RZ, RZ, R0 ;  /* 0x000000ffff197224 */ /* 0x000fc600078e0000 */
[----:B------:R-:W-:Y:S01]  /*58d80*/  STL [R1+0x540], R13 ;  /* 0x0005400d01007387 */ /* 0x000fe20000100800 */
[----:B--2---:R-:W-:-:S03]  /*58d90*/  F2FP.F16.E4M3.UNPACK_B R20, R28.H1 ;  /* 0x0000001cff14723e */ /* 0x004fc600030006ff */
[----:B0-----:R-:W2:Y:S04]  /*58da0*/  LDL.LU R21, [R1+0x21c] ;  /* 0x00021c0001157983 */ /* 0x001ea80000300800 */
[----:B------:R-:W-:Y:S04]  /*58db0*/  STL [R1+0x544], R20 ;  /* 0x0005441401007387 */ /* 0x000fe80000100800 */
[----:B------:R-:W-:Y:S04]  /*58dc0*/  STL.64 [R1+0x2a78], R26 ;  /* 0x002a781a01007387 */ /* 0x000fe80000100a00 */
[----:B------:R0:W-:Y:S04]  /*58dd0*/  STL.64 [R1+0x2a70], R24 ;  /* 0x002a701801007387 */ /* 0x0001e80000100a00 */
[----:B0-----:R-:W5:Y:S04]  /*58de0*/  LDL.LU R24, [R1] ;  /* 0x0000000001187983 */ /* 0x001f680000300800 */
[----:B------:R-:W5:Y:S04]  /*58df0*/  LDL.LU R25, [R1+0x4] ;  /* 0x0000040001197983 */ /* 0x000f680000300800 */
[----:B------:R-:W5:Y:S04]  /*58e00*/  LDL.LU R26, [R1+0x8] ;  /* 0x00000800011a7983 */ /* 0x000f680000300800 */
[----:B------:R-:W5:Y:S04]  /*58e10*/  LDL.LU R27, [R1+0xc] ;  /* 0x00000c00011b7983 */ /* 0x000f680000300800 */
[----:B------:R-:W2:Y:S04]  /*58e20*/  LDL.LU R0, [R1+0x2b8] ;  /* 0x0002b80001007983 */ /* 0x000ea80000300800 */
[----:B------:R-:W-:Y:S04]  /*58e30*/  STL [R1+0xc0], R14 ;  /* 0x0000c00e01007387 */ /* 0x000fe80000100800 */
[----:B------:R0:W-:Y:S04]  /*58e40*/  STL [R1+0x2a18], R14 ;  /* 0x002a180e01007387 */ /* 0x0001e80000100800 */
[----:B0-----:R-:W2:Y:S01]  /*58e50*/  LDL.LU R14, [R1+0x218] ;  /* 0x00021800010e7983 */ /* 0x001ea20000300800 */
[----:B----4-:R-:W-:Y:S03]  /*58e60*/  HMMA.16816.F32 R4, R4, R22, R8 ;  /* 0x000000160404723c */ /* 0x010fe60000001808 */
[----:B------:R-:W4:Y:S04]  /*58e70*/  LDL.LU R11, [R1+0x2a8c] ;  /* 0x002a8c00010b7983 */ /* 0x000f280000300800 */
[----:B------:R-:W5:Y:S04]  /*58e80*/  LDL.LU R9, [R1+0x2a88] ;  /* 0x002a880001097983 */ /* 0x000f680000300800 */
[----:B------:R-:W5:Y:S08]  /*58e90*/  LDL.LU.64 R22, [R1+0x2a80] ;  /* 0x002a800001167983 */ /* 0x000f700000300a00 */
[----:B------:R-:W-:Y:S04]  /*58ea0*/  STL.64 [R1+0x160], R4 ;  /* 0x0001600401007387 */ /* 0x000fe80000100a00 */
[----:B------:R0:W-:Y:S04]  /*58eb0*/  STL.64 [R1+0x168], R6 ;  /* 0x0001680601007387 */ /* 0x0001e80000100a00 */
[----:B0-----:R-:W5:Y:S04]  /*58ec0*/  LDL.LU R6, [R1+0x1e0] ;  /* 0x0001e00001067983 */ /* 0x001f680000300800 */
[----:B------:R-:W5:Y:S01]  /*58ed0*/  LDL.LU R7, [R1+0x1e4] ;  /* 0x0001e40001077983 */ /* 0x000f620000300800 */
[----:B------:R-:W-:-:S02]  /*58ee0*/  F2FP.F16.E4M3.UNPACK_B R13, R28 ;  /* 0x0000001cff0d723e */ /* 0x000fc400020006ff */
[-C--:B------:R-:W-:Y:S02]  /*58ef0*/  F2FP.F16.E4M3.UNPACK_B R4, R18.reuse ;  /* 0x00000012ff04723e */ /* 0x080fe400020006ff */
[----:B------:R-:W-:Y:S01]  /*58f00*/  F2FP.F16.E4M3.UNPACK_B R5, R18.H1 ;  /* 0x00000012ff05723e */ /* 0x000fe200030006ff */
[----:B------:R-:W-:Y:S04]  /*58f10*/  STL [R1+0xc4], R13 ;  /* 0x0000c40d01007387 */ /* 0x000fe80000100800 */
[----:B------:R-:W-:Y:S04]  /*58f20*/  STL [R1+0x2a1c], R13 ;  /* 0x002a1c0d01007387 */ /* 0x000fe80000100800 */
[----:B------:R3:W-:Y:S01]  /*58f30*/  STL [R1+0xd0], R4 ;  /* 0x0000d00401007387 */ /* 0x0007e20000100800 */
[----:B------:R-:W-:-:S03]  /*58f40*/  IMAD.MOV.U32 R18, RZ, RZ, R4 ;  /* 0x000000ffff127224 */ /* 0x000fc600078e0004 */
[----:B------:R-:W-:Y:S01]  /*58f50*/  STL [R1+0x528], R5 ;  /* 0x0005280501007387 */ /* 0x000fe20000100800 */
[----:B------:R-:W-:-:S03]  /*58f60*/  IMAD.MOV.U32 R28, RZ, RZ, R3 ;  /* 0x000000ffff1c7224 */ /* 0x000fc600078e0003 */
[----:B------:R-:W5:Y:S01]  /*58f70*/  LDL.LU R20, [R1+0x2bc] ;  /* 0x0002bc0001147983 */ /* 0x000f620000300800 */
[----:B------:R-:W-:Y:S02]  /*58f80*/  IMAD.MOV.U32 R3, RZ, RZ, R15 ;  /* 0x000000ffff037224 */ /* 0x000fe400078e000f */
[----:B------:R-:W-:Y:S01]  /*58f90*/  IMAD.MOV.U32 R8, RZ, RZ, R19 ;  /* 0x000000ffff087224 */ /* 0x000fe200078e0013 */
[----:B------:R2:W-:Y:S01]  /*58fa0*/  STL [R1+0x2974], R16 ;  /* 0x0029741001007387 */ /* 0x0005e20000100800 */
[-C--:B---3--:R-:W-:Y:S02]  /*58fb0*/  F2FP.F16.E4M3.UNPACK_B R4, R29.reuse.H1 ;  /* 0x0000001dff04723e */ /* 0x088fe400030006ff */
[----:B------:R-:W-:Y:S01]  /*58fc0*/  F2FP.F16.E4M3.UNPACK_B R19, R29 ;  /* 0x0000001dff13723e */ /* 0x000fe200020006ff */
[----:B------:R-:W3:Y:S04]  /*58fd0*/  LDL.LU R15, [R1+0x2c8] ;  /* 0x0002c800010f7983 */ /* 0x000ee80000300800 */
[----:B------:R-:W3:Y:S04]  /*58fe0*/  LDL.LU R29, [R1+0x2cc] ;  /* 0x0002cc00011d7983 */ /* 0x000ee80000300800 */
[----:B------:R0:W-:Y:S04]  /*58ff0*/  STL [R1+0x52c], R4 ;  /* 0x00052c0401007387 */ /* 0x0001e80000100800 */
[----:B------:R-:W-:Y:S01]  /*59000*/  STL [R1+0xd4], R19 ;  /* 0x0000d41301007387 */ /* 0x000fe20000100800 */
[----:B--2---:R-:W-:-:S03]  /*59010*/  F2FP.F16.E4M3.UNPACK_B R16, R14 ;  /* 0x0000000eff10723e */ /* 0x004fc600020006ff */
[----:B------:R-:W-:Y:S01]  /*59020*/  STL.64 [R1+0x29c0], R18 ;  /* 0x0029c01201007387 */ /* 0x000fe20000100a00 */
[----:B0-----:R-:W-:-:S05]  /*59030*/  F2FP.F16.E4M3.UNPACK_B R4, R14.H1 ;  /* 0x0000000eff04723e */ /* 0x001fca00030006ff */
[----:B------:R0:W-:Y:S04]  /*59040*/  STL [R1+0x548], R4 ;  /* 0x0005480401007387 */ /* 0x0001e80000100800 */
[----:B------:R-:W-:Y:S04]  /*59050*/  STL [R1+0xe0], R16 ;  /* 0x0000e01001007387 */ /* 0x000fe80000100800 */
[----:B------:R-:W-:Y:S01]  /*59060*/  STL [R1+0x29dc], R16 ;  /* 0x0029dc1001007387 */ /* 0x000fe20000100800 */
[----:B0-----:R-:W-:-:S05]  /*59070*/  F2FP.F16.E4M3.UNPACK_B R4, R21.H1 ;  /* 0x00000015ff04723e */ /* 0x001fca00030006ff */
[----:B------:R5:W-:Y:S01]  /*59080*/  STL [R1+0x54c], R4 ;  /* 0x00054c0401007387 */ /* 0x000be20000100800 */
[----:B----4-:R-:W-:Y:S02]  /*59090*/  IMAD.MOV.U32 R10, RZ, RZ, R11 ;  /* 0x000000ffff0a7224 */ /* 0x010fe400078e000b */
[----:B------:R-:W-:Y:S01]  /*590a0*/  IMAD.MOV.U32 R11, RZ, RZ, R17 ;  /* 0x000000ffff0b7224 */ /* 0x000fe200078e0011 */
[----:B------:R-:W-:-:S06]  /*590b0*/  F2FP.F16.E4M3.UNPACK_B R17, R21 ;  /* 0x00000015ff11723e */ /* 0x000fcc00020006ff */
[----:B-----5:R-:W-:Y:S01]  /*590c0*/  HMMA.16816.F32 R4, R8, R6, R24 ;  /* 0x000000060804723c */ /* 0x020fe20000001818 */
[----:B------:R-:W2:Y:S04]  /*590d0*/  LDL.LU.64 R26, [R1+0x2a78] ;  /* 0x002a7800011a7983 */ /* 0x000ea80000300a00 */
[----:B------:R-:W4:-:S14]  /*590e0*/  LDL.LU.64 R24, [R1+0x2a70] ;  /* 0x002a700001187983 */ /* 0x000f1c0000300a00 */
[----:B------:R-:W-:Y:S04]  /*590f0*/  STL.64 [R1+0x120], R4 ;  /* 0x0001200401007387 */ /* 0x000fe80000100a00 */
[----:B------:R-:W-:Y:S04]  /*59100*/  STL.64 [R1+0x128], R6 ;  /* 0x0001280601007387 */ /* 0x000fe80000100a00 */
[----:B------:R-:W-:Y:S04]  /*59110*/  STL [R1+0xe4], R17 ;  /* 0x0000e41101007387 */ /* 0x000fe80000100800 */
[----:B------:R0:W-:Y:S04]  /*59120*/  STL [R1+0x2a68], R17 ;  /* 0x002a681101007387 */ /* 0x0001e80000100800 */
[----:B------:R-:W2:Y:S04]  /*59130*/  LDL.LU R16, [R1+0x410] ;  /* 0x0004100001107983 */ /* 0x000ea80000300800 */
[----:B0-----:R-:W2:Y:S04]  /*59140*/  LDL.LU R17, [R1+0x414] ;  /* 0x0004140001117983 */ /* 0x001ea80000300800 */
[----:B------:R-:W2:Y:S04]  /*59150*/  LDL.LU R18, [R1+0x418] ;  /* 0x0004180001127983 */ /* 0x000ea80000300800 */
[----:B------:R-:W2:Y:S01]  /*59160*/  LDL.LU R19, [R1+0x41c] ;  /* 0x00041c0001137983 */ /* 0x000ea20000300800 */
[----:B------:R-:W-:-:S02]  /*59170*/  IMAD.MOV.U32 R4, RZ, RZ, R22 ;  /* 0x000000ffff047224 */ /* 0x000fc400078e0016 */
[----:B------:R-:W-:Y:S02]  /*59180*/  IMAD.MOV.U32 R5, RZ, RZ, R2 ;  /* 0x000000ffff057224 */ /* 0x000fe400078e0002 */
[----:B------:R-:W-:Y:S01]  /*59190*/  IMAD.MOV.U32 R7, RZ, RZ, R12 ;  /* 0x000000ffff077224 */ /* 0x000fe200078e000c */
[----:B---3--:R-:W-:Y:S02]  /*591a0*/  F2FP.F16.E4M3.UNPACK_B R10, R15 ;  /* 0x0000000fff0a723e */ /* 0x008fe400020006ff */
[----:B------:R-:W-:Y:S01]  /*591b0*/  F2FP.F16.E4M3.UNPACK_B R11, R29 ;  /* 0x0000001dff0b723e */ /* 0x000fe200020006ff */
[----:B----4-:R-:W-:Y:S02]  /*591c0*/  IMAD.MOV.U32 R8, RZ, RZ, R25 ;  /* 0x000000ffff087224 */ /* 0x010fe400078e0019 */
[----:B------:R-:W-:Y:S01]  /*591d0*/  IMAD.MOV.U32 R25, RZ, RZ, R3 ;  /* 0x000000ffff197224 */ /* 0x000fe200078e0003 */
[-C--:B------:R-:W-:Y:S02]  /*591e0*/  F2FP.F16.E4M3.UNPACK_B R3, R0.reuse ;  /* 0x00000000ff03723e */ /* 0x080fe400020006ff */
[----:B------:R-:W-:Y:S01]  /*591f0*/  F2FP.F16.E4M3.UNPACK_B R0, R0.H1 ;  /* 0x00000000ff00723e */ /* 0x000fe200030006ff */
[----:B------:R-:W-:-:S04]  /*59200*/  IMAD.MOV.U32 R6, RZ, RZ, R24 ;  /* 0x000000ffff067224 */ /* 0x000fc800078e0018 */
[----:B------:R0:W-:Y:S04]  /*59210*/  STL [R1+0x550], R0 ;  /* 0x0005500001007387 */ /* 0x0001e80000100800 */
[----:B------:R-:W-:Y:S04]  /*59220*/  STL [R1+0xf0], R3 ;  /* 0x0000f00301007387 */ /* 0x000fe80000100800 */
[----:B------:R1:W-:Y:S04]  /*59230*/  STL [R1+0x2a50], R3 ;  /* 0x002a500301007387 */ /* 0x0003e80000100800 */
[----:B------:R-:W3:Y:S01]  /*59240*/  LDL.LU R9, [R1+0x2e8] ;  /* 0x0002e80001097983 */ /* 0x000ee20000300800 */
[----:B0-----:R-:W-:-:S02]  /*59250*/  F2FP.F16.E4M3.UNPACK_B R0, R20 ;  /* 0x00000014ff00723e */ /* 0x001fc400020006ff */
[----:B-1----:R-:W-:-:S05]  /*59260*/  F2FP.F16.E4M3.UNPACK_B R3, R20.H1 ;  /* 0x00000014ff03723e */ /* 0x002fca00030006ff */
[----:B------:R0:W-:Y:S01]  /*59270*/  STL [R1+0x554], R3 ;  /* 0x0005540301007387 */ /* 0x0001e20000100800 */
[----:B--2---:R-:W-:Y:S03]  /*59280*/  HMMA.16816.F32 R4, R4, R26, R16 ;  /* 0x0000001a0404723c */ /* 0x004fe60000001810 */
[----:B------:R-:W-:Y:S01]  /*59290*/  STL [R1+0xf4], R0 ;  /* 0x0000f40001007387 */ /* 0x000fe20000100800 */
[----:B0-----:R-:W-:-:S03]  /*592a0*/  F2FP.F16.E4M3.UNPACK_B R3, R15.H1 ;  /* 0x0000000fff03723e */ /* 0x001fc600030006ff */
[----:B------:R0:W-:Y:S04]  /*592b0*/  STL [R1+0x2a54], R0 ;  /* 0x002a540001007387 */ /* 0x0001e80000100800 */
[----:B------:R1:W-:Y:S01]  /*592c0*/  STL [R1+0x558], R3 ;  /* 0x0005580301007387 */ /* 0x0003e20000100800 */
[----:B0-----:R-:W-:-:S03]  /*592d0*/  F2FP.F16.E4M3.UNPACK_B R0, R29.H1 ;  /* 0x0000001dff00723e */ /* 0x001fc600030006ff */
[----:B------:R-:W2:Y:S04]  /*592e0*/  LDL.LU R29, [R1+0x2ec] ;  /* 0x0002ec00011d7983 */ /* 0x000ea80000300800 */
[----:B------:R-:W-:Y:S04]  /*592f0*/  STL [R1+0x100], R10 ;  /* 0x0001000a01007387 */ /* 0x000fe80000100800 */
[----:B------:R-:W-:Y:S04]  /*59300*/  STL [R1+0x55c], R0 ;  /* 0x00055c0001007387 */ /* 0x000fe80000100800 */
[----:B------:R-:W4:Y:S04]  /*59310*/  LDL.LU R17, [R1+0x2a68] ;  /* 0x002a680001117983 */ /* 0x000f280000300800 */
[----:B-1----:R-:W5:Y:S04]  /*59320*/  LDL.LU R3, [R1+0x2d8] ;  /* 0x0002d80001037983 */ /* 0x002f680000300800 */
[----:B------:R-:W2:Y:S04]  /*59330*/  LDL R18, [R1+0x30] ;  /* 0x0000300001127983 */ /* 0x000ea80000100800 */
[----:B------:R-:W-:Y:S04]  /*59340*/  STL.64 [R1+0x130], R4 ;  /* 0x0001300401007387 */ /* 0x000fe80000100a00 */
[----:B------:R-:W-:Y:S04]  /*59350*/  STL.64 [R1+0x138], R6 ;  /* 0x0001380601007387 */ /* 0x000fe80000100a00 */
[----:B------:R-:W2:Y:S04]  /*59360*/  LDL R19, [R1+0x34] ;  /* 0x0000340001137983 */ /* 0x000ea80000100800 */
[----:B------:R-:W3:Y:S01]  /*59370*/  LDL.LU R15, [R1+0x2dc] ;  /* 0x0002dc00010f7983 */ /* 0x000ee20000300800 */
[----:B------:R-:W-:-:S02]  /*59380*/  IMAD.MOV.U32 R21, RZ, RZ, R25 ;  /* 0x000000ffff157224 */ /* 0x000fc400078e0019 */
[----:B------:R-:W-:Y:S01]  /*59390*/  IMAD.MOV.U32 R20, RZ, RZ, R28 ;  /* 0x000000ffff147224 */ /* 0x000fe200078e001c */
[----:B--2---:R-:W-:Y:S04]  /*593a0*/  STL.64 [R1+0x2a60], R18 ;  /* 0x002a601201007387 */ /* 0x004fe80000100a00 */
[----:B----4-:R0:W-:Y:S04]  /*593b0*/  STL [R1+0x2a5c], R17 ;  /* 0x002a5c1101007387 */ /* 0x0101e80000100800 */
[----:B------:R-:W2:Y:S04]  /*593c0*/  LDL.LU R16, [R1+0x4f0] ;  /* 0x0004f00001107983 */ /* 0x000ea80000300800 */
[----:B0-----:R-:W2:Y:S04]  /*593d0*/  LDL.LU R17, [R1+0x4f4] ;  /* 0x0004f40001117983 */ /* 0x001ea80000300800 */
[----:B------:R-:W2:Y:S04]  /*593e0*/  LDL.LU R18, [R1+0x4f8] ;  /* 0x0004f80001127983 */ /* 0x000ea80000300800 */
[----:B------:R-:W2:Y:S04]  /*593f0*/  LDL.LU R19, [R1+0x4fc] ;  /* 0x0004fc0001137983 */ /* 0x000ea80000300800 */
[----:B------:R-:W4:Y:S04]  /*59400*/  LDL.LU R13, [R1+0x2f0] ;  /* 0x0002f000010d7983 */ /* 0x000f280000300800 */
[----:B------:R-:W2:Y:S04]  /*59410*/  LDL.LU R14, [R1+0x2f4] ;  /* 0x0002f400010e7983 */ /* 0x000ea80000300800 */
[----:B------:R-:W2:Y:S04]  /*59420*/  LDL.LU R25, [R1+0x2f8] ;  /* 0x0002f80001197983 */ /* 0x000ea80000300800 */
[----:B------:R-:W2:Y:S04]  /*59430*/  LDL.LU R28, [R1+0x2fc] ;  /* 0x0002fc00011c7983 */ /* 0x000ea80000300800 */
[----:B------:R0:W-:Y:S04]  /*59440*/  STL.64 [R1+0x2940], R26 ;  /* 0x0029401a01007387 */ /* 0x0001e80000100a00 */
[----:B0-----:R-:W2:Y:S01]  /*59450*/  LDL R26, [R1+0x58] ;  /* 0x00005800011a7983 */ /* 0x001ea20000100800 */
[----:B---3--:R-:W-:Y:S01]  /*59460*/  F2FP.F16.E4M3.UNPACK_B R0, R9.H1 ;  /* 0x00000009ff00723e */ /* 0x008fe200030006ff */
[----:B------:R-:W-:-:S02]  /*59470*/  IMAD.MOV.U32 R27, RZ, RZ, R8 ;  /* 0x000000ffff1b7224 */ /* 0x000fc400078e0008 */
[----:B------:R-:W-:Y:S04]  /*59480*/  STL [R1+0x104], R11 ;  /* 0x0001040b01007387 */ /* 0x000fe80000100800 */
[----:B------:R-:W-:Y:S01]  /*59490*/  STL.64 [R1+0x2988], R10 ;  /* 0x0029880a01007387 */ /* 0x000fe20000100a00 */
[----:B------:R-:W-:-:S03]  /*594a0*/  F2FP.F16.E4M3.UNPACK_B R8, R9 ;  /* 0x00000009ff08723e */ /* 0x000fc600020006ff */
[----:B------:R0:W-:Y:S01]  /*594b0*/  STL [R1+0x410], R0 ;  /* 0x0004100001007387 */ /* 0x0001e20000100800 */
[----:B------:R-:W-:-:S03]  /*594c0*/  F2FP.F16.E4M3.UNPACK_B R9, R29 ;  /* 0x0000001dff09723e */ /* 0x000fc600020006ff */
[----:B------:R-:W-:Y:S01]  /*594d0*/  STL [R1+0x110], R8 ;  /* 0x0001100801007387 */ /* 0x000fe20000100800 */
[----:B0-----:R-:W-:Y:S02]  /*594e0*/  F2FP.F16.E4M3.UNPACK_B R0, R29.H1 ;  /* 0x0000001dff00723e */ /* 0x001fe400030006ff */
[----:B-----5:R-:W-:Y:S01]  /*594f0*/  F2FP.F16.E4M3.UNPACK_B R10, R3 ;  /* 0x00000003ff0a723e */ /* 0x020fe200020006ff */
[----:B------:R-:W3:Y:S04]  /*59500*/  LDL.LU R29, [R1+0x300] ;  /* 0x00030000011d7983 */ /* 0x000ee80000300800 */
[----:B------:R0:W-:Y:S04]  /*59510*/  STL [R1+0x414], R0 ;  /* 0x0004140001007387 */ /* 0x0001e80000100800 */
[----:B------:R-:W-:Y:S01]  /*59520*/  STL [R1+0x114], R9 ;  /* 0x0001140901007387 */ /* 0x000fe20000100800 */
[----:B------:R-:W-:-:S02]  /*59530*/  IMAD.MOV.U32 R4, RZ, RZ, R22 ;  /* 0x000000ffff047224 */ /* 0x000fc400078e0016 */
[----:B------:R-:W-:Y:S02]  /*59540*/  IMAD.MOV.U32 R5, RZ, RZ, R2 ;  /* 0x000000ffff057224 */ /* 0x000fe400078e0002 */
[----:B------:R-:W-:Y:S02]  /*59550*/  IMAD.MOV.U32 R6, RZ, RZ, R24 ;  /* 0x000000ffff067224 */ /* 0x000fe400078e0018 */
[----:B------:R-:W-:Y:S01]  /*59560*/  IMAD.MOV.U32 R7, RZ, RZ, R12 ;  /* 0x000000ffff077224 */ /* 0x000fe200078e000c */
[----:B------:R-:W-:Y:S01]  /*59570*/  STL [R1+0x140], R10 ;  /* 0x0001400a01007387 */ /* 0x000fe20000100800 */
[----:B0-----:R-:W-:-:S03]  /*59580*/  F2FP.F16.E4M3.UNPACK_B R0, R3.H1 ;  /* 0x00000003ff00723e */ /* 0x001fc600030006ff */
[----:B------:R0:W-:Y:S01]  /*59590*/  STL.64 [R1+0x29a8], R8 ;  /* 0x0029a80801007387 */ /* 0x0001e20000100a00 */
[----:B------:R-:W-:-:S03]  /*595a0*/  F2FP.F16.E4M3.UNPACK_B R3, R15 ;  /* 0x0000000fff03723e */ /* 0x000fc600020006ff */
[----:B------:R1:W-:Y:S04]  /*595b0*/  STL [R1+0x418], R0 ;  /* 0x0004180001007387 */ /* 0x0003e80000100800 */
[----:B0-----:R-:W5:Y:S04]  /*595c0*/  LDL.LU R8, [R1+0x4e0] ;  /* 0x0004e00001087983 */ /* 0x001f680000300800 */
[----:B------:R-:W5:Y:S04]  /*595d0*/  LDL.LU R9, [R1+0x4e4] ;  /* 0x0004e40001097983 */ /* 0x000f680000300800 */
[----:B------:R-:W5:Y:S04]  /*595e0*/  LDL.LU R10, [R1+0x4e8] ;  /* 0x0004e800010a7983 */ /* 0x000f680000300800 */
[----:B------:R-:W5:Y:S04]  /*595f0*/  LDL.LU R11, [R1+0x4ec] ;  /* 0x0004ec00010b7983 */ /* 0x000f680000300800 */
[----:B------:R4:W-:Y:S01]  /*59600*/  STL [R1+0x144], R3 ;  /* 0x0001440301007387 */ /* 0x0009e20000100800 */
[----:B--2---:R-:W-:Y:S03]  /*59610*/  HMMA.16816.F32 R4, R4, R26, R16 ;  /* 0x0000001a0404723c */ /* 0x004fe60000001810 */
[----:B------:R-:W5:Y:S01]  /*59620*/  LDL.LU.64 R18, [R1+0x2a60] ;  /* 0x002a600001127983 */ /* 0x000f620000300a00 */
[----:B-1----:R-:W-:-:S05]  /*59630*/  F2FP.F16.E4M3.UNPACK_B R0, R15.H1 ;  /* 0x0000000fff00723e */ /* 0x002fca00030006ff */
[----:B------:R0:W-:Y:S04]  /*59640*/  STL [R1+0x41c], R0 ;  /* 0x00041c0001007387 */ /* 0x0001e80000100800 */
[----:B------:R-:W2:Y:S04]  /*59650*/  LDL.LU R17, [R1+0x2a5c] ;  /* 0x002a5c0001117983 */ /* 0x000ea80000300800 */
[----:B------:R-:W2:Y:S01]  /*59660*/  LDL.LU R15, [R1+0x304] ;  /* 0x00030400010f7983 */ /* 0x000ea20000300800 */
[----:B----4-:R-:W-:-:S03]  /*59670*/  F2FP.F16.E4M3.UNPACK_B R3, R13 ;  /* 0x0000000dff03723e */ /* 0x010fc600020006ff */
[----:B------:R1:W-:Y:S04]  /*59680*/  STL.64 [R1+0x150], R4 ;  /* 0x0001500401007387 */ /* 0x0003e80000100a00 */
[----:B------:R4:W-:Y:S01]  /*59690*/  STL.64 [R1+0x158], R6 ;  /* 0x0001580601007387 */ /* 0x0009e20000100a00 */
[----:B0-----:R-:W-:Y:S01]  /*596a0*/  F2FP.F16.E4M3.UNPACK_B R0, R13.H1 ;  /* 0x0000000dff00723e */ /* 0x001fe200030006ff */
[----:B-1----:R-:W-:Y:S02]  /*596b0*/  IMAD.MOV.U32 R4, RZ, RZ, R22 ;  /* 0x000000ffff047224 */ /* 0x002fe400078e0016 */
[----:B------:R-:W-:Y:S02]  /*596c0*/  IMAD.MOV.U32 R5, RZ, RZ, R2 ;  /* 0x000000ffff057224 */ /* 0x000fe400078e0002 */
[----:B----4-:R-:W-:-:S02]  /*596d0*/  IMAD.MOV.U32 R6, RZ, RZ, R24 ;  /* 0x000000ffff067224 */ /* 0x010fc400078e0018 */
[----:B------:R-:W-:Y:S01]  /*596e0*/  IMAD.MOV.U32 R7, RZ, RZ, R12 ;  /* 0x000000ffff077224 */ /* 0x000fe200078e000c */
[----:B------:R0:W-:Y:S01]  /*596f0*/  STL [R1+0x4f0], R3 ;  /* 0x0004f00301007387 */ /* 0x0001e20000100800 */
[----:B------:R-:W-:-:S03]  /*59700*/  F2FP.F16.E4M3.UNPACK_B R13, R14 ;  /* 0x0000000eff0d723e */ /* 0x000fc600020006ff */
[----:B------:R1:W-:Y:S04]  /*59710*/  STL [R1+0x4f8], R0 ;  /* 0x0004f80001007387 */ /* 0x0003e80000100800 */
[----:B------:R4:W-:Y:S01]  /*59720*/  STL [R1+0x4f4], R13 ;  /* 0x0004f40d01007387 */ /* 0x0009e20000100800 */
[----:B0-----:R-:W-:Y:S02]  /*59730*/  F2FP.F16.E4M3.UNPACK_B R3, R14.H1 ;  /* 0x0000000eff03723e */ /* 0x001fe400030006ff */
[----:B-1----:R-:W-:-:S03]  /*59740*/  F2FP.F16.E4M3.UNPACK_B R0, R25 ;  /* 0x00000019ff00723e */ /* 0x002fc600020006ff */
[----:B------:R0:W-:Y:S01]  /*59750*/  STL [R1+0x4fc], R3 ;  /* 0x0004fc0301007387 */ /* 0x0001e20000100800 */
[----:B----4-:R-:W-:-:S03]  /*59760*/  F2FP.F16.E4M3.UNPACK_B R13, R25.H1 ;  /* 0x00000019ff0d723e */ /* 0x010fc600030006ff */
[----:B------:R1:W-:Y:S04]  /*59770*/  STL [R1+0x568], R0 ;  /* 0x0005680001007387 */ /* 0x0003e80000100800 */
[----:B------:R-:W-:Y:S01]  /*59780*/  STL [R1+0x5d8], R13 ;  /* 0x0005d80d01007387 */ /* 0x000fe20000100800 */
[-C--:B0-----:R-:W-:Y:S02]  /*59790*/  F2FP.F16.E4M3.UNPACK_B R3, R28.reuse ;  /* 0x0000001cff03723e */ /* 0x081fe400020006ff */
[----:B-1----:R-:W-:-:S03]  /*597a0*/  F2FP.F16.E4M3.UNPACK_B R0, R28.H1 ;  /* 0x0000001cff00723e */ /* 0x002fc600030006ff */
[----:B------:R-:W-:Y:S04]  /*597b0*/  STL [R1+0x56c], R3 ;  /* 0x00056c0301007387 */ /* 0x000fe80000100800 */
[----:B------:R-:W4:Y:S04]  /*597c0*/  LDL R26, [R1+0x70] ;  /* 0x00007000011a7983 */ /* 0x000f280000100800 */
[----:B------:R-:W-:Y:S01]  /*597d0*/  STL [R1+0x5dc], R0 ;  /* 0x0005dc0001007387 */ /* 0x000fe20000100800 */
[----:B-----5:R-:W-:-:S15]  /*597e0*/  HMMA.16816.F32 R4, R4, R18, R8 ;  /* 0x000000120404723c */ /* 0x020fde0000001808 */
[----:B------:R-:W-:-:S04]  /*597f0*/  NOP ;  /* 0x0000000000007918 */ /* 0x000fc80000000000 */
[----:B------:R-:W-:Y:S04]  /*59800*/  STL.64 [R1+0x1b0], R4 ;  /* 0x0001b00401007387 */ /* 0x000fe80000100a00 */
[----:B------:R-:W-:Y:S04]  /*59810*/  STL.64 [R1+0x1b8], R6 ;  /* 0x0001b80601007387 */ /* 0x000fe80000100a00 */
[----:B------:R-:W4:Y:S04]  /*59820*/  LDL R27, [R1+0x74] ;  /* 0x00007400011b7983 */ /* 0x000f280000100800 */
[----:B----4-:R0:W-:Y:S04]  /*59830*/  STL.64 [R1+0x2a38], R26 ;  /* 0x002a381a01007387 */ /* 0x0101e80000100a00 */
[----:B0-----:R-:W4:Y:S01]  /*59840*/  LDL R26, [R1+0x60] ;  /* 0x00006000011a7983 */ /* 0x001f220000100800 */
[----:B---3--:R-:W-:-:S02]  /*59850*/  F2FP.F16.E4M3.UNPACK_B R5, R29 ;  /* 0x0000001dff05723e */ /* 0x008fc400020006ff */
[----:B------:R-:W-:Y:S02]  /*59860*/  F2FP.F16.E4M3.UNPACK_B R6, R29.H1 ;  /* 0x0000001dff06723e */ /* 0x000fe400030006ff */
[-C--:B--2---:R-:W-:Y:S01]  /*59870*/  F2FP.F16.E4M3.UNPACK_B R8, R15.reuse ;  /* 0x0000000fff08723e */ /* 0x084fe200020006ff */
[----:B------:R-:W-:Y:S01]  /*59880*/  IMAD.MOV.U32 R4, RZ, RZ, R22 ;  /* 0x000000ffff047224 */ /* 0x000fe200078e0016 */
[----:B----4-:R-:W-:Y:S04]  /*59890*/  STL [R1+0x2a58], R26 ;  /* 0x002a581a01007387 */ /* 0x010fe80000100800 */
[----:B------:R-:W2:Y:S04]  /*598a0*/  LDL R27, [R1+0x64] ;  /* 0x00006400011b7983 */ /* 0x000ea80000100800 */
[----:B------:R-:W3:Y:S04]  /*598b0*/  LDL.LU R0, [R1+0x308] ;  /* 0x0003080001007983 */ /* 0x000ee80000300800 */
[----:B------:R-:W4:Y:S04]  /*598c0*/  LDL.LU R3, [R1+0x30c] ;  /* 0x00030c0001037983 */ /* 0x000f280000300800 */
[----:B------:R-:W5:Y:S04]  /*598d0*/  LDL.LU R25, [R1+0x310] ;  /* 0x0003100001197983 */ /* 0x000f680000300800 */
[----:B------:R-:W-:Y:S04]  /*598e0*/  STL [R1+0x4e0], R5 ;  /* 0x0004e00501007387 */ /* 0x000fe80000100800 */
[----:B------:R-:W-:Y:S04]  /*598f0*/  STL [R1+0x4e8], R6 ;  /* 0x0004e80601007387 */ /* 0x000fe80000100800 */
[----:B------:R-:W2:Y:S04]  /*59900*/  LDL.LU R29, [R1+0x314] ;  /* 0x00031400011d7983 */ /* 0x000ea80000300800 */
[----:B------:R-:W2:Y:S04]  /*59910*/  LDL.LU R18, [R1+0x320] ;  /* 0x0003200001127983 */ /* 0x000ea80000300800 */
[----:B------:R0:W-:Y:S04]  /*59920*/  STL [R1+0x4e4], R8 ;  /* 0x0004e40801007387 */ /* 0x0001e80000100800 */
[----:B------:R-:W2:Y:S01]  /*59930*/  LDL.LU R28, [R1+0x318] ;  /* 0x00031800011c7983 */ /* 0x000ea20000300800 */
[----:B0-----:R-:W-:-:S03]  /*59940*/  F2FP.F16.E4M3.UNPACK_B R8, R15.H1 ;  /* 0x0000000fff08723e */ /* 0x001fc600030006ff */
[----:B------:R-:W2:Y:S04]  /*59950*/  LDL.LU R15, [R1+0x31c] ;  /* 0x00031c00010f7983 */ /* 0x000ea80000300800 */
[----:B------:R-:W-:Y:S04]  /*59960*/  STL [R1+0x4ec], R8 ;  /* 0x0004ec0801007387 */ /* 0x000fe80000100800 */
[----:B------:R-:W-:Y:S04]  /*59970*/  STL.64 [R1+0x2a48], R22 ;  /* 0x002a481601007387 */ /* 0x000fe80000100a00 */
[----:B------:R0:W-:Y:S04]  /*59980*/  STL.64 [R1+0x2a40], R20 ;  /* 0x002a401401007387 */ /* 0x0001e80000100a00 */
[----:B0-----:R-:W2:Y:S04]  /*59990*/  LDL.LU R20, [R1+0x4d0] ;  /* 0x0004d00001147983 */ /* 0x001ea80000300800 */
[----:B------:R-:W2:Y:S04]  /*599a0*/  LDL.LU R21, [R1+0x4d4] ;  /* 0x0004d40001157983 */ /* 0x000ea80000300800 */
[----:B------:R-:W2:Y:S04]  /*599b0*/  LDL.LU R22, [R1+0x4d8] ;  /* 0x0004d80001167983 */ /* 0x000ea80000300800 */
[----:B------:R-:W2:Y:S04]  /*599c0*/  LDL.LU R23, [R1+0x4dc] ;  /* 0x0004dc0001177983 */ /* 0x000ea80000300800 */
[----:B------:R-:W2:Y:S01]  /*599d0*/  LDL.LU R19, [R1+0x324] ;  /* 0x0003240001137983 */ /* 0x000ea20000300800 */
[----:B---3--:R-:W-:-:S03]  /*599e0*/  F2FP.F16.E4M3.UNPACK_B R26, R0 ;  /* 0x00000000ff1a723e */ /* 0x008fc600020006ff */
[----:B--2---:R-:W-:Y:S04]  /*599f0*/  STL.64 [R1+0x2a28], R18 ;  /* 0x002a281201007387 */ /* 0x004fe80000100a00 */
[----:B------:R0:W-:Y:S04]  /*59a00*/  STL [R1+0x2a20], R17 ;  /* 0x002a201101007387 */ /* 0x0001e80000100800 */
[----:B------:R-:W2:Y:S04]  /*59a10*/  LDL.LU R16, [R1+0x4c0] ;  /* 0x0004c00001107983 */ /* 0x000ea80000300800 */
[----:B0-----:R-:W2:Y:S04]  /*59a20*/  LDL.LU R17, [R1+0x4c4] ;  /* 0x0004c40001117983 */ /* 0x001ea80000300800 */
[----:B------:R-:W2:Y:S04]  /*59a30*/  LDL.LU R18, [R1+0x4c8] ;  /* 0x0004c80001127983 */ /* 0x000ea80000300800 */
[----:B------:R-:W2:Y:S04]  /*59a40*/  LDL.LU R19, [R1+0x4cc] ;  /* 0x0004cc0001137983 */ /* 0x000ea80000300800 */
[----:B------:R-:W3:Y:S04]  /*59a50*/  LDL.LU R13, [R1+0x328] ;  /* 0x00032800010d7983 */ /* 0x000ee80000300800 */
[----:B------:R-:W2:Y:S04]  /*59a60*/  LDL.LU R8, [R1+0x4b0] ;  /* 0x0004b00001087983 */ /* 0x000ea80000300800 */
[----:B------:R-:W2:Y:S04]  /*59a70*/  LDL.LU R9, [R1+0x4b4] ;  /* 0x0004b40001097983 */ /* 0x000ea80000300800 */
[----:B------:R-:W2:Y:S04]  /*59a80*/  LDL.LU R10, [R1+0x4b8] ;  /* 0x0004b800010a7983 */ /* 0x000ea80000300800 */
[----:B------:R-:W2:Y:S04]  /*59a90*/  LDL.LU R11, [R1+0x4bc] ;  /* 0x0004bc00010b7983 */ /* 0x000ea80000300800 */
[----:B------:R-:W2:Y:S04]  /*59aa0*/  LDL.LU R14, [R1+0x32c] ;  /* 0x00032c00010e7983 */ /* 0x000ea80000300800 */
[----:B------:R0:W-:Y:S04]  /*59ab0*/  STL [R1+0x5a8], R26 ;  /* 0x0005a81a01007387 */ /* 0x0001e80000100800 */
[----:B0-----:R-:W2:Y:S01]  /*59ac0*/  LDL.LU R26, [R1+0x2a58] ;  /* 0x002a5800011a7983 */ /* 0x001ea20000300800 */
[----:B------:R-:W-:Y:S01]  /*59ad0*/  F2FP.F16.E4M3.UNPACK_B R0, R0.H1 ;  /* 0x00000000ff00723e */ /* 0x000fe200030006ff */
[----:B------:R-:W-:-:S02]  /*59ae0*/  IMAD.MOV.U32 R5, RZ, RZ, R2 ;  /* 0x000000ffff057224 */ /* 0x000fc400078e0002 */
[----:B------:R-:W-:Y:S02]  /*59af0*/  IMAD.MOV.U32 R6, RZ, RZ, R24 ;  /* 0x000000ffff067224 */ /* 0x000fe400078e0018 */
[----:B------:R-:W-:Y:S01]  /*59b00*/  IMAD.MOV.U32 R7, RZ, RZ, R12 ;  /* 0x000000ffff077224 */ /* 0x000fe200078e000c */
[----:B------:R4:W-:Y:S02]  /*59b10*/  STL [R1+0x610], R0 ;  /* 0x0006100001007387 */ /* 0x0009e40000100800 */
[-C--:B----4-:R-:W-:Y:S02]  /*59b20*/  F2FP.F16.E4M3.UNPACK_B R0, R3.reuse ;  /* 0x00000003ff00723e */ /* 0x090fe400020006ff */
[----:B------:R-:W-:-:S03]  /*59b30*/  F2FP.F16.E4M3.UNPACK_B R3, R3.H1 ;  /* 0x00000003ff03723e */ /* 0x000fc600030006ff */
[----:B------:R0:W-:Y:S04]  /*59b40*/  STL [R1+0x5ac], R0 ;  /* 0x0005ac0001007387 */ /* 0x0001e80000100800 */
[----:B0-----:R-:W4:Y:S04]  /*59b50*/  LDL.LU R0, [R1+0x2a54] ;  /* 0x002a540001007983 */ /* 0x001f280000300800 */
[----:B------:R0:W-:Y:S04]  /*59b60*/  STL [R1+0x614], R3 ;  /* 0x0006140301007387 */ /* 0x0001e80000100800 */
[----:B0-----:R-:W3:Y:S01]  /*59b70*/  LDL.LU R3, [R1+0x2a50] ;  /* 0x002a500001037983 */ /* 0x001ee20000300800 */
[----:B--2---:R-:W-:Y:S03]  /*59b80*/  HMMA.16816.F32 R4, R4, R26, R20 ;  /* 0x0000001a0404723c */ /* 0x004fe60000001814 */
[----:B------:R-:W2:Y:S04]  /*59b90*/  LDL.LU.64 R22, [R1+0x2a48] ;  /* 0x002a480001167983 */ /* 0x000ea80000300a00 */
[----:B------:R-:W3:Y:S04]  /*59ba0*/  LDL.LU.64 R20, [R1+0x2a40] ;  /* 0x002a400001147983 */ /* 0x000ee80000300a00 */
[----:B------:R-:W3:Y:S08]  /*59bb0*/  LDL.LU.64 R26, [R1+0x2a38] ;  /* 0x002a3800011a7983 */ /* 0x000ef00000300a00 */
[----:B------:R5:W-:Y:S04]  /*59bc0*/  STL.64 [R1+0x1c0], R4 ;  /* 0x0001c00401007387 */ /* 0x000be80000100a00 */
[----:B------:R0:W-:Y:S01]  /*59bd0*/  STL.64 [R1+0x1c8], R6 ;  /* 0x0001c80601007387 */ /* 0x0001e20000100a00 */
[----:B-----5:R-:W-:-:S02]  /*59be0*/  F2FP.F16.E4M3.UNPACK_B R5, R25 ;  /* 0x00000019ff05723e */ /* 0x020fc400020006ff */
[----:B0-----:R-:W-:Y:S02]  /*59bf0*/  F2FP.F16.E4M3.UNPACK_B R6, R25.H1 ;  /* 0x00000019ff06723e */ /* 0x001fe400030006ff */
[-C--:B------:R-:W-:Y:S01]  /*59c00*/  F2FP.F16.E4M3.UNPACK_B R25, R29.reuse ;  /* 0x0000001dff19723e */ /* 0x080fe200020006ff */
[----:B------:R-:W-:Y:S04]  /*59c10*/  STL [R1+0x4d0], R5 ;  /* 0x0004d00501007387 */ /* 0x000fe80000100800 */
[----:B------:R-:W-:Y:S04]  /*59c20*/  STL [R1+0x4d8], R6 ;  /* 0x0004d80601007387 */ /* 0x000fe80000100800 */
[----:B------:R0:W-:Y:S02]  /*59c30*/  STL [R1+0x4d4], R25 ;  /* 0x0004d41901007387 */ /* 0x0001e40000100800 */
[----:B0-----:R-:W-:-:S02]  /*59c40*/  F2FP.F16.E4M3.UNPACK_B R25, R29.H1 ;  /* 0x0000001dff19723e */ /* 0x001fc400030006ff */
[----:B------:R-:W5:Y:S04]  /*59c50*/  LDL.LU R29, [R1+0x330] ;  /* 0x00033000011d7983 */ /* 0x000f680000300800 */
[----:B------:R0:W-:Y:S01]  /*59c60*/  STL [R1+0x4dc], R25 ;  /* 0x0004dc1901007387 */ /* 0x0001e20000100800 */
[----:B------:R-:W-:Y:S02]  /*59c70*/  IMAD.MOV.U32 R5, RZ, RZ, R2 ;  /* 0x000000ffff057224 */ /* 0x000fe400078e0002 */
[----:B------:R-:W-:Y:S02]  /*59c80*/  IMAD.MOV.U32 R6, RZ, RZ, R24 ;  /* 0x000000ffff067224 */ /* 0x000fe400078e0018 */
[----:B------:R-:W-:Y:S01]  /*59c90*/  IMAD.MOV.U32 R7, RZ, RZ, R12 ;  /* 0x000000ffff077224 */ /* 0x000fe200078e000c */
[----:B0-----:R-:W-:-:S02]  /*59ca0*/  F2FP.F16.E4M3.UNPACK_B R25, R28 ;  /* 0x0000001cff19723e */ /* 0x001fc400020006ff */
[----:B------:R-:W-:-:S03]  /*59cb0*/  F2FP.F16.E4M3.UNPACK_B R28, R28.H1 ;  /* 0x0000001cff1c723e */ /* 0x000fc600030006ff */
[----:B------:R0:W-:Y:S04]  /*59cc0*/  STL [R1+0x5a0], R25 ;  /* 0x0005a01901007387 */ /* 0x0001e80000100800 */
[----:B0-----:R-:W4:Y:S04]  /*59cd0*/  LDL.LU R25, [R1+0x2a34] ;  /* 0x002a340001197983 */ /* 0x001f280000300800 */
[----:B------:R0:W-:Y:S02]  /*59ce0*/  STL [R1+0x608], R28 ;  /* 0x0006081c01007387 */ /* 0x0001e40000100800 */
[----:B0-----:R-:W-:-:S05]  /*59cf0*/  F2FP.F16.E4M3.UNPACK_B R28, R15 ;  /* 0x0000000fff1c723e */ /* 0x001fca00020006ff */
[----:B------:R0:W-:Y:S04]  /*59d00*/  STL [R1+0x5a4], R28 ;  /* 0x0005a41c01007387 */ /* 0x0001e80000100800 */
[----:B0-----:R-:W5:Y:S01]  /*59d10*/  LDL.LU R28, [R1+0x2a30] ;  /* 0x002a3000011c7983 */ /* 0x001f620000300800 */
[----:B------:R-:W-:Y:S01]  /*59d20*/  F2FP.F16.E4M3.UNPACK_B R15, R15.H1 ;  /* 0x0000000fff0f723e */ /* 0x000fe200030006ff */
[----:B--2---:R-:W-:-:S07]  /*59d30*/  IMAD.MOV.U32 R4, RZ, RZ, R22 ;  /* 0x000000ffff047224 */ /* 0x004fce00078e0016 */
[----:B---3--:R-:W-:Y:S01]  /*59d40*/  HMMA.16816.F32 R4, R4, R26, R16 ;  /* 0x0000001a0404723c */ /* 0x008fe20000001810 */
[----:B------:R-:W2:Y:S04]  /*59d50*/  LDL.LU.64 R18, [R1+0x2a28] ;  /* 0x002a280001127983 */ /* 0x000ea80000300a00 */
[----:B------:R0:W-:Y:S04]  /*59d60*/  STL [R1+0x60c], R15 ;  /* 0x00060c0f01007387 */ /* 0x0001e80000100800 */
[----:B------:R-:W3:Y:S04]  /*59d70*/  LDL.LU R17, [R1+0x2a20] ;  /* 0x002a200001117983 */ /* 0x000ee80000300800 */
[----:B0-----:R-:W3:Y:S06]  /*59d80*/  LDL.LU R15, [R1+0x334] ;  /* 0x00033400010f7983 */ /* 0x001eec0000300800 */
[----:B------:R0:W-:Y:S04]  /*59d90*/  STL.64 [R1+0x2b0], R4 ;  /* 0x0002b00401007387 */ /* 0x0001e80000100a00 */
[----:B------:R1:W-:Y:S01]  /*59da0*/  STL.64 [R1+0x2b8], R6 ;  /* 0x0002b80601007387 */ /* 0x0003e20000100a00 */
[----:B0-----:R-:W-:-:S02]  /*59db0*/  IMAD.MOV.U32 R4, RZ, RZ, R22 ;  /* 0x000000ffff047224 */ /* 0x001fc400078e0016 */
[----:B-1----:R-:W-:Y:S02]  /*59dc0*/  IMAD.MOV.U32 R7, RZ, RZ, R12 ;  /* 0x000000ffff077224 */ /* 0x002fe400078e000c */
[----:B------:R-:W-:Y:S02]  /*59dd0*/  IMAD.MOV.U32 R27, RZ, RZ, R23 ;  /* 0x000000ffff1b7224 */ /* 0x000fe400078e0017 */
[----:B----4-:R-:W-:Y:S01]  /*59de0*/  IMAD.MOV.U32 R26, RZ, RZ, R25 ;  /* 0x000000ffff1a7224 */ /* 0x010fe200078e0019 */
[-C--:B--2---:R-:W-:Y:S02]  /*59df0*/  F2FP.F16.E4M3.UNPACK_B R5, R18.reuse ;  /* 0x00000012ff05723e */ /* 0x084fe400020006ff */
[----:B------:R-:W-:-:S03]  /*59e00*/  F2FP.F16.E4M3.UNPACK_B R6, R18.H1 ;  /* 0x00000012ff06723e */ /* 0x000fc600030006ff */
[----:B------:R0:W-:Y:S04]  /*59e10*/  STL [R1+0x4c0], R5 ;  /* 0x0004c00501007387 */ /* 0x0001e80000100800 */
[----:B------:R1:W-:Y:S01]  /*59e20*/  STL [R1+0x4c8], R6 ;  /* 0x0004c80601007387 */ /* 0x0003e20000100800 */
[----:B0-----:R-:W-:Y:S02]  /*59e30*/  IMAD.MOV.U32 R5, RZ, RZ, R2 ;  /* 0x000000ffff057224 */ /* 0x001fe400078e0002 */
[----:B-1----:R-:W-:Y:S01]  /*59e40*/  IMAD.MOV.U32 R6, RZ, RZ, R24 ;  /* 0x000000ffff067224 */ /* 0x002fe200078e0018 */
[----:B------:R-:W-:-:S06]  /*59e50*/  F2FP.F16.E4M3.UNPACK_B R18, R19 ;  /* 0x00000013ff12723e */ /* 0x000fcc00020006ff */
[----:B------:R-:W-:Y:S01]  /*59e60*/  HMMA.16816.F32 R4, R4, R20, R8 ;  /* 0x000000140404723c */ /* 0x000fe20000001808 */
[----:B------:R-:W-:Y:S02]  /*59e70*/  F2FP.F16.E4M3.UNPACK_B R16, R19.H1 ;  /* 0x00000013ff10723e */ /* 0x000fe400030006ff */
[-C--:B------:R-:W-:Y:S01]  /*59e80*/  F2FP.F16.E4M3.UNPACK_B R19, R13.reuse ;  /* 0x0000000dff13723e */ /* 0x080fe200020006ff */
[----:B------:R0:W-:Y:S04]  /*59e90*/  STL [R1+0x4c4], R18 ;  /* 0x0004c41201007387 */ /* 0x0001e80000100800 */
[----:B------:R1:W-:Y:S04]  /*59ea0*/  STL [R1+0x4cc], R16 ;  /* 0x0004cc1001007387 */ /* 0x0003e80000100800 */
[----:B------:R-:W-:Y:S01]  /*59eb0*/  STL [R1+0x598], R19 ;  /* 0x0005981301007387 */ /* 0x000fe20000100800 */
[----:B0-----:R-:W-:-:S02]  /*59ec0*/  F2FP.F16.E4M3.UNPACK_B R18, R13.H1 ;  /* 0x0000000dff12723e */ /* 0x001fc400030006ff */
[-C--:B-1----:R-:W-:Y:S02]  /*59ed0*/  F2FP.F16.E4M3.UNPACK_B R16, R14.reuse ;  /* 0x0000000eff10723e */ /* 0x082fe400020006ff */
[----:B------:R-:W-:Y:S01]  /*59ee0*/  F2FP.F16.E4M3.UNPACK_B R13, R14.H1 ;  /* 0x0000000eff0d723e */ /* 0x000fe200030006ff */
[----:B------:R-:W-:Y:S04]  /*59ef0*/  STL [R1+0x600], R18 ;  /* 0x0006001201007387 */ /* 0x000fe80000100800 */
[----:B------:R-:W-:Y:S04]  /*59f00*/  STL [R1+0x59c], R16 ;  /* 0x00059c1001007387 */ /* 0x000fe80000100800 */
[----:B------:R-:W-:Y:S04]  /*59f10*/  STL [R1+0x604], R13 ;  /* 0x0006040d01007387 */ /* 0x000fe80000100800 */
[----:B------:R5:W-:Y:S04]  /*59f20*/  STL.64 [R1+0x2c0], R4 ;  /* 0x0002c00401007387 */ /* 0x000be80000100a00 */
[----:B------:R-:W-:Y:S04]  /*59f30*/  STL.64 [R1+0x2c8], R6 ;  /* 0x0002c80601007387 */ /* 0x000fe80000100a00 */
[----:B------:R0:W-:Y:S01]  /*59f40*/  STL.64 [R1+0x2a00], R26 ;  /* 0x002a001a01007387 */ /* 0x0001e20000100a00 */
[----:B---3--:R-:W-:-:S02]  /*59f50*/  F2FP.F16.E4M3.UNPACK_B R9, R15 ;  /* 0x0000000fff09723e */ /* 0x008fc400020006ff */
[----:B-----5:R-:W-:Y:S01]  /*59f60*/  F2FP.F16.E4M3.UNPACK_B R5, R29 ;  /* 0x0000001dff05723e */ /* 0x020fe200020006ff */
[----:B0-----:R-:W2:Y:S01]  /*59f70*/  LDL R26, [R1+0x90] ;  /* 0x00009000011a7983 */ /* 0x001ea20000100800 */
[----:B------:R-:W-:-:S03]  /*59f80*/  IMAD.MOV.U32 R27, RZ, RZ, R28 ;  /* 0x000000ffff1b7224 */ /* 0x000fc600078e001c */
[----:B------:R-:W3:Y:S04]  /*59f90*/  LDL.LU R14, [R1+0x338] ;  /* 0x00033800010e7983 */ /* 0x000ee80000300800 */
[----:B------:R-:W4:Y:S04]  /*59fa0*/  LDL.LU R28, [R1+0x33c] ;  /* 0x00033c00011c7983 */ /* 0x000f280000300800 */
[----:B------:R-:W5:Y:S01]  /*59fb0*/  LDL.LU R21, [R1+0x340] ;  /* 0x0003400001157983 */ /* 0x000f620000300800 */
[----:B------:R-:W-:-:S03]  /*59fc0*/  F2FP.F16.E4M3.UNPACK_B R6, R29.H1 ;  /* 0x0000001dff06723e */ /* 0x000fc600030006ff */
[----:B------:R-:W2:Y:S04]  /*59fd0*/  LDL.LU R20, [R1+0x344] ;  /* 0x0003440001147983 */ /* 0x000ea80000300800 */
[----:B------:R-:W2:Y:S04]  /*59fe0*/  LDL.LU R25, [R1+0x348] ;  /* 0x0003480001197983 */ /* 0x000ea80000300800 */
[----:B------:R-:W2:Y:S04]  /*59ff0*/  LDL.LU R18, [R1+0x350] ;  /* 0x0003500001127983 */ /* 0x000ea80000300800 */
[----:B------:R-:W-:Y:S04]  /*5a000*/  STL [R1+0x4b0], R5 ;  /* 0x0004b00501007387 */ /* 0x000fe80000100800 */
[----:B------:R-:W-:Y:S04]  /*5a010*/  STL [R1+0x4b8], R6 ;  /* 0x0004b80601007387 */ /* 0x000fe80000100800 */
[----:B------:R-:W2:Y:S04]  /*5a020*/  LDL.LU R29, [R1+0x34c] ;  /* 0x00034c00011d7983 */ /* 0x000ea80000300800 */
[----:B------:R-:W-:Y:S04]  /*5a030*/  STL [R1+0x4b4], R9 ;  /* 0x0004b40901007387 */ /* 0x000fe80000100800 */
[----:B------:R-:W2:Y:S01]  /*5a040*/  LDL.LU R19, [R1+0x354] ;  /* 0x0003540001137983 */ /* 0x000ea20000300800 */
[----:B------:R-:W-:-:S03]  /*5a050*/  F2FP.F16.E4M3.UNPACK_B R8, R15.H1 ;  /* 0x0000000fff08723e */ /* 0x000fc600030006ff */
[----:B--2---:R-:W-:Y:S04]  /*5a060*/  STL.64 [R1+0x29e8], R18 ;  /* 0x0029e81201007387 */ /* 0x004fe80000100a00 */
[----:B------:R-:W-:Y:S04]  /*5a070*/  STL [R1+0x4bc], R8 ;  /* 0x0004bc0801007387 */ /* 0x000fe80000100800 */
[----:B------:R0:W-:Y:S04]  /*5a080*/  STL [R1+0x29e0], R17 ;  /* 0x0029e01101007387 */ /* 0x0001e80000100800 */
[----:B------:R-:W2:Y:S04]  /*5a090*/  LDL.LU R16, [R1+0x490] ;  /* 0x0004900001107983 */ /* 0x000ea80000300800 */
[----:B0-----:R-:W2:Y:S04]  /*5a0a0*/  LDL.LU R17, [R1+0x494] ;  /* 0x0004940001117983 */ /* 0x001ea80000300800 */
[----:B------:R-:W2:Y:S04]  /*5a0b0*/  LDL.LU R18, [R1+0x498] ;  /* 0x0004980001127983 */ /* 0x000ea80000300800 */
[----:B------:R-:W2:Y:S01]  /*5a0c0*/  LDL.LU R19, [R1+0x49c] ;  /* 0x00049c0001137983 */ /* 0x000ea20000300800 */
[----:B---3--:R-:W-:-:S02]  /*5a0d0*/  F2FP.F16.E4M3.UNPACK_B R13, R14 ;  /* 0x0000000eff0d723e */ /* 0x008fc400020006ff */
[----:B------:R-:W-:Y:S01]  /*5a0e0*/  F2FP.F16.E4M3.UNPACK_B R14, R14.H1 ;  /* 0x0000000eff0e723e */ /* 0x000fe200030006ff */
[----:B--2---:R-:W-:Y:S04]  /*5a0f0*/  STL.64 [R1+0x2a10], R18 ;  /* 0x002a101201007387 */ /* 0x004fe80000100a00 */
[----:B------:R0:W-:Y:S04]  /*5a100*/  STL.64 [R1+0x2a08], R16 ;  /* 0x002a081001007387 */ /* 0x0001e80000100a00 */
[----:B0-----:R-:W2:Y:S04]  /*5a110*/  LDL.LU R16, [R1+0x4a0] ;  /* 0x0004a00001107983 */ /* 0x001ea80000300800 */
[----:B------:R-:W2:Y:S04]  /*5a120*/  LDL.LU R17, [R1+0x4a4] ;  /* 0x0004a40001117983 */ /* 0x000ea80000300800 */
[----:B------:R-:W2:Y:S04]  /*5a130*/  LDL.LU R18, [R1+0x4a8] ;  /* 0x0004a80001127983 */ /* 0x000ea80000300800 */
[----:B------:R-:W2:Y:S04]  /*5a140*/  LDL.LU R19, [R1+0x4ac] ;  /* 0x0004ac0001137983 */ /* 0x000ea80000300800 */
[----:B------:R-:W3:Y:S04]  /*5a150*/  LDL.LU R23, [R1+0x358] ;  /* 0x0003580001177983 */ /* 0x000ee80000300800 */
[----:B------:R-:W3:Y:S04]  /*5a160*/  LDL.LU R8, [R1+0x480] ;  /* 0x0004800001087983 */ /* 0x000ee80000300800 */
[----:B------:R-:W3:Y:S04]  /*5a170*/  LDL.LU R9, [R1+0x484] ;  /* 0x0004840001097983 */ /* 0x000ee80000300800 */
[----:B------:R-:W3:Y:S04]  /*5a180*/  LDL.LU R10, [R1+0x488] ;  /* 0x00048800010a7983 */ /* 0x000ee80000300800 */
[----:B------:R-:W3:Y:S04]  /*5a190*/  LDL.LU R11, [R1+0x48c] ;  /* 0x00048c00010b7983 */ /* 0x000ee80000300800 */
[----:B------:R-:W3:Y:S04]  /*5a1a0*/  LDL.LU R15, [R1+0x35c] ;  /* 0x00035c00010f7983 */ /* 0x000ee80000300800 */
[----:B------:R0:W-:Y:S01]  /*5a1b0*/  STL [R1+0x590], R13 ;  /* 0x0005900d01007387 */ /* 0x0001e20000100800 */
[----:B------:R-:W-:-:S02]  /*5a1c0*/  IMAD.MOV.U32 R4, RZ, RZ, R22 ;  /* 0x000000ffff047224 */ /* 0x000fc400078e0016 */
[----:B------:R-:W-:Y:S02]  /*5a1d0*/  IMAD.MOV.U32 R5, RZ, RZ, R2 ;  /* 0x000000ffff057224 */ /* 0x000fe400078e0002 */
[----:B------:R-:W-:Y:S02]  /*5a1e0*/  IMAD.MOV.U32 R6, RZ, RZ, R24 ;  /* 0x000000ffff067224 */ /* 0x000fe400078e0018 */
[----:B------:R-:W-:Y:S01]  /*5a1f0*/  IMAD.MOV.U32 R7, RZ, RZ, R12 ;  /* 0x000000ffff077224 */ /* 0x000fe200078e000c */
[----:B0-----:R-:W3:Y:S04]  /*5a200*/  LDL.LU R13, [R1+0x2a1c] ;  /* 0x002a1c00010d7983 */ /* 0x001ee80000300800 */
[----:B------:R4:W-:Y:S02]  /*5a210*/  STL [R1+0x5f8], R14 ;  /* 0x0005f80e01007387 */ /* 0x0009e40000100800 */
[----:B----4-:R-:W-:-:S02]  /*5a220*/  F2FP.F16.E4M3.UNPACK_B R14, R28 ;  /* 0x0000001cff0e723e */ /* 0x010fc400020006ff */
[----:B------:R-:W-:-:S03]  /*5a230*/  F2FP.F16.E4M3.UNPACK_B R28, R28.H1 ;  /* 0x0000001cff1c723e */ /* 0x000fc600030006ff */
[----:B------:R0:W-:Y:S04]  /*5a240*/  STL [R1+0x594], R14 ;  /* 0x0005940e01007387 */ /* 0x0001e80000100800 */
[----:B0-----:R-:W4:Y:S01]  /*5a250*/  LDL.LU R14, [R1+0x2a18] ;  /* 0x002a1800010e7983 */ /* 0x001f220000300800 */
[----:B--2---:R-:W-:Y:S03]  /*5a260*/  HMMA.16816.F32 R4, R4, R26, R16 ;  /* 0x0000001a0404723c */ /* 0x004fe60000001810 */
[----:B------:R-:W2:Y:S04]  /*5a270*/  LDL.LU.64 R18, [R1+0x2a10] ;  /* 0x002a100001127983 */ /* 0x000ea80000300a00 */
[----:B------:R0:W-:Y:S04]  /*5a280*/  STL [R1+0x5fc], R28 ;  /* 0x0005fc1c01007387 */ /* 0x0001e80000100800 */
[----:B------:R-:W2:Y:S04]  /*5a290*/  LDL.LU.64 R16, [R1+0x2a08] ;  /* 0x002a080001107983 */ /* 0x000ea80000300a00 */
[----:B------:R-:W2:Y:S04]  /*5a2a0*/  LDL.LU.64 R26, [R1+0x2a00] ;  /* 0x002a0000011a7983 */ /* 0x000ea80000300a00 */
[----:B0-----:R-:W3:Y:S04]  /*5a2b0*/  LDL.LU R28, [R1+0x360] ;  /* 0x00036000011c7983 */ /* 0x001ee80000300800 */
[----:B------:R5:W-:Y:S04]  /*5a2c0*/  STL.64 [R1+0x2d0], R4 ;  /* 0x0002d00401007387 */ /* 0x000be80000100a00 */
[----:B------:R0:W-:Y:S01]  /*5a2d0*/  STL.64 [R1+0x2d8], R6 ;  /* 0x0002d80601007387 */ /* 0x0001e20000100a00 */
[----:B-----5:R-:W-:-:S02]  /*5a2e0*/  F2FP.F16.E4M3.UNPACK_B R5, R21 ;  /* 0x00000015ff05723e */ /* 0x020fc400020006ff */
[----:B0-----:R-:W-:Y:S02]  /*5a2f0*/  F2FP.F16.E4M3.UNPACK_B R6, R21.H1 ;  /* 0x00000015ff06723e */ /* 0x001fe400030006ff */
[-C--:B------:R-:W-:Y:S02]  /*5a300*/  F2FP.F16.E4M3.UNPACK_B R21, R20.reuse ;  /* 0x00000014ff15723e */ /* 0x080fe400020006ff */
[----:B------:R-:W-:Y:S01]  /*5a310*/  F2FP.F16.E4M3.UNPACK_B R20, R20.H1 ;  /* 0x00000014ff14723e */ /* 0x000fe200030006ff */
[----:B------:R-:W-:Y:S04]  /*5a320*/  STL [R1+0x4a0], R5 ;  /* 0x0004a00501007387 */ /* 0x000fe80000100800 */
[----:B------:R-:W-:Y:S04]  /*5a330*/  STL [R1+0x4a8], R6 ;  /* 0x0004a80601007387 */ /* 0x000fe80000100800 */
[----:B------:R0:W-:Y:S01]  /*5a340*/  STL [R1+0x4a4], R21 ;  /* 0x0004a41501007387 */ /* 0x0001e20000100800 */
[----:B------:R-:W-:-:S03]  /*5a350*/  IMAD.MOV.U32 R4, RZ, RZ, R22 ;  /* 0x000000ffff047224 */ /* 0x000fc600078e0016 */
[----:B0-----:R-:W3:Y:S04]  /*5a360*/  LDL.LU R21, [R1+0x29f8] ;  /* 0x0029f80001157983 */ /* 0x001ee80000300800 */
[----:B------:R0:W-:Y:S01]  /*5a370*/  STL [R1+0x4ac], R20 ;  /* 0x0004ac1401007387 */ /* 0x0001e20000100800 */
[----:B------:R-:W-:Y:S02]  /*5a380*/  IMAD.MOV.U32 R5, RZ, RZ, R2 ;  /* 0x000000ffff057224 */ /* 0x000fe400078e0002 */
[----:B------:R-:W-:Y:S02]  /*5a390*/  IMAD.MOV.U32 R6, RZ, RZ, R24 ;  /* 0x000000ffff067224 */ /* 0x000fe400078e0018 */
[----:B------:R-:W-:Y:S01]  /*5a3a0*/  IMAD.MOV.U32 R7, RZ, RZ, R12 ;  /* 0x000000ffff077224 */ /* 0x000fe200078e000c */
[----:B0-----:R-:W-:-:S02]  /*5a3b0*/  F2FP.F16.E4M3.UNPACK_B R20, R25 ;  /* 0x00000019ff14723e */ /* 0x001fc400020006ff */
[----:B------:R-:W-:-:S03]  /*5a3c0*/  F2FP.F16.E4M3.UNPACK_B R25, R25.H1 ;  /* 0x00000019ff19723e */ /* 0x000fc600030006ff */
[----:B------:R0:W-:Y:S04]  /*5a3d0*/  STL [R1+0x588], R20 ;  /* 0x0005881401007387 */ /* 0x0001e80000100800 */
[----:B0-----:R-:W3:Y:S04]  /*5a3e0*/  LDL.LU R20, [R1+0x29f4] ;  /* 0x0029f40001147983 */ /* 0x001ee80000300800 */
[----:B------:R0:W-:Y:S02]  /*5a3f0*/  STL [R1+0x5f0], R25 ;  /* 0x0005f01901007387 */ /* 0x0001e40000100800 */
[----:B0-----:R-:W-:-:S05]  /*5a400*/  F2FP.F16.E4M3.UNPACK_B R25, R29 ;  /* 0x0000001dff19723e */ /* 0x001fca00020006ff */
[----:B------:R0:W-:Y:S04]  /*5a410*/  STL [R1+0x58c], R25 ;  /* 0x00058c1901007387 */ /* 0x0001e80000100800 */
[----:B0-----:R-:W5:Y:S01]  /*5a420*/  LDL.LU R25, [R1+0x29f0] ;  /* 0x0029f00001197983 */ /* 0x001f620000300800 */
[----:B--2---:R-:W-:Y:S03]  /*5a430*/  HMMA.16816.F32 R4, R4, R26, R16 ;  /* 0x0000001a0404723c */ /* 0x004fe60000001810 */
[----:B------:R-:W2:Y:S01]  /*5a440*/  LDL.LU.64 R18, [R1+0x29e8] ;  /* 0x0029e80001127983 */ /* 0x000ea20000300a00 */
[----:B------:R-:W-:-:S05]  /*5a450*/  F2FP.F16.E4M3.UNPACK_B R29, R29.H1 ;  /* 0x0000001dff1d723e */ /* 0x000fca00030006ff */
[----:B------:R0:W-:Y:S04]  /*5a460*/  STL [R1+0x5f4], R29 ;  /* 0x0005f41d01007387 */ /* 0x0001e80000100800 */
[----:B------:R-:W3:Y:S04]  /*5a470*/  LDL.LU R17, [R1+0x29e0] ;  /* 0x0029e00001117983 */ /* 0x000ee80000300800 */
[----:B0-----:R-:W3:Y:S04]  /*5a480*/  LDL.LU R29, [R1+0x364] ;  /* 0x00036400011d7983 */ /* 0x001ee80000300800 */
[----:B------:R0:W-:Y:S04]  /*5a490*/  STL.64 [R1+0x2e0], R4 ;  /* 0x0002e00401007387 */ /* 0x0001e80000100a00 */
[----:B------:R1:W-:Y:S01]  /*5a4a0*/  STL.64 [R1+0x2e8], R6 ;  /* 0x0002e80601007387 */ /* 0x0003e20000100a00 */
[----:B0-----:R-:W-:-:S02]  /*5a4b0*/  IMAD.MOV.U32 R4, RZ, RZ, R22 ;  /* 0x000000ffff047224 */ /* 0x001fc400078e0016 */
[----:B-1----:R-:W-:Y:S01]  /*5a4c0*/  IMAD.MOV.U32 R7, RZ, RZ, R12 ;  /* 0x000000ffff077224 */ /* 0x002fe200078e000c */
[-C--:B--2---:R-:W-:Y:S02]  /*5a4d0*/  F2FP.F16.E4M3.UNPACK_B R5, R18.reuse ;  /* 0x00000012ff05723e */ /* 0x084fe400020006ff */
[----:B------:R-:W-:-:S03]  /*5a4e0*/  F2FP.F16.E4M3.UNPACK_B R6, R18.H1 ;  /* 0x00000012ff06723e */ /* 0x000fc600030006ff */
[----:B------:R0:W-:Y:S04]  /*5a4f0*/  STL [R1+0x490], R5 ;  /* 0x0004900501007387 */ /* 0x0001e80000100800 */
[----:B------:R1:W-:Y:S01]  /*5a500*/  STL [R1+0x498], R6 ;  /* 0x0004980601007387 */ /* 0x0003e20000100800 */
[----:B0-----:R-:W-:Y:S02]  /*5a510*/  IMAD.MOV.U32 R5, RZ, RZ, R2 ;  /* 0x000000ffff057224 */ /* 0x001fe400078e0002 */
[----:B-1----:R-:W-:Y:S01]  /*5a520*/  IMAD.MOV.U32 R6, RZ, RZ, R24 ;  /* 0x000000ffff067224 */ /* 0x002fe200078e0018 */
[----:B------:R-:W-:-:S06]  /*5a530*/  F2FP.F16.E4M3.UNPACK_B R18, R19 ;  /* 0x00000013ff12723e */ /* 0x000fcc00020006ff */
[----:B---3--:R-:W-:Y:S01]  /*5a540*/  HMMA.16816.F32 R4, R4, R20, R8 ;  /* 0x000000140404723c */ /* 0x008fe20000001808 */
[----:B------:R-:W-:Y:S02]  /*5a550*/  F2FP.F16.E4M3.UNPACK_B R16, R19.H1 ;  /* 0x00000013ff10723e */ /* 0x000fe400030006ff */
[-C--:B------:R-:W-:Y:S01]  /*5a560*/  F2FP.F16.E4M3.UNPACK_B R19, R23.reuse ;  /* 0x00000017ff13723e */ /* 0x080fe200020006ff */
[----:B------:R0:W-:Y:S04]  /*5a570*/  STL [R1+0x494], R18 ;  /* 0x0004941201007387 */ /* 0x0001e80000100800 */
[----:B------:R1:W-:Y:S04]  /*5a580*/  STL [R1+0x49c], R16 ;  /* 0x00049c1001007387 */ /* 0x0003e80000100800 */
[----:B------:R2:W-:Y:S01]  /*5a590*/  STL [R1+0x580], R19 ;  /* 0x0005801301007387 */ /* 0x0005e20000100800 */
[----:B0-----:R-:W-:-:S02]  /*5a5a0*/  F2FP.F16.E4M3.UNPACK_B R18, R23.H1 ;  /* 0x00000017ff12723e */ /* 0x001fc400030006ff */
[-C--:B-1----:R-:W-:Y:S02]  /*5a5b0*/  F2FP.F16.E4M3.UNPACK_B R16, R15.reuse ;  /* 0x0000000fff10723e */ /* 0x082fe400020006ff */
[----:B------:R-:W-:Y:S01]  /*5a5c0*/  F2FP.F16.E4M3.UNPACK_B R15, R15.H1 ;  /* 0x0000000fff0f723e */ /* 0x000fe200030006ff */
[----:B------:R4:W-:Y:S04]  /*5a5d0*/  STL [R1+0x5e8], R18 ;  /* 0x0005e81201007387 */ /* 0x0009e80000100800 */
[----:B------:R-:W-:Y:S04]  /*5a5e0*/  STL [R1+0x584], R16 ;  /* 0x0005841001007387 */ /* 0x000fe80000100800 */
[----:B------:R-:W-:Y:S04]  /*5a5f0*/  STL [R1+0x5ec], R15 ;  /* 0x0005ec0f01007387 */ /* 0x000fe80000100800 */
[----:B------:R0:W-:Y:S01]  /*5a600*/  STL.64 [R1+0x2f0], R4 ;  /* 0x0002f00401007387 */ /* 0x0001e20000100a00 */
[----:B--2---:R-:W-:-:S03]  /*5a610*/  IMAD.MOV.U32 R19, RZ, RZ, R13 ;  /* 0x000000ffff137224 */ /* 0x004fc600078e000d */
[----:B------:R1:W-:Y:S04]  /*5a620*/  STL.64 [R1+0x2f8], R6 ;  /* 0x0002f80601007387 */ /* 0x0003e80000100a00 */
[----:B------:R-:W2:Y:S01]  /*5a630*/  LDL.LU R13, [R1+0x368] ;  /* 0x00036800010d7983 */ /* 0x000ea20000300800 */
[----:B----4-:R-:W-:-:S03]  /*5a640*/  IMAD.MOV.U32 R18, RZ, RZ, R14 ;  /* 0x000000ffff127224 */ /* 0x010fc600078e000e */
[----:B------:R-:W3:Y:S04]  /*5a650*/  LDL.LU R14, [R1+0x36c] ;  /* 0x00036c00010e7983 */ /* 0x000ee80000300800 */
[----:B------:R-:W4:Y:S04]  /*5a660*/  LDL.LU R26, [R1+0x370] ;  /* 0x00037000011a7983 */ /* 0x000f280000300800 */
[----:B------:R-:W4:Y:S01]  /*5a670*/  LDL.LU R27, [R1+0x374] ;  /* 0x00037400011b7983 */ /* 0x000f220000300800 */
[----:B0-----:R-:W-:-:S03]  /*5a680*/  F2FP.F16.E4M3.UNPACK_B R5, R28 ;  /* 0x0000001cff05723e */ /* 0x001fc600020006ff */
[----:B------:R-:W2:Y:S01]  /*5a690*/  LDL.LU R23, [R1+0x378] ;  /* 0x0003780001177983 */ /* 0x000ea20000300800 */
[----:B-1----:R-:W-:-:S03]  /*5a6a0*/  F2FP.F16.E4M3.UNPACK_B R6, R28.H1 ;  /* 0x0000001cff06723e */ /* 0x002fc600030006ff */
[----:B------:R-:W2:Y:S04]  /*5a6b0*/  LDL.LU R20, [R1+0x380] ;  /* 0x0003800001147983 */ /* 0x000ea80000300800 */
[----:B------:R-:W-:Y:S04]  /*5a6c0*/  STL [R1+0x480], R5 ;  /* 0x0004800501007387 */ /* 0x000fe80000100800 */
[----:B------:R0:W-:Y:S01]  /*5a6d0*/  STL [R1+0x488], R6 ;  /* 0x0004880601007387 */ /* 0x0001e20000100800 */
[-C--:B------:R-:W-:Y:S02]  /*5a6e0*/  F2FP.F16.E4M3.UNPACK_B R9, R29.reuse ;  /* 0x0000001dff09723e */ /* 0x080fe400020006ff */
[----:B------:R-:W-:Y:S01]  /*5a6f0*/  F2FP.F16.E4M3.UNPACK_B R8, R29.H1 ;  /* 0x0000001dff08723e */ /* 0x000fe200030006ff */
[----:B0-----:R-:W-:Y:S01]  /*5a700*/  IMAD.MOV.U32 R6, RZ, RZ, R24 ;  /* 0x000000ffff067224 */ /* 0x001fe200078e0018 */
[----:B----4-:R-:W-:Y:S04]  /*5a710*/  STL.64 [R1+0x29d0], R26 ;  /* 0x0029d01a01007387 */ /* 0x010fe80000100a00 */
[----:B-----5:R0:W-:Y:S04]  /*5a720*/  STL.64 [R1+0x29c8], R24 ;  /* 0x0029c81801007387 */ /* 0x0201e80000100a00 */
[----:B0-----:R-:W4:Y:S04]  /*5a730*/  LDL.LU R24, [R1+0x470] ;  /* 0x0004700001187983 */ /* 0x001f280000300800 */
[----:B------:R-:W4:Y:S04]  /*5a740*/  LDL.LU R25, [R1+0x474] ;  /* 0x0004740001197983 */ /* 0x000f280000300800 */
[----:B------:R-:W4:Y:S04]  /*5a750*/  LDL.LU R26, [R1+0x478] ;  /* 0x00047800011a7983 */ /* 0x000f280000300800 */
[----:B------:R-:W4:Y:S04]  /*5a760*/  LDL.LU R27, [R1+0x47c] ;  /* 0x00047c00011b7983 */ /* 0x000f280000300800 */
[----:B------:R-:W5:Y:S04]  /*5a770*/  LDL.LU R15, [R1+0x37c] ;  /* 0x00037c00010f7983 */ /* 0x000f680000300800 */
[----:B------:R-:W-:Y:S04]  /*5a780*/  STL [R1+0x484], R9 ;  /* 0x0004840901007387 */ /* 0x000fe80000100800 */
[----:B------:R-:W3:Y:S04]  /*5a790*/  LDL.LU R21, [R1+0x384] ;  /* 0x0003840001157983 */ /* 0x000ee80000300800 */
[----:B------:R-:W3:Y:S04]  /*5a7a0*/  LDL.LU R28, [R1+0x388] ;  /* 0x00038800011c7983 */ /* 0x000ee80000300800 */
[----:B------:R0:W-:Y:S04]  /*5a7b0*/  STL [R1+0x48c], R8 ;  /* 0x00048c0801007387 */ /* 0x0001e80000100800 */
[----:B0-----:R-:W3:Y:S04]  /*5a7c0*/  LDL.LU R8, [R1+0x450] ;  /* 0x0004500001087983 */ /* 0x001ee80000300800 */
[----:B------:R-:W3:Y:S04]  /*5a7d0*/  LDL.LU R9, [R1+0x454] ;  /* 0x0004540001097983 */ /* 0x000ee80000300800 */
[----:B------:R-:W3:Y:S04]  /*5a7e0*/  LDL.LU R10, [R1+0x458] ;  /* 0x00045800010a7983 */ /* 0x000ee80000300800 */
[----:B------:R-:W3:Y:S01]  /*5a7f0*/  LDL.LU R11, [R1+0x45c] ;  /* 0x00045c00010b7983 */ /* 0x000ee20000300800 */
[----:B--2---:R-:W-:-:S02]  /*5a800*/  F2FP.F16.E4M3.UNPACK_B R16, R13 ;  /* 0x0000000dff10723e */ /* 0x004fc400020006ff */
[----:B------:R-:W-:Y:S01]  /*5a810*/  F2FP.F16.E4M3.UNPACK_B R13, R13.H1 ;  /* 0x0000000dff0d723e */ /* 0x000fe200030006ff */
[----:B------:R-:W-:Y:S02]  /*5a820*/  IMAD.MOV.U32 R4, RZ, RZ, R22 ;  /* 0x000000ffff047224 */ /* 0x000fe400078e0016 */
[----:B------:R-:W-:Y:S02]  /*5a830*/  IMAD.MOV.U32 R5, RZ, RZ, R2 ;  /* 0x000000ffff057224 */ /* 0x000fe400078e0002 */
[----:B------:R-:W-:-:S07]  /*5a840*/  IMAD.MOV.U32 R7, RZ, RZ, R12 ;  /* 0x000000ffff077224 */ /* 0x000fce00078e000c */
[----:B----4-:R-:W-:Y:S01]  /*5a850*/  HMMA.16816.F32 R4, R4, R18, R24 ;  /* 0x000000120404723c */ /* 0x010fe20000001818 */
[----:B---3--:R-:W-:Y:S04]  /*5a860*/  STL.64 [R1+0x29b8], R10 ;  /* 0x0029b80a01007387 */ /* 0x008fe80000100a00 */
[----:B------:R0:W-:Y:S04]  /*5a870*/  STL.64 [R1+0x29b0], R8 ;  /* 0x0029b00801007387 */ /* 0x0001e80000100a00 */
[----:B0-----:R-:W2:Y:S04]  /*5a880*/  LDL.LU R8, [R1+0x460] ;  /* 0x0004600001087983 */ /* 0x001ea80000300800 */
[----:B------:R-:W2:Y:S04]  /*5a890*/  LDL.LU R9, [R1+0x464] ;  /* 0x0004640001097983 */ /* 0x000ea80000300800 */
[----:B------:R-:W2:Y:S04]  /*5a8a0*/  LDL.LU R10, [R1+0x468] ;  /* 0x00046800010a7983 */ /* 0x000ea80000300800 */
[----:B------:R-:W2:Y:S04]  /*5a8b0*/  LDL.LU R11, [R1+0x46c] ;  /* 0x00046c00010b7983 */ /* 0x000ea80000300800 */
[----:B------:R-:W3:Y:S04]  /*5a8c0*/  LDL.LU R29, [R1+0x38c] ;  /* 0x00038c00011d7983 */ /* 0x000ee80000300800 */
[----:B------:R0:W-:Y:S04]  /*5a8d0*/  STL [R1+0x578], R16 ;  /* 0x0005781001007387 */ /* 0x0001e80000100800 */
[----:B0-----:R-:W4:Y:S04]  /*5a8e0*/  LDL.LU R16, [R1+0x29dc] ;  /* 0x0029dc0001107983 */ /* 0x001f280000300800 */
[----:B------:R0:W-:Y:S02]  /*5a8f0*/  STL [R1+0x5e0], R13 ;  /* 0x0005e00d01007387 */ /* 0x0001e40000100800 */
[----:B0-----:R-:W-:-:S05]  /*5a900*/  F2FP.F16.E4M3.UNPACK_B R13, R14 ;  /* 0x0000000eff0d723e */ /* 0x001fca00020006ff */
[----:B------:R0:W-:Y:S01]  /*5a910*/  STL [R1+0x57c], R13 ;  /* 0x00057c0d01007387 */ /* 0x0001e20000100800 */
[----:B------:R-:W-:-:S03]  /*5a920*/  F2FP.F16.E4M3.UNPACK_B R14, R14.H1 ;  /* 0x0000000eff0e723e */ /* 0x000fc600030006ff */
[----:B0-----:R-:W2:Y:S04]  /*5a930*/  LDL.LU R13, [R1+0x29d8] ;  /* 0x0029d800010d7983 */ /* 0x001ea80000300800 */
[----:B------:R-:W2:Y:S04]  /*5a940*/  LDL.LU.64 R26, [R1+0x29d0] ;  /* 0x0029d000011a7983 */ /* 0x000ea80000300a00 */
[----:B------:R0:W-:Y:S04]  /*5a950*/  STL [R1+0x5e4], R14 ;  /* 0x0005e40e01007387 */ /* 0x0001e80000100800 */
[----:B------:R-:W3:Y:S04]  /*5a960*/  LDL.LU.64 R24, [R1+0x29c8] ;  /* 0x0029c80001187983 */ /* 0x000ee80000300a00 */
[----:B------:R-:W3:Y:S04]  /*5a970*/  LDL.LU.64 R18, [R1+0x29c0] ;  /* 0x0029c00001127983 */ /* 0x000ee80000300a00 */
[----:B0-----:R-:W3:Y:S04]  /*5a980*/  LDL.LU R14, [R1+0x390] ;  /* 0x00039000010e7983 */ /* 0x001ee80000300800 */
[----:B------:R0:W-:Y:S04]  /*5a990*/  STL.64 [R1+0x300], R4 ;  /* 0x0003000401007387 */ /* 0x0001e80000100a00 */
[----:B------:R1:W-:Y:S01]  /*5a9a0*/  STL.64 [R1+0x308], R6 ;  /* 0x0003080601007387 */ /* 0x0003e20000100a00 */
[----:B0-----:R-:W-:-:S02]  /*5a9b0*/  IMAD.MOV.U32 R4, RZ, RZ, R22 ;  /* 0x000000ffff047224 */ /* 0x001fc400078e0016 */
[----:B-1----:R-:W-:Y:S01]  /*5a9c0*/  IMAD.MOV.U32 R7, RZ, RZ, R12 ;  /* 0x000000ffff077224 */ /* 0x002fe200078e000c */
[-C--:B--2---:R-:W-:Y:S02]  /*5a9d0*/  F2FP.F16.E4M3.UNPACK_B R5, R26.reuse ;  /* 0x0000001aff05723e */ /* 0x084fe400020006ff */
[----:B------:R-:W-:Y:S02]  /*5a9e0*/  F2FP.F16.E4M3.UNPACK_B R6, R26.H1 ;  /* 0x0000001aff06723e */ /* 0x000fe400030006ff */
[-C--:B------:R-:W-:Y:S01]  /*5a9f0*/  F2FP.F16.E4M3.UNPACK_B R26, R27.reuse ;  /* 0x0000001bff1a723e */ /* 0x080fe200020006ff */
[----:B------:R-:W-:Y:S04]  /*5aa00*/  STL [R1+0x470], R5 ;  /* 0x0004700501007387 */ /* 0x000fe80000100800 */
[----:B------:R-:W-:Y:S04]  /*5aa10*/  STL [R1+0x478], R6 ;  /* 0x0004780601007387 */ /* 0x000fe80000100800 */
[----:B------:R0:W-:Y:S02]  /*5aa20*/  STL [R1+0x474], R26 ;  /* 0x0004741a01007387 */ /* 0x0001e40000100800 */
[----:B0-----:R-:W-:Y:S01]  /*5aa30*/  F2FP.F16.E4M3.UNPACK_B R26, R27.H1 ;  /* 0x0000001bff1a723e */ /* 0x001fe200030006ff */
[----:B------:R-:W-:-:S02]  /*5aa40*/  IMAD.MOV.U32 R5, RZ, RZ, R2 ;  /* 0x000000ffff057224 */ /* 0x000fc400078e0002 */
[----:B---3--:R-:W-:Y:S01]  /*5aa50*/  IMAD.MOV.U32 R6, RZ, RZ, R24 ;  /* 0x000000ffff067224 */ /* 0x008fe200078e0018 */
[-C--:B------:R-:W-:Y:S01]  /*5aa60*/  F2FP.F16.E4M3.UNPACK_B R27, R23.reuse ;  /* 0x00000017ff1b723e */ /* 0x080fe200020006ff */
[----:B------:R0:W-:Y:S04]  /*5aa70*/  STL [R1+0x47c], R26 ;  /* 0x00047c1a01007387 */ /* 0x0001e80000100800 */
[----:B------:R-:W-:Y:S01]  /*5aa80*/  STL [R1+0x570], R27 ;  /* 0x0005701b01007387 */ /* 0x000fe20000100800 */
[----:B------:R-:W-:Y:S01]  /*5aa90*/  HMMA.16816.F32 R4, R4, R18, R8 ;  /* 0x000000120404723c */ /* 0x000fe20000001808 */
[----:B0-----:R-:W-:Y:S02]  /*5aaa0*/  F2FP.F16.E4M3.UNPACK_B R26, R23.H1 ;  /* 0x00000017ff1a723e */ /* 0x001fe400030006ff */
[----:B-----5:R-:W-:-:S02]  /*5aab0*/  F2FP.F16.E4M3.UNPACK_B R23, R15 ;  /* 0x0000000fff17723e */ /* 0x020fc400020006ff */
[----:B------:R-:W-:Y:S01]  /*5aac0*/  F2FP.F16.E4M3.UNPACK_B R15, R15.H1 ;  /* 0x0000000fff0f723e */ /* 0x000fe200030006ff */
[----:B------:R-:W-:Y:S04]  /*5aad0*/  STL [R1+0x5d0], R26 ;  /* 0x0005d01a01007387 */ /* 0x000fe80000100800 */
[----:B------:R-:W-:Y:S04]  /*5aae0*/  STL [R1+0x574], R23 ;  /* 0x0005741701007387 */ /* 0x000fe80000100800 */
[----:B------:R-:W4:Y:S04]  /*5aaf0*/  LDL.LU.64 R10, [R1+0x29b8] ;  /* 0x0029b800010a7983 */ /* 0x000f280000300a00 */
[----:B------:R-:W-:Y:S04]  /*5ab00*/  STL [R1+0x5d4], R15 ;  /* 0x0005d40f01007387 */ /* 0x000fe80000100800 */
[----:B------:R-:W4:Y:S04]  /*5ab10*/  LDL.LU.64 R8, [R1+0x29b0] ;  /* 0x0029b00001087983 */ /* 0x000f280000300a00 */
[----:B------:R-:W2:Y:S04]  /*5ab20*/  LDL.LU R18, [R1+0x394] ;  /* 0x0003940001127983 */ /* 0x000ea80000300800 */
[----:B------:R0:W-:Y:S04]  /*5ab30*/  STL.64 [R1+0x310], R4 ;  /* 0x0003100401007387 */ /* 0x0001e80000100a00 */
[----:B------:R1:W-:Y:S01]  /*5ab40*/  STL.64 [R1+0x318], R6 ;  /* 0x0003180601007387 */ /* 0x0003e20000100a00 */
[----:B0-----:R-:W-:-:S02]  /*5ab50*/  F2FP.F16.E4M3.UNPACK_B R5, R20 ;  /* 0x00000014ff05723e */ /* 0x001fc400020006ff */
[----:B-1----:R-:W-:Y:S01]  /*5ab60*/  F2FP.F16.E4M3.UNPACK_B R6, R20.H1 ;  /* 0x00000014ff06723e */ /* 0x002fe200030006ff */
[----:B------:R-:W-:Y:S02]  /*5ab70*/  IMAD.MOV.U32 R4, RZ, RZ, R22 ;  /* 0x000000ffff047224 */ /* 0x000fe400078e0016 */
[----:B------:R-:W-:Y:S01]  /*5ab80*/  IMAD.MOV.U32 R7, RZ, RZ, R12 ;  /* 0x000000ffff077224 */ /* 0x000fe200078e000c */
[----:B------:R0:W-:Y:S04]  /*5ab90*/  STL [R1+0x370], R5 ;  /* 0x0003700501007387 */ /* 0x0001e80000100800 */
[----:B------:R1:W-:Y:S01]  /*5aba0*/  STL [R1+0x460], R6 ;  /* 0x0004600601007387 */ /* 0x0003e20000100800 */
[----:B0-----:R-:W-:Y:S02]  /*5abb0*/  IMAD.MOV.U32 R5, RZ, RZ, R2 ;  /* 0x000000ffff057224 */ /* 0x001fe400078e0002 */
[----:B-1----:R-:W-:Y:S01]  /*5abc0*/  IMAD.MOV.U32 R6, RZ, RZ, R24 ;  /* 0x000000ffff067224 */ /* 0x002fe200078e0018 */
[----:B------:R-:W-:-:S02]  /*5abd0*/  F2FP.F16.E4M3.UNPACK_B R20, R21 ;  /* 0x00000015ff14723e */ /* 0x000fc400020006ff */
[----:B------:R-:W-:Y:S02]  /*5abe0*/  F2FP.F16.E4M3.UNPACK_B R19, R21.H1 ;  /* 0x00000015ff13723e */ /* 0x000fe400030006ff */
[-C--:B------:R-:W-:Y:S01]  /*5abf0*/  F2FP.F16.E4M3.UNPACK_B R15, R28.reuse ;  /* 0x0000001cff0f723e */ /* 0x080fe200020006ff */
[----:B------:R0:W-:Y:S04]  /*5ac00*/  STL [R1+0x374], R20 ;  /* 0x0003741401007387 */ /* 0x0001e80000100800 */
[----:B------:R1:W-:Y:S04]  /*5ac10*/  STL [R1+0x464], R19 ;  /* 0x0004641301007387 */ /* 0x0003e80000100800 */
[----:B------:R3:W-:Y:S01]  /*5ac20*/  STL [R1+0x468], R15 ;  /* 0x0004680f01007387 */ /* 0x0007e20000100800 */
[----:B0-----:R-:W-:-:S02]  /*5ac30*/  F2FP.F16.E4M3.UNPACK_B R20, R28.H1 ;  /* 0x0000001cff14723e */ /* 0x001fc400030006ff */
[-C--:B-1----:R-:W-:Y:S02]  /*5ac40*/  F2FP.F16.E4M3.UNPACK_B R19, R29.reuse ;  /* 0x0000001dff13723e */ /* 0x082fe400020006ff */
[----:B---3--:R-:W-:Y:S01]  /*5ac50*/  F2FP.F16.E4M3.UNPACK_B R15, R29.H1 ;  /* 0x0000001dff0f723e */ /* 0x008fe200030006ff */
[----:B------:R-:W-:Y:S04]  /*5ac60*/  STL [R1+0x5c8], R20 ;  /* 0x0005c81401007387 */ /* 0x000fe80000100800 */
[----:B------:R-:W-:Y:S01]  /*5ac70*/  STL [R1+0x46c], R19 ;  /* 0x00046c1301007387 */ /* 0x000fe20000100800 */
[----:B----4-:R-:W-:Y:S03]  /*5ac80*/  HMMA.16816.F32 R4, R4, R16, R8 ;  /* 0x000000100404723c */ /* 0x010fe60000001808 */
[----:B------:R-:W3:Y:S04]  /*5ac90*/  LDL.LU.64 R8, [R1+0x29a8] ;  /* 0x0029a80001087983 */ /* 0x000ee80000300a00 */
[----:B------:R0:W-:-:S12]  /*5aca0*/  STL [R1+0x5cc], R15 ;  /* 0x0005cc0f01007387 */ /* 0x0001d80000100800 */
[----:B------:R1:W-:Y:S04]  /*5acb0*/  STL.64 [R1+0x320], R4 ;  /* 0x0003200401007387 */ /* 0x0003e80000100a00 */
[----:B------:R4:W-:Y:S04]  /*5acc0*/  STL.64 [R1+0x328], R6 ;  /* 0x0003280601007387 */ /* 0x0009e80000100a00 */
[----:B0-----:R-:W5:Y:S04]  /*5acd0*/  LDL.LU R15, [R1+0x398] ;  /* 0x00039800010f7983 */ /* 0x001f680000300800 */
[----:B------:R-:W3:Y:S04]  /*5ace0*/  LDL R23, [R1+0x39c] ;  /* 0x00039c0001177983 */ /* 0x000ee80000100800 */
[----:B------:R-:W3:Y:S04]  /*5acf0*/  LDL.LU R26, [R1+0x3a0] ;  /* 0x0003a000011a7983 */ /* 0x000ee80000300800 */
[----:B------:R-:W3:Y:S01]  /*5ad00*/  LDL.LU R27, [R1+0x3a4] ;  /* 0x0003a400011b7983 */ /* 0x000ee20000300800 */
[----:B------:R-:W-:Y:S01]  /*5ad10*/  IMAD.MOV.U32 R11, RZ, RZ, R0 ;  /* 0x000000ffff0b7224 */ /* 0x000fe200078e0000 */
[----:B------:R-:W-:Y:S01]  /*5ad20*/  F2FP.F16.E4M3.UNPACK_B R0, R14.H1 ;  /* 0x0000000eff00723e */ /* 0x000fe200030006ff */
[----:B------:R-:W-:-:S02]  /*5ad30*/  IMAD.MOV.U32 R10, RZ, RZ, R3 ;  /* 0x000000ffff0a7224 */ /* 0x000fc400078e0003 */
[----:B------:R-:W5:Y:S04]  /*5ad40*/  LDL.LU R3, [R1+0x3a8] ;  /* 0x0003a80001037983 */ /* 0x000f680000300800 */
[----:B------:R-:W5:Y:S01]  /*5ad50*/  LDL.LU R21, [R1+0x3b0] ;  /* 0x0003b00001157983 */ /* 0x000f620000300800 */
[----:B-1----:R-:W-:Y:S01]  /*5ad60*/  F2FP.F16.E4M3.UNPACK_B R5, R14 ;  /* 0x0000000eff05723e */ /* 0x002fe200020006ff */
[----:B----4-:R-:W-:-:S04]  /*5ad70*/  IMAD.MOV.U32 R6, RZ, RZ, R24 ;  /* 0x000000ffff067224 */ /* 0x010fc800078e0018 */
[----:B------:R-:W-:Y:S04]  /*5ad80*/  STL [R1+0x378], R5 ;  /* 0x0003780501007387 */ /* 0x000fe80000100800 */
[----:B------:R0:W-:Y:S01]  /*5ad90*/  STL [R1+0x450], R0 ;  /* 0x0004500001007387 */ /* 0x0001e20000100800 */
[-C--:B--2---:R-:W-:Y:S02]  /*5ada0*/  F2FP.F16.E4M3.UNPACK_B R14, R18.reuse ;  /* 0x00000012ff0e723e */ /* 0x084fe400020006ff */
[----:B0-----:R-:W-:Y:S01]  /*5adb0*/  F2FP.F16.E4M3.UNPACK_B R0, R18.H1 ;  /* 0x00000012ff00723e */ /* 0x001fe200030006ff */
        /* <DEDUP_REMOVED lines=8> */
[----:B------:R-:W4:Y:S04]  /*5ae40*/  LDL.LU R28, [R1+0x3b4] ;  /* 0x0003b400011c7983 */ /* 0x000f280000300800 */
[----:B------:R-:W3:Y:S04]  /*5ae50*/  LDL.LU R29, [R1+0x3b8] ;  /* 0x0003b800011d7983 */ /* 0x000ee80000300800 */
[----:B------:R5:W-:Y:S04]  /*5ae60*/  STL [R1+0x454], R0 ;  /* 0x0004540001007387 */ /* 0x000be80000100800 */
[----:B0-----:R-:W3:Y:S04]  /*5ae70*/  LDL.LU R14, [R1+0x3bc] ;  /* 0x0003bc00010e7983 */ /* 0x001ee80000300800 */
[----:B------:R-:W3:Y:S04]  /*5ae80*/  LDL.LU R16, [R1+0x420] ;  /* 0x0004200001107983 */ /* 0x000ee80000300800 */
[----:B------:R-:W3:Y:S04]  /*5ae90*/  LDL.LU R17, [R1+0x424] ;  /* 0x0004240001117983 */ /* 0x000ee80000300800 */
[----:B------:R-:W3:Y:S04]  /*5aea0*/  LDL.LU R18, [R1+0x428] ;  /* 0x0004280001127983 */ /* 0x000ee80000300800 */
[----:B------:R-:W3:Y:S01]  /*5aeb0*/  LDL.LU R19, [R1+0x42c] ;  /* 0x00042c0001137983 */ /* 0x000ee20000300800 */
[----:B-----5:R-:W-:-:S02]  /*5aec0*/  F2FP.F16.E4M3.UNPACK_B R0, R15 ;  /* 0x0000000fff00723e */ /* 0x020fc400020006ff */
[----:B------:R-:W-:Y:S01]  /*5aed0*/  F2FP.F16.E4M3.UNPACK_B R15, R15.H1 ;  /* 0x0000000fff0f723e */ /* 0x000fe200030006ff */
[----:B------:R-:W-:Y:S02]  /*5aee0*/  IMAD.MOV.U32 R4, RZ, RZ, R22 ;  /* 0x000000ffff047224 */ /* 0x000fe400078e0016 */
[----:B------:R-:W-:Y:S02]  /*5aef0*/  IMAD.MOV.U32 R5, RZ, RZ, R2 ;  /* 0x000000ffff057224 */ /* 0x000fe400078e0002 */
[----:B------:R-:W-:-:S07]  /*5af00*/  IMAD.MOV.U32 R7, RZ, RZ, R12 ;  /* 0x000000ffff077224 */ /* 0x000fce00078e000c */
[----:B--2---:R-:W-:Y:S01]  /*5af10*/  HMMA.16816.F32 R4, R4, R10, R24 ;  /* 0x0000000a0404723c */ /* 0x004fe20000001818 */
[----:B---3--:R-:W-:Y:S04]  /*5af20*/  STL.64 [R1+0x2980], R18 ;  /* 0x0029801201007387 */ /* 0x008fe80000100a00 */
[----:B------:R0:W-:Y:S04]  /*5af30*/  STL.64 [R1+0x2978], R16 ;  /* 0x0029781001007387 */ /* 0x0001e80000100a00 */
[----:B0-----:R-:W2:Y:S04]  /*5af40*/  LDL.LU R16, [R1+0x430] ;  /* 0x0004300001107983 */ /* 0x001ea80000300800 */
[----:B------:R-:W2:Y:S04]  /*5af50*/  LDL.LU R17, [R1+0x434] ;  /* 0x0004340001117983 */ /* 0x000ea80000300800 */
[----:B------:R-:W2:Y:S04]  /*5af60*/  LDL.LU R18, [R1+0x438] ;  /* 0x0004380001127983 */ /* 0x000ea80000300800 */
[----:B------:R-:W2:Y:S04]  /*5af70*/  LDL.LU R19, [R1+0x43c] ;  /* 0x00043c0001137983 */ /* 0x000ea80000300800 */
[----:B------:R0:W-:Y:S04]  /*5af80*/  STL [R1+0x458], R0 ;  /* 0x0004580001007387 */ /* 0x0001e80000100800 */
[----:B0-----:R-:W3:Y:S04]  /*5af90*/  LDL.LU R0, [R1+0x29a4] ;  /* 0x0029a40001007983 */ /* 0x001ee80000300800 */
[----:B------:R0:W-:Y:S02]  /*5afa0*/  STL [R1+0x5c0], R15 ;  /* 0x0005c00f01007387 */ /* 0x0001e40000100800 */
[----:B0-----:R-:W-:-:S05]  /*5afb0*/  F2FP.F16.E4M3.UNPACK_B R15, R23 ;  /* 0x00000017ff0f723e */ /* 0x001fca00020006ff */
[----:B------:R0:W-:Y:S01]  /*5afc0*/  STL [R1+0x45c], R15 ;  /* 0x00045c0f01007387 */ /* 0x0001e20000100800 */
[----:B------:R-:W-:-:S03]  /*5afd0*/  F2FP.F16.E4M3.UNPACK_B R23, R23.H1 ;  /* 0x00000017ff17723e */ /* 0x000fc600030006ff */
[----:B0-----:R-:W5:Y:S04]  /*5afe0*/  LDL.LU R15, [R1+0x29a0] ;  /* 0x0029a000010f7983 */ /* 0x001f680000300800 */
        /* <DEDUP_REMOVED lines=11> */
[-C--:B------:R-:W-:Y:S02]  /*5b0a0*/  F2FP.F16.E4M3.UNPACK_B R26, R27.reuse ;  /* 0x0000001bff1a723e */ /* 0x080fe400020006ff */
[----:B------:R-:W-:Y:S01]  /*5b0b0*/  F2FP.F16.E4M3.UNPACK_B R27, R27.H1 ;  /* 0x0000001bff1b723e */ /* 0x000fe200030006ff */
[----:B------:R-:W-:Y:S04]  /*5b0c0*/  STL [R1+0x380], R5 ;  /* 0x0003800501007387 */ /* 0x000fe80000100800 */
[----:B------:R-:W-:Y:S04]  /*5b0d0*/  STL [R1+0x440], R6 ;  /* 0x0004400601007387 */ /* 0x000fe80000100800 */
[----:B------:R0:W-:Y:S04]  /*5b0e0*/  STL [R1+0x384], R26 ;  /* 0x0003841a01007387 */ /* 0x0001e80000100800 */
[----:B------:R1:W-:Y:S01]  /*5b0f0*/  STL [R1+0x444], R27 ;  /* 0x0004441b01007387 */ /* 0x0003e20000100800 */
[----:B0-----:R-:W-:Y:S01]  /*5b100*/  F2FP.F16.E4M3.UNPACK_B R26, R3 ;  /* 0x00000003ff1a723e */ /* 0x001fe200020006ff */
[----:B------:R-:W-:-:S02]  /*5b110*/  IMAD.MOV.U32 R5, RZ, RZ, R2 ;  /* 0x000000ffff057224 */ /* 0x000fc400078e0002 */
[----:B---3--:R-:W-:Y:S01]  /*5b120*/  IMAD.MOV.U32 R6, RZ, RZ, R24 ;  /* 0x000000ffff067224 */ /* 0x008fe200078e0018 */
[----:B-1----:R-:W-:Y:S01]  /*5b130*/  F2FP.F16.E4M3.UNPACK_B R27, R3.H1 ;  /* 0x00000003ff1b723e */ /* 0x002fe200030006ff */
[----:B------:R0:W-:Y:S01]  /*5b140*/  STL [R1+0x448], R26 ;  /* 0x0004481a01007387 */ /* 0x0001e20000100800 */
[----:B------:R-:W-:-:S03]  /*5b150*/  F2FP.F16.E4M3.UNPACK_B R3, R20.H1 ;  /* 0x00000014ff03723e */ /* 0x000fc600030006ff */
[----:B------:R-:W-:Y:S01]  /*5b160*/  STL [R1+0x5b8], R27 ;  /* 0x0005b81b01007387 */ /* 0x000fe20000100800 */
[----:B------:R-:W-:Y:S01]  /*5b170*/  HMMA.16816.F32 R4, R4, R10, R16 ;  /* 0x0000000a0404723c */ /* 0x000fe20000001810 */
[----:B0-----:R-:W-:-:S05]  /*5b180*/  F2FP.F16.E4M3.UNPACK_B R26, R20 ;  /* 0x00000014ff1a723e */ /* 0x001fca00020006ff */
[----:B------:R-:W-:Y:S04]  /*5b190*/  STL [R1+0x44c], R26 ;  /* 0x00044c1a01007387 */ /* 0x000fe80000100800 */
[----:B------:R-:W2:Y:S04]  /*5b1a0*/  LDL.LU.64 R18, [R1+0x2980] ;  /* 0x0029800001127983 */ /* 0x000ea80000300a00 */
[----:B------:R0:W-:Y:S04]  /*5b1b0*/  STL [R1+0x5bc], R3 ;  /* 0x0005bc0301007387 */ /* 0x0001e80000100800 */
[----:B------:R-:W2:Y:S01]  /*5b1c0*/  LDL.LU.64 R16, [R1+0x2978] ;  /* 0x0029780001107983 */ /* 0x000ea20000300a00 */
[----:B----4-:R-:W-:-:S03]  /*5b1d0*/  F2FP.F16.E4M3.UNPACK_B R11, R28 ;  /* 0x0000001cff0b723e */ /* 0x010fc600020006ff */
[----:B------:R1:W-:Y:S01]  /*5b1e0*/  STL.64 [R1+0x340], R4 ;  /* 0x0003400401007387 */ /* 0x0003e20000100a00 */
[----:B------:R-:W-:Y:S02]  /*5b1f0*/  F2FP.F16.E4M3.UNPACK_B R10, R28.H1 ;  /* 0x0000001cff0a723e */ /* 0x000fe400030006ff */
[-C--:B0-----:R-:W-:Y:S01]  /*5b200*/  F2FP.F16.E4M3.UNPACK_B R3, R21.reuse.H1 ;  /* 0x00000015ff03723e */ /* 0x081fe200030006ff */
[----:B------:R0:W-:Y:S01]  /*5b210*/  STL.64 [R1+0x348], R6 ;  /* 0x0003480601007387 */ /* 0x0001e20000100a00 */
[----:B-1----:R-:W-:Y:S01]  /*5b220*/  F2FP.F16.E4M3.UNPACK_B R5, R21 ;  /* 0x00000015ff05723e */ /* 0x002fe200020006ff */
[----:B------:R-:W-:Y:S02]  /*5b230*/  IMAD.MOV.U32 R4, RZ, RZ, R22 ;  /* 0x000000ffff047224 */ /* 0x000fe400078e0016 */
[----:B-----5:R-:W-:Y:S04]  /*5b240*/  LDS.64 R20, [R15+UR7+0x880] ;  /* 0x000880070f147984 */ /* 0x020fe80008000a00 */
[----:B------:R1:W-:Y:S04]  /*5b250*/  STL [R1+0x390], R5 ;  /* 0x0003900501007387 */ /* 0x0003e80000100800 */
[----:B------:R3:W-:Y:S01]  /*5b260*/  STL [R1+0x430], R3 ;  /* 0x0004300301007387 */ /* 0x0007e20000100800 */
[----:B0-----:R-:W-:-:S02]  /*5b270*/  IMAD.MOV.U32 R6, RZ, RZ, R24 ;  /* 0x000000ffff067224 */ /* 0x001fc400078e0018 */
[----:B------:R-:W-:Y:S01]  /*5b280*/  IMAD.MOV.U32 R7, RZ, RZ, R12 ;  /* 0x000000ffff077224 */ /* 0x000fe200078e000c */
[----:B------:R0:W-:Y:S04]  /*5b290*/  STL [R1+0x394], R11 ;  /* 0x0003940b01007387 */ /* 0x0001e80000100800 */
[----:B------:R4:W-:Y:S01]  /*5b2a0*/  STL [R1+0x434], R10 ;  /* 0x0004340a01007387 */ /* 0x0009e20000100800 */
[----:B-1----:R-:W-:Y:S01]  /*5b2b0*/  IMAD.MOV.U32 R5, RZ, RZ, R2 ;  /* 0x000000ffff057224 */ /* 0x002fe200078e0002 */
[-C--:B---3--:R-:W-:Y:S02]  /*5b2c0*/  F2FP.F16.E4M3.UNPACK_B R3, R29.reuse ;  /* 0x0000001dff03723e */ /* 0x088fe400020006ff */
[----:B0-----:R-:W-:Y:S02]  /*5b2d0*/  F2FP.F16.E4M3.UNPACK_B R11, R29.H1 ;  /* 0x0000001dff0b723e */ /* 0x001fe400030006ff */
[-C--:B----4-:R-:W-:Y:S01]  /*5b2e0*/  F2FP.F16.E4M3.UNPACK_B R10, R14.reuse ;  /* 0x0000000eff0a723e */ /* 0x090fe200020006ff */
[----:B------:R0:W-:Y:S04]  /*5b2f0*/  STL [R1+0x438], R3 ;  /* 0x0004380301007387 */ /* 0x0001e80000100800 */
[----:B------:R-:W-:Y:S04]  /*5b300*/  STL [R1+0x5b0], R11 ;  /* 0x0005b00b01007387 */ /* 0x000fe80000100800 */
[----:B------:R-:W1:Y:S04]  /*5b310*/  LDS.64 R28, [R15+UR7+0x80] ;  /* 0x000080070f1c7984 */ /* 0x000e680008000a00 */
[----:B------:R-:W-:Y:S01]  /*5b320*/  STL [R1+0x43c], R10 ;  /* 0x00043c0a01007387 */ /* 0x000fe20000100800 */
[----:B0-----:R-:W-:Y:S01]  /*5b330*/  F2FP.F16.E4M3.UNPACK_B R3, R14.H1 ;  /* 0x0000000eff03723e */ /* 0x001fe200030006ff */
[----:B--2---:R-:W-:Y:S02]  /*5b340*/  HMMA.16816.F32 R4, R4, R8, R16 ;  /* 0x000000080404723c */ /* 0x004fe40000001810 */
[----:B------:R-:W2:Y:S04]  /*5b350*/  LDL.LU R16, [R1+0x2974] ;  /* 0x0029740001107983 */ /* 0x000ea80000300800 */
[----:B------:R-:W-:Y:S04]  /*5b360*/  STL [R1+0x5b4], R3 ;  /* 0x0005b40301007387 */ /* 0x000fe80000100800 */
[----:B------:R-:W3:Y:S04]  /*5b370*/  LDL.LU R18, [R1+0x3e0] ;  /* 0x0003e00001127983 */ /* 0x000ee80000300800 */
[----:B------:R-:W0:Y:S05]  /*5b380*/  LDS.64 R8, [R15+UR7+0x1080] ;  /* 0x001080070f087984 */ /* 0x000e2a0008000a00 */
[----:B------:R-:W-:Y:S04]  /*5b390*/  STL.64 [R1+0x350], R4 ;  /* 0x0003500401007387 */ /* 0x000fe80000100a00 */
[----:B------:R-:W-:Y:S04]  /*5b3a0*/  STL.64 [R1+0x358], R6 ;  /* 0x0003580601007387 */ /* 0x000fe80000100a00 */
[----:B------:R-:W4:Y:S04]  /*5b3b0*/  LDS.64 R6, [R15+UR7+0x1880] ;  /* 0x001880070f067984 */ /* 0x000f280008000a00 */
[----:B------:R-:W5:Y:S04]  /*5b3c0*/  LDS.64 R4, [R23+UR7+0x80] ;  /* 0x0000800717047984 */ /* 0x000f680008000a00 */
[----:B-1----:R-:W-:Y:S04]  /*5b3d0*/  STL.64 [R1+0x2948], R28 ;  /* 0x0029481c01007387 */ /* 0x002fe80000100a00 */
[----:B------:R-:W-:Y:S04]  /*5b3e0*/  STL.64 [R1+0x2958], R20 ;  /* 0x0029581401007387 */ /* 0x000fe80000100a00 */
[----:B------:R-:W-:Y:S04]  /*5b3f0*/  LDS.64 R14, [R23+UR7+0x880] ;  /* 0x00088007170e7984 */ /* 0x000fe80008000a00 */
[----:B0-----:R-:W-:Y:S04]  /*5b400*/  STL.64 [R1+0x48], R8 ;  /* 0x0000480801007387 */ /* 0x001fe80000100a00 */
[----:B------:R-:W0:Y:S04]  /*5b410*/  LDS.64 R8, [R23+UR7+0x1080] ;  /* 0x0010800717087984 */ /* 0x000e280008000a00 */
[----:B----4-:R-:W-:Y:S04]  /*5b420*/  STL.64 [R1], R6 ;  /* 0x0000000601007387 */ /* 0x010fe80000100a00 */
[----:B------:R-:W1:Y:S04]  /*5b430*/  LDS.64 R6, [R23+UR7+0x1880] ;  /* 0x0018800717067984 */ /* 0x000e680008000a00 */
[----:B-----5:R-:W-:Y:S04]  /*5b440*/  STL.64 [R1+0x40], R4 ;  /* 0x0000400401007387 */ /* 0x020fe80000100a00 */
[----:B0-----:R-:W-:Y:S04]  /*5b450*/  STL.64 [R1+0x50], R8 ;  /* 0x0000500801007387 */ /* 0x001fe80000100a00 */
[----:B------:R-:W4:Y:S04]  /*5b460*/  LDL.LU R3, [R1+0x3e4] ;  /* 0x0003e40001037983 */ /* 0x000f280000300800 */
[----:B------:R-:W-:Y:S04]  /*5b470*/  LDS.64 R8, [R0+UR7+0x1800] ;  /* 0x0018000700087984 */ /* 0x000fe80008000a00 */
[----:B-1----:R-:W-:Y:S04]  /*5b480*/  STL.64 [R1+0x8], R6 ;  /* 0x0000080601007387 */ /* 0x002fe80000100a00 */
[----:B------:R-:W5:Y:S04]  /*5b490*/  LDL.LU R23, [R1+0x3ec] ;  /* 0x0003ec0001177983 */ /* 0x000f680000300800 */
[----:B--2---:R-:W0:Y:S04]  /*5b4a0*/  LDS.64 R4, [R16+UR7+0x80] ;  /* 0x0000800710047984 */ /* 0x004e280008000a00 */
[----:B------:R-:W1:Y:S04]  /*5b4b0*/  LDS.64 R6, [R16+UR7+0x1800] ;  /* 0x0018000710067984 */ /* 0x000e680008000a00 */
[----:B------:R-:W-:Y:S04]  /*5b4c0*/  LDS.64 R26, [R16+UR7+0x880] ;  /* 0x00088007101a7984 */ /* 0x000fe80008000a00 */
[----:B------:R-:W-:Y:S04]  /*5b4d0*/  LDS.64 R28, [R16+UR7+0x1080] ;  /* 0x00108007101c7984 */ /* 0x000fe80008000a00 */
[----:B------:R-:W-:Y:S04]  /*5b4e0*/  LDS.64 R10, [R16+UR7+0x1000] ;  /* 0x00100007100a7984 */ /* 0x000fe80008000a00 */
[----:B0-----:R-:W-:Y:S04]  /*5b4f0*/  STL.64 [R1+0x1f0], R4 ;  /* 0x0001f00401007387 */ /* 0x001fe80000100a00 */
[----:B------:R-:W0:Y:S04]  /*5b500*/  LDS.64 R4, [R0+UR7+0x1000] ;  /* 0x0010000700047984 */ /* 0x000e280008000a00 */
[----:B------:R-:W2:Y:S04]  /*5b510*/  LDL.64 R20, [R1+0x140] ;  /* 0x0001400001147983 */ /* 0x000ea80000100a00 */
[----:B-1----:R-:W-:Y:S04]  /*5b520*/  STL.64 [R1+0x2968], R6 ;  /* 0x0029680601007387 */ /* 0x002fe80000100a00 */
[----:B0-----:R0:W-:Y:S04]  /*5b530*/  STL.64 [R1+0x2960], R4 ;  /* 0x0029600401007387 */ /* 0x0011e80000100a00 */
[----:B0-----:R-:W2:Y:S04]  /*5b540*/  LDL.LU R4, [R1+0x530] ;  /* 0x0005300001047983 */ /* 0x001ea80000300800 */
[----:B------:R-:W2:Y:S04]  /*5b550*/  LDL.LU R5, [R1+0x534] ;  /* 0x0005340001057983 */ /* 0x000ea80000300800 */
[----:B------:R-:W2:Y:S04]  /*5b560*/  LDL.LU R6, [R1+0x538] ;  /* 0x0005380001067983 */ /* 0x000ea80000300800 */
[----:B------:R-:W2:Y:S04]  /*5b570*/  LDL.LU R7, [R1+0x53c] ;  /* 0x00053c0001077983 */ /* 0x000ea80000300800 */
[----:B------:R-:W-:Y:S04]  /*5b580*/  STL.64 [R1+0x1e0], R26 ;  /* 0x0001e01a01007387 */ /* 0x000fe80000100a00 */
[----:B------:R-:W0:Y:S04]  /*5b590*/  LDS.64 R26, [R16+UR7+0x1880] ;  /* 0x00188007101a7984 */ /* 0x000e280008000a00 */
[----:B------:R-:W1:Y:S04]  /*5b5a0*/  LDS.64 R16, [R0+UR7+0x80] ;  /* 0x0000800700107984 */ /* 0x000e680008000a00 */
[----:B------:R-:W-:Y:S04]  /*5b5b0*/  STL.64 [R1+0x218], R28 ;  /* 0x0002181c01007387 */ /* 0x000fe80000100a00 */
[----:B------:R-:W3:Y:S04]  /*5b5c0*/  LDS.64 R28, [R0+UR7+0x880] ;  /* 0x00088007001c7984 */ /* 0x000ee80008000a00 */
[----:B0-----:R-:W-:Y:S04]  /*5b5d0*/  STL.64 [R1+0x208], R26 ;  /* 0x0002081a01007387 */ /* 0x001fe80000100a00 */
[----:B-1----:R-:W-:Y:S04]  /*5b5e0*/  STL.64 [R1+0x1f8], R16 ;  /* 0x0001f81001007387 */ /* 0x002fe80000100a00 */
[----:B------:R-:W0:Y:S04]  /*5b5f0*/  LDS.64 R26, [R0+UR7+0x1080] ;  /* 0x00108007001a7984 */ /* 0x000e280008000a00 */
[----:B------:R1:W4:Y:S04]  /*5b600*/  LDS.64 R16, [R0+UR7+0x1880] ;  /* 0x0018800700107984 */ /* 0x0003280008000a00 */
[----:B---3--:R-:W-:Y:S04]  /*5b610*/  STL.64 [R1+0x1e8], R28 ;  /* 0x0001e81c01007387 */ /* 0x008fe80000100a00 */
[----:B-1----:R-:W3:Y:S01]  /*5b620*/  LDL.LU R0, [R1+0x3e8] ;  /* 0x0003e80001007983 */ /* 0x002ee20000300800 */
[----:B------:R-:W-:-:S03]  /*5b630*/  F2FP.F16.E4M3.UNPACK_B R19, R18 ;  /* 0x00000012ff13723e */ /* 0x000fc600020006ff */
[----:B0-----:R-:W-:Y:S04]  /*5b640*/  STL.64 [R1+0x210], R26 ;  /* 0x0002101a01007387 */ /* 0x001fe80000100a00 */
[----:B----4-:R0:W-:Y:S04]  /*5b650*/  STL.64 [R1+0x200], R16 ;  /* 0x0002001001007387 */ /* 0x0101e80000100a00 */
[----:B------:R1:W-:Y:S01]  /*5b660*/  STL [R1+0x388], R19 ;  /* 0x0003881301007387 */ /* 0x0003e20000100800 */
[----:B0-----:R-:W-:Y:S01]  /*5b670*/  F2FP.F16.E4M3.UNPACK_B R17, R18.H1 ;  /* 0x00000012ff11723e */ /* 0x001fe200030006ff */
[----:B------:R-:W-:-:S02]  /*5b680*/  IMAD.MOV.U32 R16, RZ, RZ, R22 ;  /* 0x000000ffff107224 */ /* 0x000fc400078e0016 */
[----:B------:R-:W4:Y:S04]  /*5b690*/  LDL.LU R22, [R1+0x3dc] ;  /* 0x0003dc0001167983 */ /* 0x000f280000300800 */
[----:B------:R0:W-:Y:S01]  /*5b6a0*/  STL [R1+0x3b8], R17 ;  /* 0x0003b81101007387 */ /* 0x0001e20000100800 */
[----:B------:R-:W-:Y:S01]  /*5b6b0*/  IMAD.MOV.U32 R18, RZ, RZ, R24 ;  /* 0x000000ffff127224 */ /* 0x000fe200078e0018 */
[-C--:B------:R-:W-:Y:S01]  /*5b6c0*/  F2FP.F16.E4M3.UNPACK_B R26, R3.reuse ;  /* 0x00000003ff1a723e */ /* 0x080fe200020006ff */
[----:B-1----:R-:W-:Y:S01]  /*5b6d0*/  IMAD.MOV.U32 R19, RZ, RZ, R12 ;  /* 0x000000ffff137224 */ /* 0x002fe200078e000c */
[----:B------:R-:W-:Y:S01]  /*5b6e0*/  F2FP.F16.E4M3.UNPACK_B R3, R3.H1 ;  /* 0x00000003ff03723e */ /* 0x000fe200030006ff */
[----:B0-----:R-:W-:Y:S02]  /*5b6f0*/  IMAD.MOV.U32 R17, RZ, RZ, R2 ;  /* 0x000000ffff117224 */ /* 0x001fe400078e0002 */
[----:B------:R-:W4:Y:S04]  /*5b700*/  LDL R2, [R1+0x3d8] ;  /* 0x0003d80001027983 */ /* 0x000f280000100800 */
[----:B------:R-:W4:Y:S04]  /*5b710*/  LDL.LU R24, [R1+0x3d4] ;  /* 0x0003d40001187983 */ /* 0x000f280000300800 */
[----:B------:R-:W4:Y:S04]  /*5b720*/  LDL.LU R12, [R1+0x3f0] ;  /* 0x0003f000010c7983 */ /* 0x000f280000300800 */
[----:B------:R-:W4:Y:S04]  /*5b730*/  LDL.LU R28, [R1+0x63c] ;  /* 0x00063c00011c7983 */ /* 0x000f280000300800 */
[----:B------:R-:W4:Y:S04]  /*5b740*/  LDL.LU R29, [R1+0x638] ;  /* 0x00063800011d7983 */ /* 0x000f280000300800 */
[----:B------:R0:W-:Y:S04]  /*5b750*/  STL [R1+0x38c], R26 ;  /* 0x00038c1a01007387 */ /* 0x0001e80000100800 */
[----:B0-----:R-:W4:Y:S04]  /*5b760*/  LDL.LU R26, [R1+0x6c] ;  /* 0x00006c00011a7983 */ /* 0x001f280000300800 */
[----:B------:R-:W4:Y:S04]  /*5b770*/  LDL.LU R27, [R1+0x68] ;  /* 0x00006800011b7983 */ /* 0x000f280000300800 */
[----:B------:R3:W-:Y:S01]  /*5b780*/  STL [R1+0x3bc], R3 ;  /* 0x0003bc0301007387 */ /* 0x0007e20000100800 */
[----:B--2---:R-:W-:Y:S01]  /*5b790*/  HMMA.16816.F32 R16, R16, R20, R4 ;  /* 0x000000141010723c */ /* 0x004fe20000001804 */
[----:B---3--:R-:W-:-:S02]  /*5b7a0*/  F2FP.F16.E4M3.UNPACK_B R3, R0 ;  /* 0x00000000ff03723e */ /* 0x008fc400020006ff */
[----:B------:R-:W-:-:S03]  /*5b7b0*/  F2FP.F16.E4M3.UNPACK_B R0, R0.H1 ;  /* 0x00000000ff00723e */ /* 0x000fc600030006ff */
[----:B------:R0:W-:Y:S04]  /*5b7c0*/  STL [R1+0x420], R3 ;  /* 0x0004200301007387 */ /* 0x0001e80000100800 */
[----:B0-----:R-:W2:Y:S04]  /*5b7d0*/  LDL.LU R3, [R1+0x2970] ;  /* 0x0029700001037983 */ /* 0x001ea80000300800 */
[----:B------:R5:W-:Y:S02]  /*5b7e0*/  STL [R1+0x428], R0 ;  /* 0x0004280001007387 */ /* 0x000be40000100800 */
[----:B-----5:R-:W-:-:S05]  /*5b7f0*/  F2FP.F16.E4M3.UNPACK_B R0, R23 ;  /* 0x00000017ff00723e */ /* 0x020fca00020006ff */
[----:B------:R0:W-:Y:S04]  /*5b800*/  STL [R1+0x424], R0 ;  /* 0x0004240001007387 */ /* 0x0001e80000100800 */
[----:B------:R-:W3:Y:S01]  /*5b810*/  LDL.LU.64 R6, [R1+0x2968] ;  /* 0x0029680001067983 */ /* 0x000ee20000300a00 */
[----:B0-----:R-:W-:-:S05]  /*5b820*/  F2FP.F16.E4M3.UNPACK_B R0, R23.H1 ;  /* 0x00000017ff00723e */ /* 0x001fca00030006ff */
[----:B------:R0:W-:Y:S04]  /*5b830*/  STL [R1+0x42c], R0 ;  /* 0x00042c0001007387 */ /* 0x0001e80000100800 */
[----:B------:R-:W5:Y:S01]  /*5b840*/  LDL.LU.64 R4, [R1+0x2960] ;  /* 0x0029600001047983 */ /* 0x000f620000300a00 */
[----:B0-----:R-:W-:-:S03]  /*5b850*/  IMAD.MOV.U32 R0, RZ, RZ, R21 ;  /* 0x000000ffff007224 */ /* 0x001fc600078e0015 */
[----:B------:R-:W2:Y:S04]  /*5b860*/  LDL.LU.64 R20, [R1+0x2958] ;  /* 0x0029580001147983 */ /* 0x000ea80000300a00 */
[----:B------:R0:W-:Y:S04]  /*5b870*/  STL.64 [R1+0x360], R16 ;  /* 0x0003601001007387 */ /* 0x0001e80000100a00 */
[----:B------:R1:W-:Y:S04]  /*5b880*/  STL.64 [R1+0x368], R18 ;  /* 0x0003681201007387 */ /* 0x0003e80000100a00 */
[----:B0-----:R-:W2:Y:S04]  /*5b890*/  LDL.LU R16, [R1+0x3f4] ;  /* 0x0003f40001107983 */ /* 0x001ea80000300800 */
[----:B------:R-:W3:Y:S04]  /*5b8a0*/  LDL.LU R17, [R1+0x3f8] ;  /* 0x0003f80001117983 */ /* 0x000ee80000300800 */
[----:B-1----:R-:W3:Y:S04]  /*5b8b0*/  LDL.LU R18, [R1+0x3fc] ;  /* 0x0003fc0001127983 */ /* 0x002ee80000300800 */
[----:B------:R-:W3:Y:S01]  /*5b8c0*/  LDL.LU R19, [R1+0x3d0] ;  /* 0x0003d00001137983 */ /* 0x000ee20000300800 */
[----:B----4-:R-:W-:-:S02]  /*5b8d0*/  F2FP.F16.E4M3.UNPACK_B R23, R12 ;  /* 0x0000000cff17723e */ /* 0x010fc400020006ff */
[----:B------:R-:W-:-:S03]  /*5b8e0*/  F2FP.F16.E4M3.UNPACK_B R12, R12.H1 ;  /* 0x0000000cff0c723e */ /* 0x000fc600030006ff */
[----:B------:R0:W-:Y:S04]  /*5b8f0*/  STL [R1+0x398], R23 ;  /* 0x0003981701007387 */ /* 0x0001e80000100800 */
[----:B0-----:R-:W4:Y:S04]  /*5b900*/  LDL.LU R23, [R1+0x2950] ;  /* 0x0029500001177983 */ /* 0x001f280000300800 */
[----:B------:R2:W-:Y:S01]  /*5b910*/  STL [R1+0x3a8], R12 ;  /* 0x0003a80c01007387 */ /* 0x0005e20000100800 */
[----:B------:R-:W-:Y:S02]  /*5b920*/  LOP3.LUT R29, R29, R28, RZ, 0x3c, !PT ;  /* 0x0000001c1d1d7212 */ /* 0x000fe400078e3cff */
[----:B------:R-:W-:-:S02]  /*5b930*/  LOP3.LUT R27, R27, R26, RZ, 0x3c, !PT ;  /* 0x0000001a1b1b7212 */ /* 0x000fc400078e3cff */
[----:B------:R-:W-:Y:S02]  /*5b940*/  LOP3.LUT R28, R29, R28, RZ, 0x3c, !PT ;  /* 0x0000001c1d1c7212 */ /* 0x000fe400078e3cff */
[----:B------:R-:W-:Y:S02]  /*5b950*/  LOP3.LUT R26, R27, R26, RZ, 0x3c, !PT ;  /* 0x0000001a1b1a7212 */ /* 0x000fe400078e3cff */
[----:B------:R-:W-:Y:S02]  /*5b960*/  LOP3.LUT R29, R29, R28, RZ, 0x3c, !PT ;  /* 0x0000001c1d1d7212 */ /* 0x000fe400078e3cff */
[----:B------:R-:W-:Y:S02]  /*5b970*/  LOP3.LUT R27, R27, R26, RZ, 0x3c, !PT ;  /* 0x0000001a1b1b7212 */ /* 0x000fe400078e3cff */
[-C--:B--2---:R-:W-:Y:S02]  /*5b980*/  F2FP.F16.E4M3.UNPACK_B R12, R16.reuse ;  /* 0x00000010ff0c723e */ /* 0x084fe400020006ff */
[----:B------:R-:W-:-:S05]  /*5b990*/  F2FP.F16.E4M3.UNPACK_B R16, R16.H1 ;  /* 0x00000010ff10723e */ /* 0x000fca00030006ff */
[----:B------:R3:W-:Y:S02]  /*5b9a0*/  STL [R1+0x3ac], R16 ;  /* 0x0003ac1001007387 */ /* 0x0007e40000100800 */
[-C--:B---3--:R-:W-:Y:S02]  /*5b9b0*/  F2FP.F16.E4M3.UNPACK_B R16, R17.reuse ;  /* 0x00000011ff10723e */ /* 0x088fe400020006ff */
[----:B------:R-:W-:-:S03]  /*5b9c0*/  F2FP.F16.E4M3.UNPACK_B R17, R17.H1 ;  /* 0x00000011ff11723e */ /* 0x000fc600030006ff */
[----:B------:R0:W-:Y:S04]  /*5b9d0*/  STL [R1+0x3e0], R16 ;  /* 0x0003e01001007387 */ /* 0x0001e80000100800 */
[----:B------:R1:W-:Y:S01]  /*5b9e0*/  STL [R1+0x3e8], R17 ;  /* 0x0003e81101007387 */ /* 0x0003e20000100800 */
[-C--:B0-----:R-:W-:Y:S02]  /*5b9f0*/  F2FP.F16.E4M3.UNPACK_B R16, R18.reuse ;  /* 0x00000012ff10723e */ /* 0x081fe400020006ff */
[----:B------:R-:W-:Y:S02]  /*5ba00*/  F2FP.F16.E4M3.UNPACK_B R18, R18.H1 ;  /* 0x00000012ff12723e */ /* 0x000fe400030006ff */
[-C--:B-1----:R-:W-:Y:S01]  /*5ba10*/  F2FP.F16.E4M3.UNPACK_B R17, R19.reuse ;  /* 0x00000013ff11723e */ /* 0x082fe200020006ff */
[----:B------:R0:W-:Y:S04]  /*5ba20*/  STL [R1+0x3e4], R16 ;  /* 0x0003e41001007387 */ /* 0x0001e80000100800 */
[----:B------:R1:W-:Y:S04]  /*5ba30*/  STL [R1+0x3ec], R18 ;  /* 0x0003ec1201007387 */ /* 0x0003e80000100800 */
[----:B------:R2:W-:Y:S01]  /*5ba40*/  STL [R1+0x3a0], R17 ;  /* 0x0003a01101007387 */ /* 0x0005e20000100800 */
[----:B0-----:R-:W-:-:S02]  /*5ba50*/  F2FP.F16.E4M3.UNPACK_B R16, R19.H1 ;  /* 0x00000013ff10723e */ /* 0x001fc400030006ff */
[-C--:B-1----:R-:W-:Y:S02]  /*5ba60*/  F2FP.F16.E4M3.UNPACK_B R18, R24.reuse ;  /* 0x00000018ff12723e */ /* 0x082fe400020006ff */
[----:B--2---:R-:W-:Y:S01]  /*5ba70*/  F2FP.F16.E4M3.UNPACK_B R17, R24.H1 ;  /* 0x00000018ff11723e */ /* 0x004fe200030006ff */
[----:B------:R0:W-:Y:S04]  /*5ba80*/  STL [R1+0x3b0], R16 ;  /* 0x0003b01001007387 */ /* 0x0001e80000100800 */
[----:B------:R1:W-:Y:S04]  /*5ba90*/  STL [R1+0x3a4], R18 ;  /* 0x0003a41201007387 */ /* 0x0003e80000100800 */
[----:B------:R2:W-:Y:S01]  /*5baa0*/  STL [R1+0x3b4], R17 ;  /* 0x0003b41101007387 */ /* 0x0005e20000100800 */
[----:B0-----:R-:W-:-:S02]  /*5bab0*/  F2FP.F16.E4M3.UNPACK_B R16, R2 ;  /* 0x00000002ff10723e */ /* 0x001fc400020006ff */
[-C--:B-1----:R-:W-:Y:S02]  /*5bac0*/  F2FP.F16.E4M3.UNPACK_B R18, R22.reuse ;  /* 0x00000016ff12723e */ /* 0x082fe400020006ff */
[----:B--2---:R-:W-:Y:S01]  /*5bad0*/  F2FP.F16.E4M3.UNPACK_B R17, R22.H1 ;  /* 0x00000016ff11723e */ /* 0x004fe200030006ff */
[----:B------:R-:W-:Y:S04]  /*5bae0*/  STL [R1+0x3d0], R16 ;  /* 0x0003d01001007387 */ /* 0x000fe80000100800 */
[----:B------:R-:W-:Y:S04]  /*5baf0*/  STL [R1+0x3d4], R18 ;  /* 0x0003d41201007387 */ /* 0x000fe80000100800 */
[----:B------:R-:W-:Y:S04]  /*5bb00*/  STL [R1+0x3dc], R17 ;  /* 0x0003dc1101007387 */ /* 0x000fe80000100800 */
[----:B------:R0:W-:Y:S04]  /*5bb10*/  STL.64 [R1+0xa88], R28 ;  /* 0x000a881c01007387 */ /* 0x0001e80000100a00 */
[----:B0-----:R-:W2:Y:S04]  /*5bb20*/  LDL.LU.64 R28, [R1+0x2948] ;  /* 0x00294800011c7983 */ /* 0x001ea80000300a00 */
[----:B------:R0:W-:Y:S04]  /*5bb30*/  STL.64 [R1+0xa90], R26 ;  /* 0x000a901a01007387 */ /* 0x0001e80000100a00 */
[----:B0-----:R-:W3:Y:S01]  /*5bb40*/  LDL.LU.64 R26, [R1+0x2940] ;  /* 0x00294000011a7983 */ /* 0x001ee20000300a00 */
[----:B------:R-:W-:Y:S01]  /*5bb50*/  F2FP.F16.E4M3.UNPACK_B R2, R2.H1 ;  /* 0x00000002ff02723e */ /* 0x000fe200030006ff */
[----:B------:R-:W-:-:S02]  /*5bb60*/  IMAD.MOV.U32 R16, RZ, RZ, R10 ;  /* 0x000000ffff107224 */ /* 0x000fc400078e000a */
[----:B------:R-:W-:Y:S02]  /*5bb70*/  IMAD.MOV.U32 R17, RZ, RZ, R6 ;  /* 0x000000ffff117224 */ /* 0x000fe400078e0006 */
[----:B-----5:R-:W-:Y:S02]  /*5bb80*/  IMAD.MOV.U32 R18, RZ, RZ, R4 ;  /* 0x000000ffff127224 */ /* 0x020fe400078e0004 */
[----:B------:R-:W-:Y:S01]  /*5bb90*/  IMAD.MOV.U32 R19, RZ, RZ, R8 ;  /* 0x000000ffff137224 */ /* 0x000fe200078e0008 */
[----:B------:R-:W-:Y:S04]  /*5bba0*/  STL [R1+0x2f10], R12 ;  /* 0x002f100c01007387 */ /* 0x000fe80000100800 */
[----:B------:R-:W-:Y:S04]  /*5bbb0*/  STL [R1+0x3110], R13 ;  /* 0x0031100d01007387 */ /* 0x000fe80000100800 */
[----:B--2---:R0:W-:Y:S04]  /*5bbc0*/  STL [R1+0x2ed8], R28 ;  /* 0x002ed81c01007387 */ /* 0x0041e80000100800 */
[----:B------:R-:W-:Y:S04]  /*5bbd0*/  STL [R1+0x2ed4], R20 ;  /* 0x002ed41401007387 */ /* 0x000fe80000100800 */
[----:B------:R-:W-:Y:S04]  /*5bbe0*/  STL [R1+0x2ed0], R14 ;  /* 0x002ed00e01007387 */ /* 0x000fe80000100800 */
[----:B------:R1:W-:Y:S04]  /*5bbf0*/  STL [R1+0x2d98], R29 ;  /* 0x002d981d01007387 */ /* 0x0003e80000100800 */
[----:B0-----:R-:W2:Y:S04]  /*5bc00*/  LDL.LU R28, [R1+0x58] ;  /* 0x00005800011c7983 */ /* 0x001ea80000300800 */
[----:B-1----:R-:W2:Y:S04]  /*5bc10*/  LDL.LU R29, [R1+0x5c] ;  /* 0x00005c00011d7983 */ /* 0x002ea80000300800 */
[----:B------:R0:W-:Y:S04]  /*5bc20*/  STL [R1+0x2d94], R21 ;  /* 0x002d941501007387 */ /* 0x0001e80000100800 */
[----:B----4-:R1:W-:Y:S04]  /*5bc30*/  STL [R1+0x31b8], R23 ;  /* 0x0031b81701007387 */ /* 0x0103e80000100800 */
[----:B------:R-:W2:Y:S04]  /*5bc40*/  LDL.LU R20, [R1+0x290] ;  /* 0x0002900001147983 */ /* 0x000ea80000300800 */
[----:B0-----:R-:W2:Y:S04]  /*5bc50*/  LDL.LU R21, [R1+0x294] ;  /* 0x0002940001157983 */ /* 0x001ea80000300800 */
[----:B------:R-:W2:Y:S04]  /*5bc60*/  LDL.LU R22, [R1+0x298] ;  /* 0x0002980001167983 */ /* 0x000ea80000300800 */
[----:B-1----:R-:W2:Y:S04]  /*5bc70*/  LDL.LU R23, [R1+0x29c] ;  /* 0x00029c0001177983 */ /* 0x002ea80000300800 */
[----:B------:R0:W-:Y:S04]  /*5bc80*/  STL [R1+0x2d90], R15 ;  /* 0x002d900f01007387 */ /* 0x0001e80000100800 */
[----:B------:R-:W3:Y:S04]  /*5bc90*/  LDL.LU R12, [R1+0x2a0] ;  /* 0x0002a000010c7983 */ /* 0x000ee80000300800 */
[----:B------:R-:W3:Y:S04]  /*5bca0*/  LDL.LU R13, [R1+0x2a4] ;  /* 0x0002a400010d7983 */ /* 0x000ee80000300800 */
[----:B------:R-:W3:Y:S04]  /*5bcb0*/  LDL.LU R14, [R1+0x2a8] ;  /* 0x0002a800010e7983 */ /* 0x000ee80000300800 */
[----:B0-----:R-:W3:Y:S04]  /*5bcc0*/  LDL.LU R15, [R1+0x2ac] ;  /* 0x0002ac00010f7983 */ /* 0x001ee80000300800 */
[----:B------:R-:W-:Y:S04]  /*5bcd0*/  STL [R1+0x2ab0], R2 ;  /* 0x002ab00201007387 */ /* 0x000fe80000100800 */
[----:B------:R-:W-:Y:S01]  /*5bce0*/  STL [R1+0x3180], R3 ;  /* 0x0031800301007387 */ /* 0x000fe20000100800 */
[----:B---3--:R-:W-:Y:S01]  /*5bcf0*/  HMMA.16816.F32 R12, R16, R26, R12 ;  /* 0x0000001a100c723c */ /* 0x008fe2000000180c */
[----:B------:R-:W-:-:S02]  /*5bd00*/  IMAD.MOV.U32 R16, RZ, RZ, R10 ;  /* 0x000000ffff107224 */ /* 0x000fc400078e000a */
[----:B------:R-:W3:Y:S01]  /*5bd10*/  LDL.LU R26, [R1+0x30] ;  /* 0x00003000011a7983 */ /* 0x000ee20000300800 */
[----:B------:R-:W-:Y:S02]  /*5bd20*/  IMAD.MOV.U32 R17, RZ, RZ, R6 ;  /* 0x000000ffff117224 */ /* 0x000fe400078e0006 */
[----:B------:R-:W-:Y:S02]  /*5bd30*/  IMAD.MOV.U32 R18, RZ, RZ, R4 ;  /* 0x000000ffff127224 */ /* 0x000fe400078e0004 */
[----:B------:R-:W-:-:S07]  /*5bd40*/  IMAD.MOV.U32 R19, RZ, RZ, R8 ;  /* 0x000000ffff137224 */ /* 0x000fce00078e0008 */
[----:B--2---:R-:W-:Y:S04]  /*5bd50*/  HMMA.16816.F32 R16, R16, R28, R20 ;  /* 0x0000001c1010723c */ /* 0x004fe80000001814 */
[----:B------:R0:W-:Y:S04]  /*5bd60*/  STL.64 [R1+0x10], R12 ;  /* 0x0000100c01007387 */ /* 0x0001e80000100a00 */
[----:B------:R1:W-:Y:S04]  /*5bd70*/  STL.64 [R1+0x18], R14 ;  /* 0x0000180e01007387 */ /* 0x0003e80000100a00 */
[----:B------:R-:W3:Y:S04]  /*5bd80*/  LDL.LU R27, [R1+0x34] ;  /* 0x00003400011b7983 */ /* 0x000ee80000300800 */
[----:B0-----:R-:W2:Y:S04]  /*5bd90*/  LDL.LU R12, [R1+0x60] ;  /* 0x00006000010c7983 */ /* 0x001ea80000300800 */
[----:B------:R-:W2:Y:S04]  /*5bda0*/  LDL.LU R13, [R1+0x64] ;  /* 0x00006400010d7983 */ /* 0x000ea80000300800 */
[----:B------:R-:W4:Y:S01]  /*5bdb0*/  LDL.LU R23, [R1+0x31b8] ;  /* 0x0031b80001177983 */ /* 0x000f220000300800 */
[----:B------:R-:W-:-:S02]  /*5bdc0*/  IMAD.MOV.U32 R22, RZ, RZ, R17 ;  /* 0x000000ffff167224 */ /* 0x000fc400078e0011 */
[----:B------:R-:W-:Y:S01]  /*5bdd0*/  IMAD.MOV.U32 R20, RZ, RZ, R18 ;  /* 0x000000ffff147224 */ /* 0x000fe200078e0012 */
[----:B------:R-:W-:Y:S01]  /*5bde0*/  STL [R1+0x20], R16 ;  /* 0x0000201001007387 */ /* 0x000fe20000100800 */
[----:B-1----:R-:W-:-:S03]  /*5bdf0*/  IMAD.MOV.U32 R14, RZ, RZ, R19 ;  /* 0x000000ffff0e7224 */ /* 0x002fc600078e0013 */
[----:B------:R-:W5:Y:S04]  /*5be00*/  LDL.LU R2, [R1+0x70] ;  /* 0x0000700001027983 */ /* 0x000f680000300800 */
[----:B------:R-:W5:Y:S04]  /*5be10*/  LDL.LU R3, [R1+0x74] ;  /* 0x0000740001037983 */ /* 0x000f680000300800 */
[----:B------:R-:W2:Y:S04]  /*5be20*/  LDL.LU R28, [R1+0x80] ;  /* 0x00008000011c7983 */ /* 0x000ea80000300800 */
[----:B------:R-:W2:Y:S04]  /*5be30*/  LDL.LU R29, [R1+0x84] ;  /* 0x00008400011d7983 */ /* 0x000ea80000300800 */
[----:B----4-:R-:W-:Y:S04]  /*5be40*/  STL.64 [R1+0x3148], R22 ;  /* 0x0031481601007387 */ /* 0x010fe80000100a00 */
[----:B------:R0:W-:Y:S04]  /*5be50*/  STL [R1+0x3140], R20 ;  /* 0x0031401401007387 */ /* 0x0001e80000100800 */
[----:B0-----:R-:W4:Y:S04]  /*5be60*/  LDL.LU R20, [R1+0x250] ;  /* 0x0002500001147983 */ /* 0x001f280000300800 */
[----:B------:R-:W4:Y:S04]  /*5be70*/  LDL.LU R21, [R1+0x254] ;  /* 0x0002540001157983 */ /* 0x000f280000300800 */
[----:B------:R-:W2:Y:S04]  /*5be80*/  LDL.LU R22, [R1+0x258] ;  /* 0x0002580001167983 */ /* 0x000ea80000300800 */
[----:B------:R-:W2:Y:S04]  /*5be90*/  LDL.LU R23, [R1+0x25c] ;  /* 0x00025c0001177983 */ /* 0x000ea80000300800 */
[----:B--2---:R-:W-:Y:S04]  /*5bea0*/  STL.64 [R1+0x31a0], R22 ;  /* 0x0031a01601007387 */ /* 0x004fe80000100a00 */
[----:B----4-:R0:W-:Y:S04]  /*5beb0*/  STL.64 [R1+0x3198], R20 ;  /* 0x0031981401007387 */ /* 0x0101e80000100a00 */
[----:B0-----:R-:W2:Y:S04]  /*5bec0*/  LDL.LU R20, [R1+0x260] ;  /* 0x0002600001147983 */ /* 0x001ea80000300800 */
[----:B------:R-:W2:Y:S04]  /*5bed0*/  LDL.LU R21, [R1+0x264] ;  /* 0x0002640001157983 */ /* 0x000ea80000300800 */
[----:B------:R-:W4:Y:S04]  /*5bee0*/  LDL.LU R22, [R1+0x268] ;  /* 0x0002680001167983 */ /* 0x000f280000300800 */
[----:B------:R-:W4:Y:S01]  /*5bef0*/  LDL.LU R23, [R1+0x26c] ;  /* 0x00026c0001177983 */ /* 0x000f220000300800 */
[----:B------:R-:W-:-:S03]  /*5bf00*/  IMAD.MOV.U32 R16, RZ, RZ, R10 ;  /* 0x000000ffff107224 */ /* 0x000fc600078e000a */
[----:B----4-:R-:W-:Y:S04]  /*5bf10*/  STL.64 [R1+0x31b0], R22 ;  /* 0x0031b01601007387 */ /* 0x010fe80000100a00 */
[----:B--2---:R0:W-:Y:S04]  /*5bf20*/  STL.64 [R1+0x31a8], R20 ;  /* 0x0031a81401007387 */ /* 0x0041e80000100a00 */
[----:B0-----:R-:W3:Y:S04]  /*5bf30*/  LDL.LU R20, [R1+0x280] ;  /* 0x0002800001147983 */ /* 0x001ee80000300800 */
[----:B------:R-:W3:Y:S04]  /*5bf40*/  LDL.LU R21, [R1+0x284] ;  /* 0x0002840001157983 */ /* 0x000ee80000300800 */
[----:B------:R-:W3:Y:S04]  /*5bf50*/  LDL.LU R22, [R1+0x288] ;  /* 0x0002880001167983 */ /* 0x000ee80000300800 */
[----:B------:R-:W3:Y:S01]  /*5bf60*/  LDL.LU R23, [R1+0x28c] ;  /* 0x00028c0001177983 */ /* 0x000ee20000300800 */
[----:B------:R-:W-:-:S02]  /*5bf70*/  IMAD.MOV.U32 R17, RZ, RZ, R6 ;  /* 0x000000ffff117224 */ /* 0x000fc400078e0006 */
[----:B------:R-:W-:Y:S01]  /*5bf80*/  IMAD.MOV.U32 R18, RZ, RZ, R4 ;  /* 0x000000ffff127224 */ /* 0x000fe200078e0004 */
[----:B------:R-:W-:Y:S01]  /*5bf90*/  STL [R1+0x3128], R14 ;  /* 0x0031280e01007387 */ /* 0x000fe20000100800 */
[----:B------:R-:W-:-:S07]  /*5bfa0*/  IMAD.MOV.U32 R19, RZ, RZ, R8 ;  /* 0x000000ffff137224 */ /* 0x000fce00078e0008 */
[----:B---3--:R-:W-:Y:S01]  /*5bfb0*/  HMMA.16816.F32 R16, R16, R26, R20 ;  /* 0x0000001a1010723c */ /* 0x008fe20000001814 */
[----:B------:R-:W5:Y:S04]  /*5bfc0*/  LDL.LU.64 R22, [R1+0x31b0] ;  /* 0x0031b00001167983 */ /* 0x000f680000300a00 */
[----:B------:R-:W5:-:S14]  /*5bfd0*/  LDL.LU.64 R20, [R1+0x31a8] ;  /* 0x0031a80001147983 */ /* 0x000f5c0000300a00 */
[----:B------:R-:W-:Y:S01]  /*5bfe0*/  IMAD.MOV.U32 R24, RZ, RZ, R19 ;  /* 0x000000ffff187224 */ /* 0x000fe200078e0013 */
[----:B------:R-:W-:Y:S04]  /*5bff0*/  STL.64 [R1+0x30], R16 ;  /* 0x0000301001007387 */ /* 0x000fe80000100a00 */
[----:B------:R-:W-:Y:S04]  /*5c000*/  STL [R1+0x38], R18 ;  /* 0x0000381201007387 */ /* 0x000fe80000100800 */
        /* <DEDUP_REMOVED lines=8> */
[----:B------:R-:W-:-:S07]  /*5c090*/  IMAD.MOV.U32 R19, RZ, RZ, R8 ;  /* 0x000000ffff137224 */ /* 0x000fce00078e0008 */
[----:B--2---:R-:W-:Y:S01]  /*5c0a0*/  HMMA.16816.F32 R16, R16, R12, R24 ;  /* 0x0000000c1010723c */ /* 0x004fe20000001818 */
        /* <DEDUP_REMOVED lines=10> */
[----:B------:R-:W-:-:S03]  /*5c150*/  IMAD.MOV.U32 R19, RZ, RZ, R8 ;  /* 0x000000ffff137224 */ /* 0x000fc600078e0008 */
[----:B------:R-:W2:Y:S04]  /*5c160*/  LDL.LU R26, [R1+0x248] ;  /* 0x00024800011a7983 */ /* 0x000ea80000300800 */
[----:B------:R-:W2:Y:S01]  /*5c170*/  LDL.LU R27, [R1+0x24c] ;  /* 0x00024c00011b7983 */ /* 0x000ea20000300800 */
[----:B-----5:R-:W-:Y:S03]  /*5c180*/  HMMA.16816.F32 R16, R16, R2, R20 ;  /* 0x000000021010723c */ /* 0x020fe60000001814 */
[----:B------:R-:W3:Y:S04]  /*5c190*/  LDL.LU.64 R22, [R1+0x31a0] ;  /* 0x0031a00001167983 */ /* 0x000ee80000300a00 */
[----:B------:R-:W3:-:S12]  /*5c1a0*/  LDL.LU.64 R20, [R1+0x3198] ;  /* 0x0031980001147983 */ /* 0x000ed80000300a00 */
[----:B------:R0:W-:Y:S04]  /*5c1b0*/  STL.64 [R1+0x70], R16 ;  /* 0x0000701001007387 */ /* 0x0001e80000100a00 */
[----:B------:R1:W-:Y:S01]  /*5c1c0*/  STL.64 [R1+0x78], R18 ;  /* 0x0000781201007387 */ /* 0x0003e20000100a00 */
[----:B0-----:R-:W-:Y:S02]  /*5c1d0*/  IMAD.MOV.U32 R16, RZ, RZ, R10 ;  /* 0x000000ffff107224 */ /* 0x001fe400078e000a */
[----:B------:R-:W-:Y:S02]  /*5c1e0*/  IMAD.MOV.U32 R17, RZ, RZ, R6 ;  /* 0x000000ffff117224 */ /* 0x000fe400078e0006 */
[----:B-1----:R-:W-:Y:S02]  /*5c1f0*/  IMAD.MOV.U32 R18, RZ, RZ, R4 ;  /* 0x000000ffff127224 */ /* 0x002fe400078e0004 */
[----:B------:R-:W-:-:S07]  /*5c200*/  IMAD.MOV.U32 R19, RZ, RZ, R8 ;  /* 0x000000ffff137224 */ /* 0x000fce00078e0008 */
[----:B---3--:R-:W-:Y:S01]  /*5c210*/  HMMA.16816.F32 R16, R16, R28, R20 ;  /* 0x0000001c1010723c */ /* 0x008fe20000001814 */
[----:B------:R-:W3:-:S15]  /*5c220*/  LDL.LU R22, [R1+0xd0] ;  /* 0x0000d00001167983 */ /* 0x000ede0000300800 */
[----:B------:R-:W-:-:S03]  /*5c230*/  NOP ;  /* 0x0000000000007918 */ /* 0x000fc60000000000 */
[----:B------:R0:W-:Y:S04]  /*5c240*/  STL.64 [R1+0x80], R16 ;  /* 0x0000801001007387 */ /* 0x0001e80000100a00 */
[----:B------:R1:W-:Y:S04]  /*5c250*/  STL.64 [R1+0x88], R18 ;  /* 0x0000881201007387 */ /* 0x0003e80000100a00 */
[----:B------:R-:W3:Y:S04]  /*5c260*/  LDL.LU R23, [R1+0xd4] ;  /* 0x0000d40001177983 */ /* 0x000ee80000300800 */
[----:B------:R-:W4:Y:S04]  /*5c270*/  LDL.LU R20, [R1+0xc0] ;  /* 0x0000c00001147983 */ /* 0x000f280000300800 */
[----:B------:R-:W4:Y:S01]  /*5c280*/  LDL.LU R21, [R1+0xc4] ;  /* 0x0000c40001157983 */ /* 0x000f220000300800 */
[----:B0-----:R-:W-:-:S02]  /*5c290*/  IMAD.MOV.U32 R16, RZ, RZ, R10 ;  /* 0x000000ffff107224 */ /* 0x001fc400078e000a */
[----:B------:R-:W-:Y:S02]  /*5c2a0*/  IMAD.MOV.U32 R17, RZ, RZ, R6 ;  /* 0x000000ffff117224 */ /* 0x000fe400078e0006 */
[----:B-1----:R-:W-:Y:S01]  /*5c2b0*/  IMAD.MOV.U32 R18, RZ, RZ, R4 ;  /* 0x000000ffff127224 */ /* 0x002fe200078e0004 */
[----:B---3--:R-:W-:Y:S04]  /*5c2c0*/  STL.64 [R1+0x3178], R22 ;  /* 0x0031781601007387 */ /* 0x008fe80000100a00 */
[----:B----4-:R0:W-:Y:S04]  /*5c2d0*/  STL.64 [R1+0x3170], R20 ;  /* 0x0031701401007387 */ /* 0x0101e80000100a00 */
[----:B0-----:R-:W3:Y:S04]  /*5c2e0*/  LDL.LU R20, [R1+0x220] ;  /* 0x0002200001147983 */ /* 0x001ee80000300800 */
[----:B------:R-:W3:Y:S04]  /*5c2f0*/  LDL.LU R21, [R1+0x224] ;  /* 0x0002240001157983 */ /* 0x000ee80000300800 */
[----:B------:R-:W4:Y:S04]  /*5c300*/  LDL.LU R22, [R1+0x228] ;  /* 0x0002280001167983 */ /* 0x000f280000300800 */
[----:B------:R-:W4:Y:S01]  /*5c310*/  LDL.LU R23, [R1+0x22c] ;  /* 0x00022c0001177983 */ /* 0x000f220000300800 */
[----:B------:R-:W-:-:S07]  /*5c320*/  IMAD.MOV.U32 R19, RZ, RZ, R8 ;  /* 0x000000ffff137224 */ /* 0x000fce00078e0008 */
[----:B--2---:R-:W-:Y:S01]  /*5c330*/  HMMA.16816.F32 R12, R16, R12, R24 ;  /* 0x0000000c100c723c */ /* 0x004fe20000001818 */
[----:B----4-:R-:W-:Y:S04]  /*5c340*/  STL.64 [R1+0x3190], R22 ;  /* 0x0031901601007387 */ /* 0x010fe80000100a00 */
[----:B---3--:R0:W-:Y:S04]  /*5c350*/  STL.64 [R1+0x3188], R20 ;  /* 0x0031881401007387 */ /* 0x0081e80000100a00 */
[----:B------:R-:W2:Y:S04]  /*5c360*/  LDL.LU R2, [R1+0xa0] ;  /* 0x0000a00001027983 */ /* 0x000ea80000300800 */
[----:B------:R-:W2:Y:S04]  /*5c370*/  LDL.LU R3, [R1+0xa4] ;  /* 0x0000a40001037983 */ /* 0x000ea80000300800 */
[----:B0-----:R-:W2:Y:S04]  /*5c380*/  LDL.LU R20, [R1+0x230] ;  /* 0x0002300001147983 */ /* 0x001ea80000300800 */
[----:B------:R-:W2:Y:S04]  /*5c390*/  LDL.LU R21, [R1+0x234] ;  /* 0x0002340001157983 */ /* 0x000ea80000300800 */
[----:B------:R-:W2:Y:S04]  /*5c3a0*/  LDL.LU R22, [R1+0x238] ;  /* 0x0002380001167983 */ /* 0x000ea80000300800 */
[----:B------:R-:W2:Y:S01]  /*5c3b0*/  LDL.LU R23, [R1+0x23c] ;  /* 0x00023c0001177983 */ /* 0x000ea20000300800 */
[----:B------:R-:W-:-:S03]  /*5c3c0*/  IMAD.MOV.U32 R29, RZ, RZ, R15 ;  /* 0x000000ffff1d7224 */ /* 0x000fc600078e000f */
[----:B------:R0:W-:Y:S04]  /*5c3d0*/  STL.64 [R1+0x90], R12 ;  /* 0x0000900c01007387 */ /* 0x0001e80000100a00 */
[----:B------:R-:W-:Y:S04]  /*5c3e0*/  STL [R1+0x98], R14 ;  /* 0x0000980e01007387 */ /* 0x000fe80000100800 */
[----:B0-----:R-:W3:Y:S04]  /*5c3f0*/  LDL.LU R12, [R1+0xe0] ;  /* 0x0000e000010c7983 */ /* 0x001ee80000300800 */
[----:B------:R-:W3:Y:S04]  /*5c400*/  LDL.LU R13, [R1+0xe4] ;  /* 0x0000e400010d7983 */ /* 0x000ee80000300800 */
[----:B---3--:R0:W-:Y:S04]  /*5c410*/  STL.64 [R1+0x3158], R12 ;  /* 0x0031580c01007387 */ /* 0x0081e80000100a00 */
[----:B0-----:R-:W3:Y:S04]  /*5c420*/  LDL.LU R12, [R1+0x1a0] ;  /* 0x0001a000010c7983 */ /* 0x001ee80000300800 */
[----:B------:R-:W3:Y:S04]  /*5c430*/  LDL.LU R13, [R1+0x1a4] ;  /* 0x0001a400010d7983 */ /* 0x000ee80000300800 */
[----:B------:R-:W4:Y:S04]  /*5c440*/  LDL.LU R14, [R1+0x1a8] ;  /* 0x0001a800010e7983 */ /* 0x000f280000300800 */
[----:B------:R-:W4:Y:S01]  /*5c450*/  LDL.LU R15, [R1+0x1ac] ;  /* 0x0001ac00010f7983 */ /* 0x000f220000300800 */
[----:B--2---:R-:W-:Y:S03]  /*5c460*/  HMMA.16816.F32 R16, R16, R2, R20 ;  /* 0x000000021010723c */ /* 0x004fe60000001814 */
[----:B----4-:R-:W-:Y:S04]  /*5c470*/  STL.64 [R1+0x3168], R14 ;  /* 0x0031680e01007387 */ /* 0x010fe80000100a00 */
[----:B---3--:R0:W-:Y:S04]  /*5c480*/  STL.64 [R1+0x3160], R12 ;  /* 0x0031600c01007387 */ /* 0x0081e80000100a00 */
        /* <DEDUP_REMOVED lines=8> */
[----:B------:R0:W-:Y:S04]  /*5c510*/  STL [R1+0x30c0], R29 ;  /* 0x0030c01d01007387 */ /* 0x0001e80000100800 */
[----:B------:R-:W4:Y:S04]  /*5c520*/  LDL.LU R28, [R1+0xb0] ;  /* 0x0000b000011c7983 */ /* 0x000f280000300800 */
[----:B0-----:R-:W4:Y:S04]  /*5c530*/  LDL.LU R29, [R1+0xb4] ;  /* 0x0000b400011d7983 */ /* 0x001f280000300800 */
[----:B------:R-:W4:Y:S04]  /*5c540*/  LDL.LU.64 R22, [R1+0x3190] ;  /* 0x0031900001167983 */ /* 0x000f280000300a00 */
[----:B------:R-:W4:Y:S04]  /*5c550*/  LDL.LU.64 R20, [R1+0x3188] ;  /* 0x0031880001147983 */ /* 0x000f280000300a00 */
[----:B------:R-:W5:Y:S04]  /*5c560*/  LDL.LU R3, [R1+0x3180] ;  /* 0x0031800001037983 */ /* 0x000f680000300800 */
[----:B------:R0:W-:Y:S04]  /*5c570*/  STL.64 [R1+0xa0], R16 ;  /* 0x0000a01001007387 */ /* 0x0001e80000100a00 */
[----:B------:R1:W-:Y:S01]  /*5c580*/  STL.64 [R1+0xa8], R18 ;  /* 0x0000a81201007387 */ /* 0x0003e20000100a00 */
[----:B0-----:R-:W-:-:S02]  /*5c590*/  IMAD.MOV.U32 R16, RZ, RZ, R10 ;  /* 0x000000ffff107224 */ /* 0x001fc400078e000a */
[----:B------:R-:W-:Y:S02]  /*5c5a0*/  IMAD.MOV.U32 R17, RZ, RZ, R6 ;  /* 0x000000ffff117224 */ /* 0x000fe400078e0006 */
[----:B-1----:R-:W-:Y:S02]  /*5c5b0*/  IMAD.MOV.U32 R18, RZ, RZ, R4 ;  /* 0x000000ffff127224 */ /* 0x002fe400078e0004 */
[----:B------:R-:W-:-:S07]  /*5c5c0*/  IMAD.MOV.U32 R19, RZ, RZ, R8 ;  /* 0x000000ffff137224 */ /* 0x000fce00078e0008 */
[----:B----4-:R-:W-:Y:S01]  /*5c5d0*/  HMMA.16816.F32 R16, R16, R28, R20 ;  /* 0x0000001c1010723c */ /* 0x010fe20000001814 */
        /* <DEDUP_REMOVED lines=9> */
[----:B------:R-:W4:Y:S04]  /*5c670*/  LDL.LU.64 R14, [R1+0x3168] ;  /* 0x00316800010e7983 */ /* 0x000f280000300a00 */
[----:B------:R-:W4:-:S14]  /*5c680*/  LDL.LU.64 R12, [R1+0x3160] ;  /* 0x00316000010c7983 */ /* 0x000f1c0000300a00 */
[----:B------:R0:W-:Y:S04]  /*5c690*/  STL.64 [R1+0xc0], R16 ;  /* 0x0000c01001007387 */ /* 0x0001e80000100a00 */
[----:B------:R1:W-:Y:S01]  /*5c6a0*/  STL.64 [R1+0xc8], R18 ;  /* 0x0000c81201007387 */ /* 0x0003e20000100a00 */
[----:B0-----:R-:W-:Y:S02]  /*5c6b0*/  IMAD.MOV.U32 R16, RZ, RZ, R10 ;  /* 0x000000ffff107224 */ /* 0x001fe400078e000a */
[----:B------:R-:W-:Y:S02]  /*5c6c0*/  IMAD.MOV.U32 R17, RZ, RZ, R6 ;  /* 0x000000ffff117224 */ /* 0x000fe400078e0006 */
[----:B-1----:R-:W-:Y:S02]  /*5c6d0*/  IMAD.MOV.U32 R18, RZ, RZ, R4 ;  /* 0x000000ffff127224 */ /* 0x002fe400078e0004 */
[----:B------:R-:W-:-:S07]  /*5c6e0*/  IMAD.MOV.U32 R19, RZ, RZ, R8 ;  /* 0x000000ffff137224 */ /* 0x000fce00078e0008 */
[----:B----4-:R-:W-:Y:S01]  /*5c6f0*/  HMMA.16816.F32 R20, R16, R22, R12 ;  /* 0x000000161014723c */ /* 0x010fe2000000180c */
[----:B------:R-:W3:-:S15]  /*5c700*/  LDL.LU.64 R12, [R1+0x3158] ;  /* 0x00315800010c7983 */ /* 0x000ede0000300a00 */
[----:B------:R-:W-:-:S03]  /*5c710*/  NOP ;  /* 0x0000000000007918 */ /* 0x000fc60000000000 */
[----:B------:R0:W-:Y:S01]  /*5c720*/  STL.64 [R1+0xd0], R20 ;  /* 0x0000d01401007387 */ /* 0x0001e20000100a00 */
[----:B------:R-:W-:-:S03]  /*5c730*/  IMAD.MOV.U32 R2, RZ, RZ, R23 ;  /* 0x000000ffff027224 */ /* 0x000fc600078e0017 */
[----:B------:R1:W-:Y:S04]  /*5c740*/  STL [R1+0xd8], R22 ;  /* 0x0000d81601007387 */ /* 0x0003e80000100800 */
[----:B------:R-:W2:Y:S04]  /*5c750*/  LDL.LU R28, [R1+0xf0] ;  /* 0x0000f000011c7983 */ /* 0x000ea80000300800 */
[----:B------:R-:W2:Y:S04]  /*5c760*/  LDL.LU R29, [R1+0xf4] ;  /* 0x0000f400011d7983 */ /* 0x000ea80000300800 */
[----:B0-----:R-:W2:Y:S04]  /*5c770*/  LDL.LU R20, [R1+0x180] ;  /* 0x0001800001147983 */ /* 0x001ea80000300800 */
[----:B------:R-:W2:Y:S04]  /*5c780*/  LDL.LU R21, [R1+0x184] ;  /* 0x0001840001157983 */ /* 0x000ea80000300800 */
[----:B-1----:R-:W2:Y:S04]  /*5c790*/  LDL.LU R22, [R1+0x188] ;  /* 0x0001880001167983 */ /* 0x002ea80000300800 */
[----:B------:R-:W2:Y:S01]  /*5c7a0*/  LDL.LU R23, [R1+0x18c] ;  /* 0x00018c0001177983 */ /* 0x000ea20000300800 */
[----:B---3--:R-:W-:Y:S03]  /*5c7b0*/  HMMA.16816.F32 R12, R16, R12, R24 ;  /* 0x0000000c100c723c */ /* 0x008fe60000001818 */
[----:B------:R-:W3:-:S15]  /*5c7c0*/  LDL.LU.64 R24, [R1+0x3150] ;  /* 0x0031500001187983 */ /* 0x000ede0000300a00 */
[----:B------:R-:W-:Y:S01]  /*5c7d0*/  NOP ;  /* 0x0000000000007918 */ /* 0x000fe20000000000 */
[----:B------:R-:W-:Y:S01]  /*5c7e0*/  IMAD.MOV.U32 R27, RZ, RZ, R14 ;  /* 0x000000ffff1b7224 */ /* 0x000fe200078e000e */
[----:B------:R0:W-:Y:S01]  /*5c7f0*/  STL.64 [R1+0xe0], R12 ;  /* 0x0000e00c01007387 */ /* 0x0001e20000100a00 */
[----:B------:R-:W-:-:S03]  /*5c800*/  IMAD.MOV.U32 R26, RZ, RZ, R15 ;  /* 0x000000ffff1a7224 */ /* 0x000fc600078e000f */
[----:B0-----:R-:W4:Y:S04]  /*5c810*/  LDL.LU R12, [R1+0x110] ;  /* 0x00011000010c7983 */ /* 0x001f280000300800 */
[----:B------:R-:W4:Y:S04]  /*5c820*/  LDL.LU R13, [R1+0x114] ;  /* 0x00011400010d7983 */ /* 0x000f280000300800 */
[----:B------:R-:W2:Y:S04]  /*5c830*/  LDL.LU R14, [R1+0x100] ;  /* 0x00010000010e7983 */ /* 0x000ea80000300800 */
[----:B------:R-:W2:Y:S04]  /*5c840*/  LDL.LU R15, [R1+0x104] ;  /* 0x00010400010f7983 */ /* 0x000ea80000300800 */
[----:B------:R0:W-:Y:S04]  /*5c850*/  STL.64 [R1+0x2f88], R26 ;  /* 0x002f881a01007387 */ /* 0x0001e80000100a00 */
[----:B0-----:R-:W2:Y:S01]  /*5c860*/  LDL.LU R26, [R1+0x140] ;  /* 0x00014000011a7983 */ /* 0x001ea20000300800 */
[----:B------:R-:W-:-:S05]  /*5c870*/  IMAD.MOV.U32 R27, RZ, RZ, R0 ;  /* 0x000000ffff1b7224 */ /* 0x000fca00078e0000 */
[----:B--2---:R-:W-:Y:S04]  /*5c880*/  STL.64 [R1+0x3120], R26 ;  /* 0x0031201a01007387 */ /* 0x004fe80000100a00 */
[----:B---3--:R0:W-:Y:S04]  /*5c890*/  STL.64 [R1+0x3118], R24 ;  /* 0x0031181801007387 */ /* 0x0081e80000100a00 */
[----:B0-----:R-:W2:Y:S04]  /*5c8a0*/  LDL.LU R24, [R1+0x160] ;  /* 0x0001600001187983 */ /* 0x001ea80000300800 */
[----:B------:R-:W2:Y:S04]  /*5c8b0*/  LDL.LU R25, [R1+0x164] ;  /* 0x0001640001197983 */ /* 0x000ea80000300800 */
[----:B------:R-:W3:Y:S04]  /*5c8c0*/  LDL.LU R26, [R1+0x168] ;  /* 0x00016800011a7983 */ /* 0x000ee80000300800 */
[----:B------:R-:W3:Y:S01]  /*5c8d0*/  LDL.LU R27, [R1+0x16c] ;  /* 0x00016c00011b7983 */ /* 0x000ee20000300800 */
[----:B------:R-:W-:Y:S03]  /*5c8e0*/  HMMA.16816.F32 R16, R16, R28, R20 ;  /* 0x0000001c1010723c */ /* 0x000fe60000001814 */
[----:B---3--:R-:W-:Y:S04]  /*5c8f0*/  STL.64 [R1+0x3138], R26 ;  /* 0x0031381a01007387 */ /* 0x008fe80000100a00 */
[----:B--2---:R0:W-:Y:S04]  /*5c900*/  STL.64 [R1+0x3130], R24 ;  /* 0x0031301801007387 */ /* 0x0041e80000100a00 */
[----:B0-----:R-:W2:Y:S04]  /*5c910*/  LDL.LU R24, [R1+0x170] ;  /* 0x0001700001187983 */ /* 0x001ea80000300800 */
[----:B------:R-:W2:Y:S04]  /*5c920*/  LDL.LU R25, [R1+0x174] ;  /* 0x0001740001197983 */ /* 0x000ea80000300800 */
[----:B------:R-:W2:Y:S04]  /*5c930*/  LDL.LU R26, [R1+0x178] ;  /* 0x00017800011a7983 */ /* 0x000ea80000300800 */
[----:B------:R-:W2:Y:S04]  /*5c940*/  LDL.LU R27, [R1+0x17c] ;  /* 0x00017c00011b7983 */ /* 0x000ea80000300800 */
[----:B------:R-:W3:Y:S04]  /*5c950*/  LDL.LU.64 R22, [R1+0x3148] ;  /* 0x0031480001167983 */ /* 0x000ee80000300a00 */
[----:B------:R-:W2:Y:S01]  /*5c960*/  LDL.LU R20, [R1+0x3140] ;  /* 0x0031400001147983 */ /* 0x000ea20000300800 */
[----:B------:R-:W-:-:S02]  /*5c970*/  IMAD.MOV.U32 R21, RZ, RZ, R17 ;  /* 0x000000ffff157224 */ /* 0x000fc400078e0011 */
[----:B------:R-:W-:Y:S01]  /*5c980*/  IMAD.MOV.U32 R0, RZ, RZ, R19 ;  /* 0x000000ffff007224 */ /* 0x000fe200078e0013 */
[----:B------:R-:W-:Y:S04]  /*5c990*/  STL [R1+0xf0], R16 ;  /* 0x0000f01001007387 */ /* 0x000fe80000100800 */
[----:B------:R-:W-:Y:S04]  /*5c9a0*/  STL [R1+0xf8], R18 ;  /* 0x0000f81201007387 */ /* 0x000fe80000100800 */
[----:B--2---:R0:W-:Y:S04]  /*5c9b0*/  STL.64 [R1+0x30e0], R20 ;  /* 0x0030e01401007387 */ /* 0x0041e80000100a00 */
[----:B0-----:R-:W2:Y:S04]  /*5c9c0*/  LDL.LU R20, [R1+0x3c0] ;  /* 0x0003c00001147983 */ /* 0x001ea80000300800 */
[----:B------:R-:W2:Y:S01]  /*5c9d0*/  LDL.LU R21, [R1+0x3c4] ;  /* 0x0003c40001157983 */ /* 0x000ea20000300800 */
[----:B------:R-:W-:-:S02]  /*5c9e0*/  IMAD.MOV.U32 R16, RZ, RZ, R10 ;  /* 0x000000ffff107224 */ /* 0x000fc400078e000a */
[----:B------:R-:W-:Y:S01]  /*5c9f0*/  IMAD.MOV.U32 R17, RZ, RZ, R6 ;  /* 0x000000ffff117224 */ /* 0x000fe200078e0006 */
[----:B---3--:R-:W-:Y:S01]  /*5ca00*/  STL.64 [R1+0x3108], R22 ;  /* 0x0031081601007387 */ /* 0x008fe20000100a00 */
[----:B------:R-:W-:Y:S02]  /*5ca10*/  IMAD.MOV.U32 R18, RZ, RZ, R4 ;  /* 0x000000ffff127224 */ /* 0x000fe400078e0004 */
[----:B------:R-:W-:-:S07]  /*5ca20*/  IMAD.MOV.U32 R19, RZ, RZ, R8 ;  /* 0x000000ffff137224 */ /* 0x000fce00078e0008 */
[----:B------:R-:W-:Y:S01]  /*5ca30*/  HMMA.16816.F32 R16, R16, R14, R24 ;  /* 0x0000000e1010723c */ /* 0x000fe20000001818 */
[----:B--2---:R0:W-:Y:S04]  /*5ca40*/  STL.64 [R1+0x3100], R20 ;  /* 0x0031001401007387 */ /* 0x0041e80000100a00 */
[----:B0-----:R-:W2:Y:S04]  /*5ca50*/  LDL.LU R20, [R1+0x120] ;  /* 0x0001200001147983 */ /* 0x001ea80000300800 */
[----:B------:R-:W2:Y:S04]  /*5ca60*/  LDL.LU R21, [R1+0x124] ;  /* 0x0001240001157983 */ /* 0x000ea80000300800 */
[----:B------:R-:W2:Y:S04]  /*5ca70*/  LDL.LU R22, [R1+0x128] ;  /* 0x0001280001167983 */ /* 0x000ea80000300800 */
[----:B------:R-:W2:Y:S04]  /*5ca80*/  LDL.LU R23, [R1+0x12c] ;  /* 0x00012c0001177983 */ /* 0x000ea80000300800 */
[----:B------:R-:W3:Y:S04]  /*5ca90*/  LDL.LU R28, [R1+0x3c8] ;  /* 0x0003c800011c7983 */ /* 0x000ee80000300800 */
[----:B------:R-:W3:Y:S04]  /*5caa0*/  LDL.LU R29, [R1+0x3cc] ;  /* 0x0003cc00011d7983 */ /* 0x000ee80000300800 */
[----:B------:R-:W4:Y:S04]  /*5cab0*/  LDL.LU.64 R26, [R1+0x3138] ;  /* 0x00313800011a7983 */ /* 0x000f280000300a00 */
[----:B------:R-:W4:Y:S01]  /*5cac0*/  LDL.LU.64 R24, [R1+0x3130] ;  /* 0x0031300001187983 */ /* 0x000f220000300a00 */
[----:B------:R-:W-:-:S03]  /*5cad0*/  IMAD.MOV.U32 R15, RZ, RZ, R19 ;  /* 0x000000ffff0f7224 */ /* 0x000fc600078e0013 */
[----:B------:R-:W2:Y:S01]  /*5cae0*/  LDL.LU R14, [R1+0x3128] ;  /* 0x00312800010e7983 */ /* 0x000ea20000300800 */
[----:B------:R-:W-:-:S03]  /*5caf0*/  IMAD.MOV.U32 R19, RZ, RZ, R8 ;  /* 0x000000ffff137224 */ /* 0x000fc600078e0008 */
[----:B------:R0:W-:Y:S04]  /*5cb00*/  STL.64 [R1+0x100], R16 ;  /* 0x0001001001007387 */ /* 0x0001e80000100a00 */
[----:B------:R1:W-:Y:S01]  /*5cb10*/  STL [R1+0x108], R18 ;  /* 0x0001081201007387 */ /* 0x0003e20000100800 */
[----:B0-----:R-:W-:Y:S02]  /*5cb20*/  IMAD.MOV.U32 R16, RZ, RZ, R10 ;  /* 0x000000ffff107224 */ /* 0x001fe400078e000a */
[----:B------:R-:W-:Y:S02]  /*5cb30*/  IMAD.MOV.U32 R17, RZ, RZ, R6 ;  /* 0x000000ffff117224 */ /* 0x000fe400078e0006 */
[----:B-1----:R-:W-:-:S07]  /*5cb40*/  IMAD.MOV.U32 R18, RZ, RZ, R4 ;  /* 0x000000ffff127224 */ /* 0x002fce00078e0004 */
[----:B----4-:R-:W-:Y:S01]  /*5cb50*/  HMMA.16816.F32 R16, R16, R12, R24 ;  /* 0x0000000c1010723c */ /* 0x010fe20000001818 */
[----:B------:R-:W2:Y:S04]  /*5cb60*/  LDL.LU.64 R26, [R1+0x3120] ;  /* 0x00312000011a7983 */ /* 0x000ea80000300a00 */
[----:B------:R-:W4:Y:S04]  /*5cb70*/  LDL.LU.64 R24, [R1+0x3118] ;  /* 0x0031180001187983 */ /* 0x000f280000300a00 */
[----:B------:R-:W3:Y:S10]  /*5cb80*/  LDL.LU R13, [R1+0x3110] ;  /* 0x00311000010d7983 */ /* 0x000ef40000300800 */
[----:B------:R0:W-:Y:S01]  /*5cb90*/  STL.64 [R1+0x110], R16 ;  /* 0x0001101001007387 */ /* 0x0001e20000100a00 */
[----:B------:R-:W-:-:S02]  /*5cba0*/  IMAD.MOV.U32 R12, RZ, RZ, R19 ;  /* 0x000000ffff0c7224 */ /* 0x000fc400078e0013 */
[----:B------:R-:W-:Y:S01]  /*5cbb0*/  IMAD.MOV.U32 R19, RZ, RZ, R8 ;  /* 0x000000ffff137224 */ /* 0x000fe200078e0008 */
[----:B------:R1:W-:Y:S04]  /*5cbc0*/  STL [R1+0x118], R18 ;  /* 0x0001181201007387 */ /* 0x0003e80000100800 */
[----:B------:R-:W-:Y:S01]  /*5cbd0*/  STL [R1+0x30fc], R7 ;  /* 0x0030fc0701007387 */ /* 0x000fe20000100800 */
[----:B0-----:R-:W-:-:S03]  /*5cbe0*/  IMAD.MOV.U32 R16, RZ, RZ, R10 ;  /* 0x000000ffff107224 */ /* 0x001fc600078e000a */
[----:B------:R0:W-:Y:S01]  /*5cbf0*/  STL [R1+0x30f8], R5 ;  /* 0x0030f80501007387 */ /* 0x0001e20000100800 */
[----:B------:R-:W-:Y:S02]  /*5cc00*/  IMAD.MOV.U32 R17, RZ, RZ, R6 ;  /* 0x000000ffff117224 */ /* 0x000fe400078e0006 */
[----:B-1----:R-:W-:Y:S02]  /*5cc10*/  IMAD.MOV.U32 R18, RZ, RZ, R4 ;  /* 0x000000ffff127224 */ /* 0x002fe400078e0004 */
[----:B------:R-:W4:Y:S04]  /*5cc20*/  LDL.LU R4, [R1+0x130] ;  /* 0x0001300001047983 */ /* 0x000f280000300800 */
[----:B0-----:R-:W4:Y:S04]  /*5cc30*/  LDL.LU R5, [R1+0x134] ;  /* 0x0001340001057983 */ /* 0x001f280000300800 */
[----:B------:R-:W4:Y:S04]  /*5cc40*/  LDL.LU R6, [R1+0x138] ;  /* 0x0001380001067983 */ /* 0x000f280000300800 */
[----:B------:R-:W4:Y:S01]  /*5cc50*/  LDL.LU R7, [R1+0x13c] ;  /* 0x00013c0001077983 */ /* 0x000f220000300800 */
[----:B--2---:R-:W-:Y:S03]  /*5cc60*/  HMMA.16816.F32 R16, R16, R26, R20 ;  /* 0x0000001a1010723c */ /* 0x004fe60000001814 */
[----:B------:R-:W2:Y:S04]  /*5cc70*/  LDL.LU.64 R22, [R1+0x3108] ;  /* 0x0031080001167983 */ /* 0x000ea80000300a00 */
[----:B------:R-:W2:-:S12]  /*5cc80*/  LDL.LU.64 R20, [R1+0x3100] ;  /* 0x0031000001147983 */ /* 0x000e980000300a00 */
[----:B------:R5:W-:Y:S04]  /*5cc90*/  STL.64 [R1+0x120], R16 ;  /* 0x0001201001007387 */ /* 0x000be80000100a00 */
[----:B------:R4:W-:Y:S04]  /*5cca0*/  STL.64 [R1+0x128], R18 ;  /* 0x0001281201007387 */ /* 0x0009e80000100a00 */
[----:B------:R-:W-:Y:S01]  /*5ccb0*/  STL.64 [R1+0x30f0], R14 ;  /* 0x0030f00e01007387 */ /* 0x000fe20000100a00 */
[----:B-----5:R-:W-:-:S03]  /*5ccc0*/  IMAD.MOV.U32 R17, RZ, RZ, R3 ;  /* 0x000000ffff117224 */ /* 0x020fc600078e0003 */
[----:B---3--:R0:W-:Y:S01]  /*5ccd0*/  STL.64 [R1+0x30e8], R12 ;  /* 0x0030e80c01007387 */ /* 0x0081e20000100a00 */
[----:B----4-:R-:W-:Y:S02]  /*5cce0*/  IMAD.MOV.U32 R18, RZ, RZ, R25 ;  /* 0x000000ffff127224 */ /* 0x010fe400078e0019 */
[----:B------:R-:W-:Y:S01]  /*5ccf0*/  IMAD.MOV.U32 R19, RZ, RZ, R13 ;  /* 0x000000ffff137224 */ /* 0x000fe200078e000d */
[----:B0-----:R-:W3:Y:S04]  /*5cd00*/  LDL.LU R12, [R1+0x10] ;  /* 0x00001000010c7983 */ /* 0x001ee80000300800 */
[----:B------:R-:W3:Y:S04]  /*5cd10*/  LDL.LU R13, [R1+0x14] ;  /* 0x00001400010d7983 */ /* 0x000ee80000300800 */
[----:B------:R-:W3:Y:S04]  /*5cd20*/  LDL.LU R14, [R1+0x18] ;  /* 0x00001800010e7983 */ /* 0x000ee80000300800 */
[----:B------:R-:W3:Y:S01]  /*5cd30*/  LDL.LU R15, [R1+0x1c] ;  /* 0x00001c00010f7983 */ /* 0x000ee20000300800 */
[----:B--2---:R-:W-:-:S07]  /*5cd40*/  IMAD.MOV.U32 R16, RZ, RZ, R23 ;  /* 0x000000ffff107224 */ /* 0x004fce00078e0017 */
[----:B------:R-:W-:Y:S01]  /*5cd50*/  HMMA.16816.F32 R16, R16, R20, R4 ;  /* 0x000000141010723c */ /* 0x000fe20000001804 */
[----:B------:R-:W2:Y:S04]  /*5cd60*/  LDL.LU R7, [R1+0x30fc] ;  /* 0x0030fc0001077983 */ /* 0x000ea80000300800 */
[----:B------:R-:W4:Y:S04]  /*5cd70*/  LDL.LU R5, [R1+0x30f8] ;  /* 0x0030f80001057983 */ /* 0x000f280000300800 */
[----:B------:R-:W5:Y:S10]  /*5cd80*/  LDL.LU R26, [R1+0x400] ;  /* 0x00040000011a7983 */ /* 0x000f740000300800 */
[----:B------:R0:W-:Y:S04]  /*5cd90*/  STL.64 [R1+0x130], R16 ;  /* 0x0001301001007387 */ /* 0x0001e80000100a00 */
[----:B------:R1:W-:Y:S04]  /*5cda0*/  STL.64 [R1+0x138], R18 ;  /* 0x0001381201007387 */ /* 0x0003e80000100a00 */
[----:B------:R-:W5:Y:S01]  /*5cdb0*/  LDL.LU R27, [R1+0x404] ;  /* 0x00040400011b7983 */ /* 0x000f620000300800 */
[----:B0-----:R-:W-:-:S02]  /*5cdc0*/  IMAD.MOV.U32 R16, RZ, RZ, R11 ;  /* 0x000000ffff107224 */ /* 0x001fc400078e000b */
[----:B-1----:R-:W-:Y:S02]  /*5cdd0*/  IMAD.MOV.U32 R19, RZ, RZ, R9 ;  /* 0x000000ffff137224 */ /* 0x002fe400078e0009 */
[----:B--2---:R-:W-:Y:S01]  /*5cde0*/  IMAD.MOV.U32 R17, RZ, RZ, R7 ;  /* 0x000000ffff117224 */ /* 0x004fe200078e0007 */
[----:B------:R-:W-:Y:S01]  /*5cdf0*/  STL [R1+0x30dc], R7 ;  /* 0x0030dc0701007387 */ /* 0x000fe20000100800 */
[----:B----4-:R-:W-:-:S03]  /*5ce00*/  IMAD.MOV.U32 R18, RZ, RZ, R5 ;  /* 0x000000ffff127224 */ /* 0x010fc600078e0005 */
[----:B------:R0:W-:Y:S04]  /*5ce10*/  STL [R1+0x30d8], R5 ;  /* 0x0030d80501007387 */ /* 0x0001e80000100800 */
[----:B------:R-:W2:Y:S01]  /*5ce20*/  LDL.LU R4, [R1+0x150] ;  /* 0x0001500001047983 */ /* 0x000ea20000300800 */
[----:B---3--:R-:W-:Y:S03]  /*5ce30*/  HMMA.16816.F32 R16, R16, R20, R12 ;  /* 0x000000141010723c */ /* 0x008fe6000000180c */
[----:B0-----:R-:W2:Y:S04]  /*5ce40*/  LDL.LU R5, [R1+0x154] ;  /* 0x0001540001057983 */ /* 0x001ea80000300800 */
[----:B------:R-:W2:Y:S04]  /*5ce50*/  LDL.LU R6, [R1+0x158] ;  /* 0x0001580001067983 */ /* 0x000ea80000300800 */
[----:B------:R-:W2:Y:S04]  /*5ce60*/  LDL.LU R7, [R1+0x15c] ;  /* 0x00015c0001077983 */ /* 0x000ea80000300800 */
[----:B------:R-:W3:Y:S04]  /*5ce70*/  LDL.LU.64 R14, [R1+0x30f0] ;  /* 0x0030f000010e7983 */ /* 0x000ee80000300a00 */
[----:B------:R-:W4:Y:S04]  /*5ce80*/  LDL.LU.64 R12, [R1+0x30e8] ;  /* 0x0030e800010c7983 */ /* 0x000f280000300a00 */
[----:B------:R-:W2:Y:S04]  /*5ce90*/  LDL.LU.64 R20, [R1+0x30e0] ;  /* 0x0030e00001147983 */ /* 0x000ea80000300a00 */
[----:B------:R0:W-:Y:S04]  /*5cea0*/  STL.64 [R1+0x10], R16 ;  /* 0x0000101001007387 */ /* 0x0001e80000100a00 */
[----:B------:R1:W-:Y:S01]  /*5ceb0*/  STL.64 [R1+0x18], R18 ;  /* 0x0000181201007387 */ /* 0x0003e20000100a00 */
[----:B0-----:R-:W-:-:S02]  /*5cec0*/  IMAD.MOV.U32 R16, RZ, RZ, R23 ;  /* 0x000000ffff107224 */ /* 0x001fc400078e0017 */
[----:B------:R-:W-:Y:S02]  /*5ced0*/  IMAD.MOV.U32 R17, RZ, RZ, R3 ;  /* 0x000000ffff117224 */ /* 0x000fe400078e0003 */
[----:B-1----:R-:W-:Y:S01]  /*5cee0*/  IMAD.MOV.U32 R18, RZ, RZ, R25 ;  /* 0x000000ffff127224 */ /* 0x002fe200078e0019 */
[----:B-----5:R-:W-:Y:S04]  /*5cef0*/  STL.64 [R1+0x30d0], R26 ;  /* 0x0030d01a01007387 */ /* 0x020fe80000100a00 */
[----:B------:R0:W-:Y:S04]  /*5cf00*/  STL.64 [R1+0x30c8], R24 ;  /* 0x0030c81801007387 */ /* 0x0001e80000100a00 */
[----:B0-----:R-:W5:Y:S01]  /*5cf10*/  LDL.LU R24, [R1+0x20] ;  /* 0x0000200001187983 */ /* 0x001f620000300800 */
[----:B----4-:R-:W-:-:S07]  /*5cf20*/  IMAD.MOV.U32 R19, RZ, RZ, R13 ;  /* 0x000000ffff137224 */ /* 0x010fce00078e000d */
[----:B--2---:R-:W-:Y:S01]  /*5cf30*/  HMMA.16816.F32 R16, R16, R28, R4 ;  /* 0x0000001c1010723c */ /* 0x004fe20000001804 */
[----:B------:R-:W2:Y:S04]  /*5cf40*/  LDL.LU R7, [R1+0x30dc] ;  /* 0x0030dc0001077983 */ /* 0x000ea80000300800 */
[----:B------:R-:W4:Y:S01]  /*5cf50*/  LDL.LU R5, [R1+0x30d8] ;  /* 0x0030d80001057983 */ /* 0x000f220000300800 */
[----:B------:R-:W-:Y:S02]  /*5cf60*/  IMAD.MOV.U32 R25, RZ, RZ, R22 ;  /* 0x000000ffff197224 */ /* 0x000fe400078e0016 */
[----:B------:R-:W-:Y:S02]  /*5cf70*/  IMAD.MOV.U32 R26, RZ, RZ, R20 ;  /* 0x000000ffff1a7224 */ /* 0x000fe400078e0014 */
[----:B---3--:R-:W-:-:S09]  /*5cf80*/  IMAD.MOV.U32 R27, RZ, RZ, R14 ;  /* 0x000000ffff1b7224 */ /* 0x008fd200078e000e */
[----:B------:R-:W-:Y:S01]  /*5cf90*/  IMAD.MOV.U32 R22, RZ, RZ, R17 ;  /* 0x000000ffff167224 */ /* 0x000fe200078e0011 */
[----:B------:R0:W-:Y:S01]  /*5cfa0*/  STL [R1+0x140], R16 ;  /* 0x0001401001007387 */ /* 0x0001e20000100800 */
[----:B------:R-:W-:Y:S02]  /*5cfb0*/  IMAD.MOV.U32 R6, RZ, RZ, R18 ;  /* 0x000000ffff067224 */ /* 0x000fe400078e0012 */
[----:B------:R-:W-:Y:S02]  /*5cfc0*/  IMAD.MOV.U32 R4, RZ, RZ, R19 ;  /* 0x000000ffff047224 */ /* 0x000fe400078e0013 */
[----:B------:R-:W-:Y:S02]  /*5cfd0*/  IMAD.MOV.U32 R19, RZ, RZ, R9 ;  /* 0x000000ffff137224 */ /* 0x000fe400078e0009 */
[----:B0-----:R-:W-:Y:S02]  /*5cfe0*/  IMAD.MOV.U32 R16, RZ, RZ, R11 ;  /* 0x000000ffff107224 */ /* 0x001fe400078e000b */
[----:B--2---:R-:W-:-:S02]  /*5cff0*/  IMAD.MOV.U32 R17, RZ, RZ, R7 ;  /* 0x000000ffff117224 */ /* 0x004fc400078e0007 */
[----:B----4-:R-:W-:-:S07]  /*5d000*/  IMAD.MOV.U32 R18, RZ, RZ, R5 ;  /* 0x000000ffff127224 */ /* 0x010fce00078e0005 */
[----:B-----5:R-:W-:Y:S01]  /*5d010*/  HMMA.16816.F32 R16, R16, R28, R24 ;  /* 0x0000001c1010723c */ /* 0x020fe20000001818 */
[----:B------:R-:W-:Y:S04]  /*5d020*/  STL.64 [R1+0x30b8], R6 ;  /* 0x0030b80601007387 */ /* 0x000fe80000100a00 */
[----:B------:R0:W-:Y:S04]  /*5d030*/  STL.64 [R1+0x30b0], R4 ;  /* 0x0030b00401007387 */ /* 0x0001e80000100a00 */
[----:B0-----:R-:W2:Y:S10]  /*5d040*/  LDL.LU R4, [R1+0x1b0] ;  /* 0x0001b00001047983 */ /* 0x001eb40000300800 */
[----:B------:R-:W-:Y:S01]  /*5d050*/  IMAD.MOV.U32 R14, RZ, RZ, R19 ;  /* 0x000000ffff0e7224 */ /* 0x000fe200078e0013 */
[----:B------:R-:W2:Y:S04]  /*5d060*/  LDL.LU R5, [R1+0x1b4] ;  /* 0x0001b40001057983 */ /* 0x000ea80000300800 */
[----:B------:R-:W2:Y:S01]  /*5d070*/  LDL.LU R6, [R1+0x1b8] ;  /* 0x0001b80001067983 */ /* 0x000ea20000300800 */
[----:B------:R-:W-:-:S03]  /*5d080*/  IMAD.MOV.U32 R20, RZ, RZ, R18 ;  /* 0x000000ffff147224 */ /* 0x000fc600078e0012 */
[----:B------:R-:W2:Y:S04]  /*5d090*/  LDL.LU R7, [R1+0x1bc] ;  /* 0x0001bc0001077983 */ /* 0x000ea80000300800 */
[----:B------:R-:W2:Y:S04]  /*5d0a0*/  LDL.LU.64 R26, [R1+0x30d0] ;  /* 0x0030d000011a7983 */ /* 0x000ea80000300a00 */
[----:B------:R-:W3:Y:S04]  /*5d0b0*/  LDL.LU.64 R24, [R1+0x30c8] ;  /* 0x0030c80001187983 */ /* 0x000ee80000300a00 */
[----:B------:R-:W4:Y:S04]  /*5d0c0*/  LDL.LU R29, [R1+0x30c0] ;  /* 0x0030c000011d7983 */ /* 0x000f280000300800 */
[----:B------:R-:W-:Y:S04]  /*5d0d0*/  STL [R1+0x20], R16 ;  /* 0x0000201001007387 */ /* 0x000fe80000100800 */
[----:B------:R0:W-:Y:S04]  /*5d0e0*/  STL.64 [R1+0x2fd0], R14 ;  /* 0x002fd00e01007387 */ /* 0x0001e80000100a00 */
[----:B0-----:R-:W5:Y:S04]  /*5d0f0*/  LDL.LU R14, [R1+0x500] ;  /* 0x00050000010e7983 */ /* 0x001f680000300800 */
[----:B------:R-:W5:Y:S04]  /*5d100*/  LDL.LU R15, [R1+0x504] ;  /* 0x00050400010f7983 */ /* 0x000f680000300800 */
[----:B------:R0:W-:Y:S04]  /*5d110*/  STL.64 [R1+0x2f60], R20 ;  /* 0x002f601401007387 */ /* 0x0001e80000100a00 */
[----:B0-----:R-:W5:Y:S04]  /*5d120*/  LDL.LU R20, [R1+0x408] ;  /* 0x0004080001147983 */ /* 0x001f680000300800 */
[----:B------:R-:W5:Y:S01]  /*5d130*/  LDL.LU R21, [R1+0x40c] ;  /* 0x00040c0001157983 */ /* 0x000f620000300800 */
[----:B------:R-:W-:-:S02]  /*5d140*/  IMAD.MOV.U32 R28, RZ, RZ, R17 ;  /* 0x000000ffff1c7224 */ /* 0x000fc400078e0011 */
[----:B------:R-:W-:Y:S02]  /*5d150*/  IMAD.MOV.U32 R16, RZ, RZ, R23 ;  /* 0x000000ffff107224 */ /* 0x000fe400078e0017 */
[----:B------:R-:W-:Y:S01]  /*5d160*/  IMAD.MOV.U32 R17, RZ, RZ, R3 ;  /* 0x000000ffff117224 */ /* 0x000fe200078e0003 */
[----:B------:R-:W-:Y:S01]  /*5d170*/  STL [R1+0x2f40], R28 ;  /* 0x002f401c01007387 */ /* 0x000fe20000100800 */
[----:B------:R-:W-:Y:S02]  /*5d180*/  IMAD.MOV.U32 R19, RZ, RZ, R13 ;  /* 0x000000ffff137224 */ /* 0x000fe400078e000d */
[----:B---3--:R-:W-:Y:S01]  /*5d190*/  IMAD.MOV.U32 R18, RZ, RZ, R25 ;  /* 0x000000ffff127224 */ /* 0x008fe200078e0019 */
[----:B----4-:R-:W-:Y:S04]  /*5d1a0*/  STL [R1+0x3038], R29 ;  /* 0x0030381d01007387 */ /* 0x010fe80000100800 */
[----:B------:R-:W-:Y:S02]  /*5d1b0*/  STL.64 [R1+0x30a8], R22 ;  /* 0x0030a81601007387 */ /* 0x000fe40000100a00 */
[----:B--2---:R-:W-:Y:S02]  /*5d1c0*/  HMMA.16816.F32 R16, R16, R26, R4 ;  /* 0x0000001a1010723c */ /* 0x004fe40000001804 */
[----:B-----5:R0:W-:Y:S04]  /*5d1d0*/  STL.64 [R1+0x30a0], R20 ;  /* 0x0030a01401007387 */ /* 0x0201e80000100a00 */
[----:B0-----:R-:W2:Y:S04]  /*5d1e0*/  LDL.LU R20, [R1+0x30] ;  /* 0x0000300001147983 */ /* 0x001ea80000300800 */
[----:B------:R-:W2:Y:S04]  /*5d1f0*/  LDL.LU R21, [R1+0x34] ;  /* 0x0000340001157983 */ /* 0x000ea80000300800 */
[----:B------:R-:W2:Y:S04]  /*5d200*/  LDL.LU R22, [R1+0x38] ;  /* 0x0000380001167983 */ /* 0x000ea80000300800 */
[----:B------:R-:W3:Y:S04]  /*5d210*/  LDL.LU.64 R6, [R1+0x30b8] ;  /* 0x0030b80001067983 */ /* 0x000ee80000300a00 */
[----:B------:R-:W4:Y:S01]  /*5d220*/  LDL.LU.64 R4, [R1+0x30b0] ;  /* 0x0030b00001047983 */ /* 0x000f220000300a00 */
[----:B------:R-:W-:-:S02]  /*5d230*/  IMAD.MOV.U32 R23, RZ, RZ, R24 ;  /* 0x000000ffff177224 */ /* 0x000fc400078e0018 */
[----:B------:R-:W-:Y:S01]  /*5d240*/  IMAD.MOV.U32 R24, RZ, RZ, R19 ;  /* 0x000000ffff187224 */ /* 0x000fe200078e0013 */
[----:B------:R0:W-:Y:S01]  /*5d250*/  STL.64 [R1+0x150], R16 ;  /* 0x0001501001007387 */ /* 0x0001e20000100a00 */
[----:B------:R-:W-:-:S03]  /*5d260*/  IMAD.MOV.U32 R19, RZ, RZ, R9 ;  /* 0x000000ffff137224 */ /* 0x000fc600078e0009 */
[----:B------:R4:W-:Y:S01]  /*5d270*/  STL [R1+0x158], R18 ;  /* 0x0001581201007387 */ /* 0x0009e20000100800 */
[----:B0-----:R-:W-:Y:S02]  /*5d280*/  IMAD.MOV.U32 R16, RZ, RZ, R11 ;  /* 0x000000ffff107224 */ /* 0x001fe400078e000b */
[----:B---3--:R-:W-:Y:S01]  /*5d290*/  IMAD.MOV.U32 R17, RZ, RZ, R7 ;  /* 0x000000ffff117224 */ /* 0x008fe200078e0007 */
[----:B------:R-:W-:Y:S01]  /*5d2a0*/  STL.64 [R1+0x3098], R6 ;  /* 0x0030980601007387 */ /* 0x000fe20000100a00 */
[----:B----4-:R-:W-:-:S03]  /*5d2b0*/  IMAD.MOV.U32 R18, RZ, RZ, R5 ;  /* 0x000000ffff127224 */ /* 0x010fc600078e0005 */
[----:B------:R0:W-:Y:S04]  /*5d2c0*/  STL.64 [R1+0x3090], R4 ;  /* 0x0030900401007387 */ /* 0x0001e80000100a00 */
[----:B--2---:R-:W-:Y:S01]  /*5d2d0*/  HMMA.16816.F32 R16, R16, R26, R20 ;  /* 0x0000001a1010723c */ /* 0x004fe20000001814 */
[----:B0-----:R-:W2:Y:S04]  /*5d2e0*/  LDL.LU R4, [R1+0x1c0] ;  /* 0x0001c00001047983 */ /* 0x001ea80000300800 */
[----:B------:R-:W2:Y:S04]  /*5d2f0*/  LDL.LU R5, [R1+0x1c4] ;  /* 0x0001c40001057983 */ /* 0x000ea80000300800 */
[----:B------:R-:W2:Y:S04]  /*5d300*/  LDL.LU R6, [R1+0x1c8] ;  /* 0x0001c80001067983 */ /* 0x000ea80000300800 */
[----:B------:R-:W2:Y:S04]  /*5d310*/  LDL.LU R7, [R1+0x1cc] ;  /* 0x0001cc0001077983 */ /* 0x000ea80000300800 */
[----:B------:R-:W3:Y:S04]  /*5d320*/  LDL.LU.64 R22, [R1+0x30a8] ;  /* 0x0030a80001167983 */ /* 0x000ee80000300a00 */
[----:B------:R-:W2:Y:S04]  /*5d330*/  LDL.LU.64 R20, [R1+0x30a0] ;  /* 0x0030a00001147983 */ /* 0x000ea80000300a00 */
[----:B------:R-:W4:Y:S04]  /*5d340*/  LDL.LU R28, [R1+0x508] ;  /* 0x00050800011c7983 */ /* 0x000f280000300800 */
[----:B------:R0:W-:Y:S04]  /*5d350*/  STL.64 [R1+0x30], R16 ;  /* 0x0000301001007387 */ /* 0x0001e80000100a00 */
[----:B------:R1:W-:Y:S04]  /*5d360*/  STL.64 [R1+0x38], R18 ;  /* 0x0000381201007387 */ /* 0x0003e80000100a00 */
[----:B------:R-:W4:Y:S01]  /*5d370*/  LDL.LU R29, [R1+0x50c] ;  /* 0x00050c00011d7983 */ /* 0x000f220000300800 */
[----:B0-----:R-:W-:-:S03]  /*5d380*/  IMAD.MOV.U32 R17, RZ, RZ, R3 ;  /* 0x000000ffff117224 */ /* 0x001fc600078e0003 */
[----:B------:R-:W-:Y:S01]  /*5d390*/  STL.64 [R1+0x3088], R14 ;  /* 0x0030880e01007387 */ /* 0x000fe20000100a00 */
[----:B-1----:R-:W-:Y:S02]  /*5d3a0*/  IMAD.MOV.U32 R18, RZ, RZ, R25 ;  /* 0x000000ffff127224 */ /* 0x002fe400078e0019 */
[----:B------:R-:W-:Y:S01]  /*5d3b0*/  IMAD.MOV.U32 R19, RZ, RZ, R13 ;  /* 0x000000ffff137224 */ /* 0x000fe200078e000d */
[----:B------:R0:W-:Y:S04]  /*5d3c0*/  STL.64 [R1+0x3080], R12 ;  /* 0x0030800c01007387 */ /* 0x0001e80000100a00 */
[----:B0-----:R-:W5:Y:S04]  /*5d3d0*/  LDL.LU R12, [R1+0x60] ;  /* 0x00006000010c7983 */ /* 0x001f680000300800 */
[----:B------:R-:W5:Y:S04]  /*5d3e0*/  LDL.LU R13, [R1+0x64] ;  /* 0x00006400010d7983 */ /* 0x000f680000300800 */
[----:B------:R-:W5:Y:S04]  /*5d3f0*/  LDL.LU R14, [R1+0x68] ;  /* 0x00006800010e7983 */ /* 0x000f680000300800 */
[----:B------:R-:W5:Y:S01]  /*5d400*/  LDL.LU R15, [R1+0x6c] ;  /* 0x00006c00010f7983 */ /* 0x000f620000300800 */
[----:B---3--:R-:W-:-:S07]  /*5d410*/  IMAD.MOV.U32 R16, RZ, RZ, R23 ;  /* 0x000000ffff107224 */ /* 0x008fce00078e0017 */
[----:B--2---:R-:W-:Y:S01]  /*5d420*/  HMMA.16816.F32 R16, R16, R20, R4 ;  /* 0x000000141010723c */ /* 0x004fe20000001804 */
[----:B------:R-:W2:Y:S04]  /*5d430*/  LDL.LU.64 R6, [R1+0x3098] ;  /* 0x0030980001067983 */ /* 0x000ea80000300a00 */
[----:B------:R-:W3:Y:S04]  /*5d440*/  LDL.LU.64 R4, [R1+0x3090] ;  /* 0x0030900001047983 */ /* 0x000ee80000300a00 */
[----:B------:R-:W4:Y:S10]  /*5d450*/  LDL.LU R26, [R1+0x510] ;  /* 0x00051000011a7983 */ /* 0x000f340000300800 */
[----:B------:R0:W-:Y:S04]  /*5d460*/  STL.64 [R1+0x170], R16 ;  /* 0x0001701001007387 */ /* 0x0001e80000100a00 */
[----:B------:R1:W-:Y:S04]  /*5d470*/  STL.64 [R1+0x178], R18 ;  /* 0x0001781201007387 */ /* 0x0003e80000100a00 */
[----:B------:R-:W4:Y:S01]  /*5d480*/  LDL.LU R27, [R1+0x514] ;  /* 0x00051400011b7983 */ /* 0x000f220000300800 */
[----:B0-----:R-:W-:-:S02]  /*5d490*/  IMAD.MOV.U32 R16, RZ, RZ, R11 ;  /* 0x000000ffff107224 */ /* 0x001fc400078e000b */
[----:B-1----:R-:W-:Y:S02]  /*5d4a0*/  IMAD.MOV.U32 R19, RZ, RZ, R9 ;  /* 0x000000ffff137224 */ /* 0x002fe400078e0009 */
[----:B--2---:R-:W-:Y:S01]  /*5d4b0*/  IMAD.MOV.U32 R17, RZ, RZ, R7 ;  /* 0x000000ffff117224 */ /* 0x004fe200078e0007 */
[----:B------:R-:W-:Y:S01]  /*5d4c0*/  STL.64 [R1+0x3078], R6 ;  /* 0x0030780601007387 */ /* 0x000fe20000100a00 */
[----:B---3--:R-:W-:-:S03]  /*5d4d0*/  IMAD.MOV.U32 R18, RZ, RZ, R5 ;  /* 0x000000ffff127224 */ /* 0x008fc600078e0005 */
[----:B------:R0:W-:Y:S04]  /*5d4e0*/  STL.64 [R1+0x3070], R4 ;  /* 0x0030700401007387 */ /* 0x0001e80000100a00 */
[----:B-----5:R-:W-:Y:S01]  /*5d4f0*/  HMMA.16816.F32 R16, R16, R20, R12 ;  /* 0x000000141010723c */ /* 0x020fe2000000180c */
[----:B0-----:R-:W2:Y:S04]  /*5d500*/  LDL.LU R4, [R1+0x2b0] ;  /* 0x0002b00001047983 */ /* 0x001ea80000300800 */
[----:B------:R-:W2:Y:S04]  /*5d510*/  LDL.LU R5, [R1+0x2b4] ;  /* 0x0002b40001057983 */ /* 0x000ea80000300800 */
[----:B------:R-:W2:Y:S04]  /*5d520*/  LDL.LU R6, [R1+0x2b8] ;  /* 0x0002b80001067983 */ /* 0x000ea80000300800 */
[----:B------:R-:W2:Y:S04]  /*5d530*/  LDL.LU R7, [R1+0x2bc] ;  /* 0x0002bc0001077983 */ /* 0x000ea80000300800 */
[----:B------:R-:W2:Y:S04]  /*5d540*/  LDL.LU.64 R14, [R1+0x3088] ;  /* 0x00308800010e7983 */ /* 0x000ea80000300a00 */
[----:B------:R-:W3:Y:S01]  /*5d550*/  LDL.LU.64 R12, [R1+0x3080] ;  /* 0x00308000010c7983 */ /* 0x000ee20000300a00 */
[----:B------:R-:W-:-:S02]  /*5d560*/  IMAD.MOV.U32 R8, RZ, RZ, R16 ;  /* 0x000000ffff087224 */ /* 0x000fc400078e0010 */
[----:B------:R-:W-:Y:S01]  /*5d570*/  IMAD.MOV.U32 R10, RZ, RZ, R18 ;  /* 0x000000ffff0a7224 */ /* 0x000fe200078e0012 */
[----:B------:R0:W-:Y:S01]  /*5d580*/  STL [R1+0x164], R17 ;  /* 0x0001641101007387 */ /* 0x0001e20000100800 */
[----:B------:R-:W-:Y:S02]  /*5d590*/  IMAD.MOV.U32 R16, RZ, RZ, R23 ;  /* 0x000000ffff107224 */ /* 0x000fe400078e0017 */
[----:B------:R-:W-:Y:S01]  /*5d5a0*/  IMAD.MOV.U32 R18, RZ, RZ, R25 ;  /* 0x000000ffff127224 */ /* 0x000fe200078e0019 */
[----:B------:R-:W-:Y:S04]  /*5d5b0*/  STL [R1+0x16c], R19 ;  /* 0x00016c1301007387 */ /* 0x000fe80000100800 */
[----:B----4-:R-:W-:Y:S01]  /*5d5c0*/  STL.64 [R1+0x3068], R26 ;  /* 0x0030681a01007387 */ /* 0x010fe20000100a00 */
[----:B0-----:R-:W-:-:S03]  /*5d5d0*/  IMAD.MOV.U32 R17, RZ, RZ, R3 ;  /* 0x000000ffff117224 */ /* 0x001fc600078e0003 */
[----:B------:R0:W-:Y:S04]  /*5d5e0*/  STL.64 [R1+0x3060], R24 ;  /* 0x0030601801007387 */ /* 0x0001e80000100a00 */
[----:B0-----:R-:W4:Y:S04]  /*5d5f0*/  LDL.LU R24, [R1+0x70] ;  /* 0x0000700001187983 */ /* 0x001f280000300800 */
[----:B------:R-:W4:Y:S04]  /*5d600*/  LDL.LU R25, [R1+0x74] ;  /* 0x0000740001197983 */ /* 0x000f280000300800 */
[----:B------:R-:W4:Y:S04]  /*5d610*/  LDL.LU R26, [R1+0x78] ;  /* 0x00007800011a7983 */ /* 0x000f280000300800 */
[----:B------:R-:W4:Y:S01]  /*5d620*/  LDL.LU R27, [R1+0x7c] ;  /* 0x00007c00011b7983 */ /* 0x000f220000300800 */
[----:B---3--:R-:W-:-:S07]  /*5d630*/  IMAD.MOV.U32 R19, RZ, RZ, R13 ;  /* 0x000000ffff137224 */ /* 0x008fce00078e000d */
[----:B--2---:R-:W-:Y:S01]  /*5d640*/  HMMA.16816.F32 R16, R16, R14, R4 ;  /* 0x0000000e1010723c */ /* 0x004fe20000001804 */
[----:B------:R-:W2:Y:S04]  /*5d650*/  LDL.LU.64 R6, [R1+0x3078] ;  /* 0x0030780001067983 */ /* 0x000ea80000300a00 */
[----:B------:R-:W3:Y:S04]  /*5d660*/  LDL.LU.64 R4, [R1+0x3070] ;  /* 0x0030700001047983 */ /* 0x000ee80000300a00 */
[----:B------:R-:W5:Y:S10]  /*5d670*/  LDL.LU R20, [R1+0x518] ;  /* 0x0005180001147983 */ /* 0x000f740000300800 */
[----:B------:R0:W-:Y:S04]  /*5d680*/  STL.64 [R1+0x190], R16 ;  /* 0x0001901001007387 */ /* 0x0001e80000100a00 */
[----:B------:R1:W-:Y:S04]  /*5d690*/  STL.64 [R1+0x198], R18 ;  /* 0x0001981201007387 */ /* 0x0003e80000100a00 */
[----:B------:R-:W5:Y:S01]  /*5d6a0*/  LDL.LU R21, [R1+0x51c] ;  /* 0x00051c0001157983 */ /* 0x000f620000300800 */
[----:B0-----:R-:W-:-:S02]  /*5d6b0*/  IMAD.MOV.U32 R16, RZ, RZ, R11 ;  /* 0x000000ffff107224 */ /* 0x001fc400078e000b */
[----:B-1----:R-:W-:Y:S02]  /*5d6c0*/  IMAD.MOV.U32 R19, RZ, RZ, R9 ;  /* 0x000000ffff137224 */ /* 0x002fe400078e0009 */
[----:B--2---:R-:W-:Y:S01]  /*5d6d0*/  IMAD.MOV.U32 R17, RZ, RZ, R7 ;  /* 0x000000ffff117224 */ /* 0x004fe200078e0007 */
[----:B------:R-:W-:Y:S01]  /*5d6e0*/  STL.64 [R1+0x3058], R6 ;  /* 0x0030580601007387 */ /* 0x000fe20000100a00 */
[----:B---3--:R-:W-:-:S03]  /*5d6f0*/  IMAD.MOV.U32 R18, RZ, RZ, R5 ;  /* 0x000000ffff127224 */ /* 0x008fc600078e0005 */
[----:B------:R0:W-:Y:S04]  /*5d700*/  STL.64 [R1+0x3050], R4 ;  /* 0x0030500401007387 */ /* 0x0001e80000100a00 */
[----:B----4-:R-:W-:Y:S01]  /*5d710*/  HMMA.16816.F32 R16, R16, R14, R24 ;  /* 0x0000000e1010723c */ /* 0x010fe20000001818 */
[----:B0-----:R-:W2:Y:S04]  /*5d720*/  LDL.LU R4, [R1+0x2c0] ;  /* 0x0002c00001047983 */ /* 0x001ea80000300800 */
[----:B------:R-:W2:Y:S04]  /*5d730*/  LDL.LU R5, [R1+0x2c4] ;  /* 0x0002c40001057983 */ /* 0x000ea80000300800 */
[----:B------:R-:W2:Y:S04]  /*5d740*/  LDL.LU R6, [R1+0x2c8] ;  /* 0x0002c80001067983 */ /* 0x000ea80000300800 */
[----:B------:R-:W2:Y:S04]  /*5d750*/  LDL.LU R7, [R1+0x2cc] ;  /* 0x0002cc0001077983 */ /* 0x000ea80000300800 */
[----:B------:R-:W3:Y:S04]  /*5d760*/  LDL.LU.64 R26, [R1+0x3068] ;  /* 0x00306800011a7983 */ /* 0x000ee80000300a00 */
[----:B------:R-:W4:Y:S04]  /*5d770*/  LDL.LU.64 R24, [R1+0x3060] ;  /* 0x0030600001187983 */ /* 0x000f280000300a00 */
[----:B------:R0:W-:Y:S04]  /*5d780*/  STL.64 [R1+0x180], R16 ;  /* 0x0001801001007387 */ /* 0x0001e80000100a00 */
[----:B------:R1:W-:Y:S04]  /*5d790*/  STL.64 [R1+0x188], R18 ;  /* 0x0001881201007387 */ /* 0x0003e80000100a00 */
[----:B------:R-:W-:Y:S01]  /*5d7a0*/  STL.64 [R1+0x3048], R22 ;  /* 0x0030481601007387 */ /* 0x000fe20000100a00 */
[----:B0-----:R-:W-:-:S02]  /*5d7b0*/  IMAD.MOV.U32 R16, RZ, RZ, R23 ;  /* 0x000000ffff107224 */ /* 0x001fc400078e0017 */
[----:B------:R-:W-:Y:S02]  /*5d7c0*/  IMAD.MOV.U32 R17, RZ, RZ, R3 ;  /* 0x000000ffff117224 */ /* 0x000fe400078e0003 */
[----:B-1----:R-:W-:Y:S01]  /*5d7d0*/  IMAD.MOV.U32 R19, RZ, RZ, R13 ;  /* 0x000000ffff137224 */ /* 0x002fe200078e000d */
[----:B-----5:R0:W-:Y:S04]  /*5d7e0*/  STL.64 [R1+0x3040], R20 ;  /* 0x0030401401007387 */ /* 0x0201e80000100a00 */
[----:B0-----:R-:W5:Y:S04]  /*5d7f0*/  LDL.LU R20, [R1+0x80] ;  /* 0x0000800001147983 */ /* 0x001f680000300800 */
[----:B------:R-:W5:Y:S04]  /*5d800*/  LDL.LU R21, [R1+0x84] ;  /* 0x0000840001157983 */ /* 0x000f680000300800 */
[----:B------:R-:W5:Y:S04]  /*5d810*/  LDL.LU R22, [R1+0x88] ;  /* 0x0000880001167983 */ /* 0x000f680000300800 */
[----:B------:R-:W5:Y:S01]  /*5d820*/  LDL.LU R23, [R1+0x8c] ;  /* 0x00008c0001177983 */ /* 0x000f620000300800 */
[----:B----4-:R-:W-:-:S07]  /*5d830*/  IMAD.MOV.U32 R18, RZ, RZ, R25 ;  /* 0x000000ffff127224 */ /* 0x010fce00078e0019 */
[----:B--2---:R-:W-:Y:S01]  /*5d840*/  HMMA.16816.F32 R16, R16, R28, R4 ;  /* 0x0000001c1010723c */ /* 0x004fe20000001804 */
[----:B------:R-:W2:Y:S04]  /*5d850*/  LDL.LU.64 R6, [R1+0x3058] ;  /* 0x0030580001067983 */ /* 0x000ea80000300a00 */
[----:B------:R-:W4:Y:S04]  /*5d860*/  LDL.LU.64 R4, [R1+0x3050] ;  /* 0x0030500001047983 */ /* 0x000f280000300a00 */
[----:B------:R-:W3:Y:S10]  /*5d870*/  LDL.LU R14, [R1+0x520] ;  /* 0x00052000010e7983 */ /* 0x000ef40000300800 */
[----:B------:R0:W-:Y:S04]  /*5d880*/  STL.64 [R1+0x1b0], R16 ;  /* 0x0001b01001007387 */ /* 0x0001e80000100a00 */
[----:B------:R1:W-:Y:S04]  /*5d890*/  STL.64 [R1+0x1b8], R18 ;  /* 0x0001b81201007387 */ /* 0x0003e80000100a00 */
[----:B------:R-:W3:Y:S01]  /*5d8a0*/  LDL.LU R15, [R1+0x524] ;  /* 0x00052400010f7983 */ /* 0x000ee20000300800 */
[----:B0-----:R-:W-:-:S02]  /*5d8b0*/  IMAD.MOV.U32 R16, RZ, RZ, R11 ;  /* 0x000000ffff107224 */ /* 0x001fc400078e000b */
[----:B-1----:R-:W-:Y:S02]  /*5d8c0*/  IMAD.MOV.U32 R19, RZ, RZ, R9 ;  /* 0x000000ffff137224 */ /* 0x002fe400078e0009 */
[----:B--2---:R-:W-:Y:S01]  /*5d8d0*/  IMAD.MOV.U32 R17, RZ, RZ, R7 ;  /* 0x000000ffff117224 */ /* 0x004fe200078e0007 */
[----:B------:R-:W-:Y:S01]  /*5d8e0*/  STL.64 [R1+0x3030], R6 ;  /* 0x0030300601007387 */ /* 0x000fe20000100a00 */
[----:B----4-:R-:W-:-:S03]  /*5d8f0*/  IMAD.MOV.U32 R18, RZ, RZ, R5 ;  /* 0x000000ffff127224 */ /* 0x010fc600078e0005 */
[----:B------:R0:W-:Y:S04]  /*5d900*/  STL.64 [R1+0x3028], R4 ;  /* 0x0030280401007387 */ /* 0x0001e80000100a00 */
[----:B-----5:R-:W-:Y:S01]  /*5d910*/  HMMA.16816.F32 R16, R16, R28, R20 ;  /* 0x0000001c1010723c */ /* 0x020fe20000001814 */
[----:B0-----:R-:W3:Y:S04]  /*5d920*/  LDL.LU R4, [R1+0x2d0] ;  /* 0x0002d00001047983 */ /* 0x001ee80000300800 */
[----:B------:R-:W3:Y:S04]  /*5d930*/  LDL.LU R5, [R1+0x2d4] ;  /* 0x0002d40001057983 */ /* 0x000ee80000300800 */
[----:B------:R-:W3:Y:S04]  /*5d940*/  LDL.LU R6, [R1+0x2d8] ;  /* 0x0002d80001067983 */ /* 0x000ee80000300800 */
[----:B------:R-:W3:Y:S04]  /*5d950*/  LDL.LU R7, [R1+0x2dc] ;  /* 0x0002dc0001077983 */ /* 0x000ee80000300800 */
[----:B------:R-:W2:Y:S04]  /*5d960*/  LDL.LU.64 R22, [R1+0x3048] ;  /* 0x0030480001167983 */ /* 0x000ea80000300a00 */
[----:B------:R-:W4:Y:S04]  /*5d970*/  LDL.LU.64 R20, [R1+0x3040] ;  /* 0x0030400001147983 */ /* 0x000f280000300a00 */
[----:B------:R-:W5:Y:S04]  /*5d980*/  LDL.LU R29, [R1+0x3038] ;  /* 0x00303800011d7983 */ /* 0x000f680000300800 */
[----:B------:R0:W-:Y:S04]  /*5d990*/  STL.64 [R1+0x1a0], R16 ;  /* 0x0001a01001007387 */ /* 0x0001e80000100a00 */
[----:B------:R1:W-:Y:S01]  /*5d9a0*/  STL.64 [R1+0x1a8], R18 ;  /* 0x0001a81201007387 */ /* 0x0003e20000100a00 */
[----:B0-----:R-:W-:-:S02]  /*5d9b0*/  IMAD.MOV.U32 R17, RZ, RZ, R3 ;  /* 0x000000ffff117224 */ /* 0x001fc400078e0003 */
[----:B-1----:R-:W-:Y:S02]  /*5d9c0*/  IMAD.MOV.U32 R18, RZ, RZ, R25 ;  /* 0x000000ffff127224 */ /* 0x002fe400078e0019 */
[----:B------:R-:W-:Y:S02]  /*5d9d0*/  IMAD.MOV.U32 R19, RZ, RZ, R13 ;  /* 0x000000ffff137224 */ /* 0x000fe400078e000d */
[----:B--2---:R-:W-:Y:S01]  /*5d9e0*/  IMAD.MOV.U32 R16, RZ, RZ, R23 ;  /* 0x000000ffff107224 */ /* 0x004fe200078e0017 */
[----:B------:R-:W-:Y:S04]  /*5d9f0*/  STL.64 [R1+0x3020], R22 ;  /* 0x0030201601007387 */ /* 0x000fe80000100a00 */
[----:B----4-:R0:W-:Y:S02]  /*5da00*/  STL.64 [R1+0x3018], R20 ;  /* 0x0030181401007387 */ /* 0x0101e40000100a00 */
[----:B---3--:R-:W-:Y:S02]  /*5da10*/  HMMA.16816.F32 R16, R16, R26, R4 ;  /* 0x0000001a1010723c */ /* 0x008fe40000001804 */
[----:B0-----:R-:W2:Y:S04]  /*5da20*/  LDL.LU R20, [R1+0x90] ;  /* 0x0000900001147983 */ /* 0x001ea80000300800 */
[----:B------:R-:W2:Y:S04]  /*5da30*/  LDL.LU R21, [R1+0x94] ;  /* 0x0000940001157983 */ /* 0x000ea80000300800 */
[----:B------:R-:W2:Y:S04]  /*5da40*/  LDL.LU R22, [R1+0x98] ;  /* 0x0000980001167983 */ /* 0x000ea80000300800 */
[----:B------:R-:W3:Y:S04]  /*5da50*/  LDL.LU.64 R6, [R1+0x3030] ;  /* 0x0030300001067983 */ /* 0x000ee80000300a00 */
[----:B------:R-:W4:Y:S01]  /*5da60*/  LDL.LU.64 R4, [R1+0x3028] ;  /* 0x0030280001047983 */ /* 0x000f220000300a00 */
[----:B-----5:R-:W-:-:S03]  /*5da70*/  IMAD.MOV.U32 R23, RZ, RZ, R29 ;  /* 0x000000ffff177224 */ /* 0x020fc600078e001d */
[----:B------:R-:W5:Y:S04]  /*5da80*/  LDL.LU R28, [R1+0x540] ;  /* 0x00054000011c7983 */ /* 0x000f680000300800 */
[----:B------:R0:W-:Y:S04]  /*5da90*/  STL.64 [R1+0x1d0], R16 ;  /* 0x0001d01001007387 */ /* 0x0001e80000100a00 */
[----:B------:R1:W-:Y:S04]  /*5daa0*/  STL.64 [R1+0x1d8], R18 ;  /* 0x0001d81201007387 */ /* 0x0003e80000100a00 */
[----:B------:R-:W5:Y:S01]  /*5dab0*/  LDL.LU R29, [R1+0x544] ;  /* 0x00054400011d7983 */ /* 0x000f620000300800 */
[----:B0-----:R-:W-:-:S02]  /*5dac0*/  IMAD.MOV.U32 R16, RZ, RZ, R11 ;  /* 0x000000ffff107224 */ /* 0x001fc400078e000b */
[----:B-1----:R-:W-:Y:S02]  /*5dad0*/  IMAD.MOV.U32 R19, RZ, RZ, R9 ;  /* 0x000000ffff137224 */ /* 0x002fe400078e0009 */
        /* <DEDUP_REMOVED lines=11> */
[----:B------:R0:W-:Y:S04]  /*5db90*/  STL.64 [R1+0x1c0], R16 ;  /* 0x0001c01001007387 */ /* 0x0001e80000100a00 */
[----:B------:R1:W-:Y:S04]  /*5dba0*/  STL.64 [R1+0x1c8], R18 ;  /* 0x0001c81201007387 */ /* 0x0003e80000100a00 */
[----:B------:R-:W-:Y:S01]  /*5dbb0*/  STL.64 [R1+0x3000], R14 ;  /* 0x0030000e01007387 */ /* 0x000fe20000100a00 */
[----:B0-----:R-:W-:-:S03]  /*5dbc0*/  IMAD.MOV.U32 R17, RZ, RZ, R3 ;  /* 0x000000ffff117224 */ /* 0x001fc600078e0003 */
[----:B------:R0:W-:Y:S01]  /*5dbd0*/  STL.64 [R1+0x2ff8], R12 ;  /* 0x002ff80c01007387 */ /* 0x0001e20000100a00 */
[----:B-1----:R-:W-:Y:S02]  /*5dbe0*/  IMAD.MOV.U32 R18, RZ, RZ, R25 ;  /* 0x000000ffff127224 */ /* 0x002fe400078e0019 */
[----:B------:R-:W-:Y:S01]  /*5dbf0*/  IMAD.MOV.U32 R19, RZ, RZ, R13 ;  /* 0x000000ffff137224 */ /* 0x000fe200078e000d */
        /* <DEDUP_REMOVED lines=8> */
[----:B------:R-:W4:Y:S10]  /*5dc80*/  LDL.LU R26, [R1+0x528] ;  /* 0x00052800011a7983 */ /* 0x000f340000300800 */
        /* <DEDUP_REMOVED lines=14> */
[----:B------:R-:W2:Y:S04]  /*5dd70*/  LDL.LU.64 R14, [R1+0x3000] ;  /* 0x00300000010e7983 */ /* 0x000ea80000300a00 */
[----:B------:R-:W3:Y:S04]  /*5dd80*/  LDL.LU.64 R12, [R1+0x2ff8] ;  /* 0x002ff800010c7983 */ /* 0x000ee80000300a00 */
[----:B------:R0:W-:Y:S04]  /*5dd90*/  STL.64 [R1+0x220], R16 ;  /* 0x0002201001007387 */ /* 0x0001e80000100a00 */
[----:B------:R1:W-:Y:S04]  /*5dda0*/  STL.64 [R1+0x228], R18 ;  /* 0x0002281201007387 */ /* 0x0003e80000100a00 */
[----:B-----5:R-:W-:Y:S01]  /*5ddb0*/  STL.64 [R1+0x2fe0], R26 ;  /* 0x002fe01a01007387 */ /* 0x020fe20000100a00 */
[----:B0-----:R-:W-:-:S02]  /*5ddc0*/  IMAD.MOV.U32 R16, RZ, RZ, R23 ;  /* 0x000000ffff107224 */ /* 0x001fc400078e0017 */
[----:B------:R-:W-:Y:S02]  /*5ddd0*/  IMAD.MOV.U32 R17, RZ, RZ, R3 ;  /* 0x000000ffff117224 */ /* 0x000fe400078e0003 */
[----:B-1----:R-:W-:Y:S01]  /*5dde0*/  IMAD.MOV.U32 R18, RZ, RZ, R25 ;  /* 0x000000ffff127224 */ /* 0x002fe200078e0019 */
        /* <DEDUP_REMOVED lines=26> */
[----:B------:R-:W2:Y:S04]  /*5df90*/  LDL.LU.64 R14, [R1+0x2fd0] ;  /* 0x002fd000010e7983 */ /* 0x000ea80000300a00 */
        /* <DEDUP_REMOVED lines=14> */
[----:B------:R-:W4:-:S14]  /*5e080*/  LDL.LU.64 R4, [R1+0x2fc0] ;  /* 0x002fc00001047983 */ /* 0x000f1c0000300a00 */
[----:B------:R0:W-:Y:S04]  /*5e090*/  STL.64 [R1+0x260], R16 ;  /* 0x0002601001007387 */ /* 0x0001e80000100a00 */
[----:B------:R1:W-:Y:S01]  /*5e0a0*/  STL.64 [R1+0x268], R18 ;  /* 0x0002681201007387 */ /* 0x0003e20000100a00 */
[----:B0-----:R-:W-:Y:S02]  /*5e0b0*/  IMAD.MOV.U32 R16, RZ, RZ, R11 ;  /* 0x000000ffff107224 */ /* 0x001fe400078e000b */
        /* <DEDUP_REMOVED lines=14> */
[----:B------:R1:W-:Y:S04]  /*5e1a0*/  STL.64 [R1+0xc8], R18 ;  /* 0x0000c81201007387 */ /* 0x0003e80000100a00 */
[----:B------:R-:W5:Y:S01]  /*5e1b0*/  LDL.LU R29, [R1+0x554] ;  /* 0x00055400011d7983 */ /* 0x000f620000300800 */
        /* <DEDUP_REMOVED lines=12> */
[----:B------:R-:W-:-:S03]  /*5e280*/  IMAD.MOV.U32 R23, RZ, RZ, R2 ;  /* 0x000000ffff177224 */ /* 0x000fc600078e0002 */
[----:B------:R0:W-:Y:S04]  /*5e290*/  STL.64 [R1+0x280], R16 ;  /* 0x0002801001007387 */ /* 0x0001e80000100a00 */
[----:B------:R1:W-:Y:S01]  /*5e2a0*/  STL.64 [R1+0x288], R18 ;  /* 0x0002881201007387 */ /* 0x0003e20000100a00 */
[----:B0-----:R-:W-:Y:S02]  /*5e2b0*/  IMAD.MOV.U32 R16, RZ, RZ, R11 ;  /* 0x000000ffff107224 */ /* 0x001fe400078e000b */
        /* <DEDUP_REMOVED lines=12> */
[----:B------:R-:W4:Y:S01]  /*5e380*/  LDL.LU.64 R26, [R1+0x2f88] ;  /* 0x002f8800011a7983 */ /* 0x000f220000300a00 */
[----:B------:R-:W-:-:S03]  /*5e390*/  IMAD.MOV.U32 R2, RZ, RZ, R19 ;  /* 0x000000ffff027224 */ /* 0x000fc600078e0013 */
[----:B------:R0:W-:Y:S01]  /*5e3a0*/  STL.64 [R1+0x270], R16 ;  /* 0x0002701001007387 */ /* 0x0001e20000100a00 */
[----:B------:R-:W-:-:S03]  /*5e3b0*/  IMAD.MOV.U32 R19, RZ, RZ, R13 ;  /* 0x000000ffff137224 */ /* 0x000fc600078e000d */
[----:B------:R1:W-:Y:S01]  /*5e3c0*/  STL [R1+0x278], R18 ;  /* 0x0002781201007387 */ /* 0x0003e20000100800 */
[----:B0-----:R-:W-:Y:S02]  /*5e3d0*/  IMAD.MOV.U32 R17, RZ, RZ, R3 ;  /* 0x000000ffff117224 */ /* 0x001fe400078e0003 */
[----:B-1----:R-:W-:Y:S01]  /*5e3e0*/  IMAD.MOV.U32 R18, RZ, RZ, R25 ;  /* 0x000000ffff127224 */ /* 0x002fe200078e0019 */
[----:B------:R-:W-:Y:S04]  /*5e3f0*/  STL.64 [R1+0x2f70], R14 ;  /* 0x002f700e01007387 */ /* 0x000fe80000100a00 */
[----:B------:R0:W-:Y:S04]  /*5e400*/  STL.64 [R1+0x2f68], R12 ;  /* 0x002f680c01007387 */ /* 0x0001e80000100a00 */
[----:B0-----:R-:W5:Y:S04]  /*5e410*/  LDL.LU R12, [R1+0xe0] ;  /* 0x0000e000010c7983 */ /* 0x001f680000300800 */
[----:B------:R-:W5:Y:S01]  /*5e420*/  LDL.LU R13, [R1+0xe4] ;  /* 0x0000e400010d7983 */ /* 0x000f620000300800 */
[----:B---3--:R-:W-:-:S07]  /*5e430*/  IMAD.MOV.U32 R16, RZ, RZ, R23 ;  /* 0x000000ffff107224 */ /* 0x008fce00078e0017 */
[----:B--2---:R-:W-:Y:S01]  /*5e440*/  HMMA.16816.F32 R16, R16, R20, R4 ;  /* 0x000000141010723c */ /* 0x004fe20000001804 */
[----:B------:R-:W2:Y:S01]  /*5e450*/  LDL.LU.64 R6, [R1+0x2f80] ;  /* 0x002f800001067983 */ /* 0x000ea20000300a00 */
[----:B----4-:R-:W-:-:S03]  /*5e460*/  IMAD.MOV.U32 R15, RZ, RZ, R26 ;  /* 0x000000ffff0f7224 */ /* 0x010fc600078e001a */
[----:B------:R-:W3:Y:S01]  /*5e470*/  LDL.LU.64 R4, [R1+0x2f78] ;  /* 0x002f780001047983 */ /* 0x000ee20000300a00 */
[----:B------:R-:W-:-:S03]  /*5e480*/  IMAD.MOV.U32 R14, RZ, RZ, R27 ;  /* 0x000000ffff0e7224 */ /* 0x000fc600078e001b */
[----:B------:R-:W4:Y:S10]  /*5e490*/  LDL.LU R26, [R1+0x410] ;  /* 0x00041000011a7983 */ /* 0x000f340000300800 */
[----:B------:R0:W-:Y:S04]  /*5e4a0*/  STL.64 [R1+0x2b0], R16 ;  /* 0x0002b01001007387 */ /* 0x0001e80000100a00 */
[----:B------:R1:W-:Y:S04]  /*5e4b0*/  STL.64 [R1+0x2b8], R18 ;  /* 0x0002b81201007387 */ /* 0x0003e80000100a00 */
[----:B------:R-:W4:Y:S01]  /*5e4c0*/  LDL.LU R27, [R1+0x414] ;  /* 0x00041400011b7983 */ /* 0x000f220000300800 */
[----:B0-----:R-:W-:-:S02]  /*5e4d0*/  IMAD.MOV.U32 R16, RZ, RZ, R11 ;  /* 0x000000ffff107224 */ /* 0x001fc400078e000b */
[----:B-1----:R-:W-:Y:S02]  /*5e4e0*/  IMAD.MOV.U32 R19, RZ, RZ, R9 ;  /* 0x000000ffff137224 */ /* 0x002fe400078e0009 */
[----:B--2---:R-:W-:Y:S02]  /*5e4f0*/  IMAD.MOV.U32 R17, RZ, RZ, R7 ;  /* 0x000000ffff117224 */ /* 0x004fe400078e0007 */
[----:B---3--:R-:W-:-:S07]  /*5e500*/  IMAD.MOV.U32 R18, RZ, RZ, R5 ;  /* 0x000000ffff127224 */ /* 0x008fce00078e0005 */
[----:B-----5:R-:W-:Y:S01]  /*5e510*/  HMMA.16816.F32 R16, R16, R20, R12 ;  /* 0x000000141010723c */ /* 0x020fe2000000180c */
[----:B----4-:R0:W-:Y:S04]  /*5e520*/  STL.64 [R1+0x2f18], R26 ;  /* 0x002f181a01007387 */ /* 0x0101e80000100a00 */
[----:B0-----:R-:W2:Y:S04]  /*5e530*/  LDL.LU R26, [R1+0x558] ;  /* 0x00055800011a7983 */ /* 0x001ea80000300800 */
[----:B------:R-:W2:Y:S04]  /*5e540*/  LDL.LU R27, [R1+0x55c] ;  /* 0x00055c00011b7983 */ /* 0x000ea80000300800 */
[----:B------:R-:W-:Y:S04]  /*5e550*/  STL.64 [R1+0x2f58], R6 ;  /* 0x002f580601007387 */ /* 0x000fe80000100a00 */
[----:B------:R0:W-:Y:S04]  /*5e560*/  STL.64 [R1+0x2f50], R4 ;  /* 0x002f500401007387 */ /* 0x0001e80000100a00 */
[----:B0-----:R-:W3:Y:S04]  /*5e570*/  LDL.LU R4, [R1+0x330] ;  /* 0x0003300001047983 */ /* 0x001ee80000300800 */
[----:B------:R-:W3:Y:S04]  /*5e580*/  LDL.LU R5, [R1+0x334] ;  /* 0x0003340001057983 */ /* 0x000ee80000300800 */
[----:B------:R-:W3:Y:S04]  /*5e590*/  LDL.LU R6, [R1+0x338] ;  /* 0x0003380001067983 */ /* 0x000ee80000300800 */
[----:B------:R-:W3:Y:S04]  /*5e5a0*/  LDL.LU R7, [R1+0x33c] ;  /* 0x00033c0001077983 */ /* 0x000ee80000300800 */
[----:B------:R-:W4:Y:S04]  /*5e5b0*/  LDL.LU.64 R14, [R1+0x2f70] ;  /* 0x002f7000010e7983 */ /* 0x000f280000300a00 */
[----:B------:R-:W5:Y:S04]  /*5e5c0*/  LDL.LU.64 R12, [R1+0x2f68] ;  /* 0x002f6800010c7983 */ /* 0x000f680000300a00 */
[----:B------:R-:W2:Y:S04]  /*5e5d0*/  LDL.LU.64 R20, [R1+0x2f60] ;  /* 0x002f600001147983 */ /* 0x000ea80000300a00 */
[----:B------:R0:W-:Y:S04]  /*5e5e0*/  STL.64 [R1+0x290], R16 ;  /* 0x0002901001007387 */ /* 0x0001e80000100a00 */
[----:B------:R1:W-:Y:S04]  /*5e5f0*/  STL.64 [R1+0x298], R18 ;  /* 0x0002981201007387 */ /* 0x0003e80000100a00 */
[----:B------:R-:W-:Y:S01]  /*5e600*/  STL.64 [R1+0x2f48], R22 ;  /* 0x002f481601007387 */ /* 0x000fe20000100a00 */
[----:B0-----:R-:W-:-:S02]  /*5e610*/  IMAD.MOV.U32 R16, RZ, RZ, R23 ;  /* 0x000000ffff107224 */ /* 0x001fc400078e0017 */
[----:B------:R-:W-:Y:S02]  /*5e620*/  IMAD.MOV.U32 R17, RZ, RZ, R3 ;  /* 0x000000ffff117224 */ /* 0x000fe400078e0003 */
[----:B-1----:R-:W-:Y:S02]  /*5e630*/  IMAD.MOV.U32 R18, RZ, RZ, R25 ;  /* 0x000000ffff127224 */ /* 0x002fe400078e0019 */
[----:B-----5:R-:W-:Y:S01]  /*5e640*/  IMAD.MOV.U32 R19, RZ, RZ, R13 ;  /* 0x000000ffff137224 */ /* 0x020fe200078e000d */
[----:B--2---:R0:W-:Y:S06]  /*5e650*/  STL [R1+0x2f44], R20 ;  /* 0x002f441401007387 */ /* 0x0041ec0000100800 */
[----:B---3--:R-:W-:Y:S01]  /*5e660*/  HMMA.16816.F32 R16, R16, R28, R4 ;  /* 0x0000001c1010723c */ /* 0x008fe20000001804 */
[----:B0-----:R-:W2:Y:S04]  /*5e670*/  LDL.LU R20, [R1+0xf0] ;  /* 0x0000f00001147983 */ /* 0x001ea80000300800 */
[----:B------:R-:W2:Y:S04]  /*5e680*/  LDL.LU R22, [R1+0xf8] ;  /* 0x0000f80001167983 */ /* 0x000ea80000300800 */
[----:B------:R-:W3:Y:S04]  /*5e690*/  LDL.LU.64 R6, [R1+0x2f58] ;  /* 0x002f580001067983 */ /* 0x000ee80000300a00 */
[----:B------:R-:W5:Y:S01]  /*5e6a0*/  LDL.LU.64 R4, [R1+0x2f50] ;  /* 0x002f500001047983 */ /* 0x000f620000300a00 */
[----:B------:R-:W-:-:S05]  /*5e6b0*/  IMAD.MOV.U32 R23, RZ, RZ, R0 ;  /* 0x000000ffff177224 */ /* 0x000fca00078e0000 */
[----:B------:R0:W-:Y:S04]  /*5e6c0*/  STL.64 [R1+0x2d0], R16 ;  /* 0x0002d01001007387 */ /* 0x0001e80000100a00 */
[----:B------:R1:W-:Y:S01]  /*5e6d0*/  STL.64 [R1+0x2d8], R18 ;  /* 0x0002d81201007387 */ /* 0x0003e20000100a00 */
[----:B0-----:R-:W-:Y:S02]  /*5e6e0*/  IMAD.MOV.U32 R16, RZ, RZ, R11 ;  /* 0x000000ffff107224 */ /* 0x001fe400078e000b */
[----:B-1----:R-:W-:Y:S02]  /*5e6f0*/  IMAD.MOV.U32 R19, RZ, RZ, R9 ;  /* 0x000000ffff137224 */ /* 0x002fe400078e0009 */
[----:B---3--:R-:W-:Y:S01]  /*5e700*/  IMAD.MOV.U32 R17, RZ, RZ, R7 ;  /* 0x000000ffff117224 */ /* 0x008fe200078e0007 */
[----:B------:R-:W-:Y:S01]  /*5e710*/  STL.64 [R1+0x2f38], R6 ;  /* 0x002f380601007387 */ /* 0x000fe20000100a00 */
[----:B-----5:R-:W-:-:S03]  /*5e720*/  IMAD.MOV.U32 R18, RZ, RZ, R5 ;  /* 0x000000ffff127224 */ /* 0x020fc600078e0005 */
[----:B------:R0:W-:Y:S04]  /*5e730*/  STL.64 [R1+0x2f30], R4 ;  /* 0x002f300401007387 */ /* 0x0001e80000100a00 */
[----:B--2---:R-:W-:Y:S01]  /*5e740*/  HMMA.16816.F32 R16, R16, R28, R20 ;  /* 0x0000001c1010723c */ /* 0x004fe20000001814 */
[----:B0-----:R-:W2:Y:S04]  /*5e750*/  LDL.LU R4, [R1+0x340] ;  /* 0x0003400001047983 */ /* 0x001ea80000300800 */
[----:B------:R-:W2:Y:S04]  /*5e760*/  LDL.LU R5, [R1+0x344] ;  /* 0x0003440001057983 */ /* 0x000ea80000300800 */
[----:B------:R-:W2:Y:S04]  /*5e770*/  LDL.LU R6, [R1+0x348] ;  /* 0x0003480001067983 */ /* 0x000ea80000300800 */
[----:B------:R-:W2:Y:S04]  /*5e780*/  LDL.LU R7, [R1+0x34c] ;  /* 0x00034c0001077983 */ /* 0x000ea80000300800 */
[----:B------:R-:W3:Y:S04]  /*5e790*/  LDL.LU.64 R22, [R1+0x2f48] ;  /* 0x002f480001167983 */ /* 0x000ee80000300a00 */
[----:B------:R-:W5:Y:S04]  /*5e7a0*/  LDL.LU R20, [R1+0x2f44] ;  /* 0x002f440001147983 */ /* 0x000f680000300800 */
[----:B------:R-:W4:Y:S04]  /*5e7b0*/  LDL.LU R28, [R1+0x2f40] ;  /* 0x002f4000011c7983 */ /* 0x000f280000300800 */
[----:B------:R0:W-:Y:S04]  /*5e7c0*/  STL.64 [R1+0x2c0], R16 ;  /* 0x0002c01001007387 */ /* 0x0001e80000100a00 */
[----:B------:R1:W-:Y:S01]  /*5e7d0*/  STL.64 [R1+0x2c8], R18 ;  /* 0x0002c81201007387 */ /* 0x0003e20000100a00 */
[----:B0-----:R-:W-:-:S02]  /*5e7e0*/  IMAD.MOV.U32 R17, RZ, RZ, R3 ;  /* 0x000000ffff117224 */ /* 0x001fc400078e0003 */
[----:B-1----:R-:W-:Y:S02]  /*5e7f0*/  IMAD.MOV.U32 R18, RZ, RZ, R25 ;  /* 0x000000ffff127224 */ /* 0x002fe400078e0019 */
[----:B------:R-:W-:Y:S02]  /*5e800*/  IMAD.MOV.U32 R19, RZ, RZ, R13 ;  /* 0x000000ffff137224 */ /* 0x000fe400078e000d */
[----:B---3--:R-:W-:-:S07]  /*5e810*/  IMAD.MOV.U32 R16, RZ, RZ, R23 ;  /* 0x000000ffff107224 */ /* 0x008fce00078e0017 */
[----:B--2---:R-:W-:Y:S01]  /*5e820*/  HMMA.16816.F32 R16, R16, R26, R4 ;  /* 0x0000001a1010723c */ /* 0x004fe20000001804 */
[----:B------:R-:W2:Y:S04]  /*5e830*/  LDL.LU.64 R6, [R1+0x2f38] ;  /* 0x002f380001067983 */ /* 0x000ea80000300a00 */
[----:B------:R-:W3:Y:S04]  /*5e840*/  LDL.LU.64 R4, [R1+0x2f30] ;  /* 0x002f300001047983 */ /* 0x000ee80000300a00 */
[----:B------:R-:W2:Y:S04]  /*5e850*/  LDL R0, [R1+0x8] ;  /* 0x0000080001007983 */ /* 0x000ea80000100800 */
[----:B------:R-:W2:Y:S06]  /*5e860*/  LDL.LU R29, [R1+0x48] ;  /* 0x00004800011d7983 */ /* 0x000eac0000300800 */
[----:B------:R-:W-:Y:S04]  /*5e870*/  STL.64 [R1+0x2f0], R16 ;  /* 0x0002f01001007387 */ /* 0x000fe80000100a00 */
[----:B------:R-:W-:Y:S04]  /*5e880*/  STL.64 [R1+0x2f8], R18 ;  /* 0x0002f81201007387 */ /* 0x000fe80000100a00 */
[----:B------:R-:W5:Y:S04]  /*5e890*/  LDL.LU R21, [R1] ;  /* 0x0000000001157983 */ /* 0x000f680000300800 */
[----:B------:R-:W-:Y:S04]  /*5e8a0*/  STL.64 [R1+0x2f28], R22 ;  /* 0x002f281601007387 */ /* 0x000fe80000100a00 */
[----:B-----5:R0:W-:Y:S04]  /*5e8b0*/  STL.64 [R1+0x2f20], R20 ;  /* 0x002f201401007387 */ /* 0x0201e80000100a00 */
[----:B0-----:R-:W5:Y:S04]  /*5e8c0*/  LDL.LU R20, [R1+0x100] ;  /* 0x0001000001147983 */ /* 0x001f680000300800 */
[----:B------:R-:W5:Y:S04]  /*5e8d0*/  LDL.LU R21, [R1+0x104] ;  /* 0x0001040001157983 */ /* 0x000f680000300800 */
[----:B------:R-:W5:Y:S01]  /*5e8e0*/  LDL.LU R22, [R1+0x108] ;  /* 0x0001080001167983 */ /* 0x000f620000300800 */
[----:B----4-:R-:W-:-:S02]  /*5e8f0*/  IMAD.MOV.U32 R23, RZ, RZ, R15 ;  /* 0x000000ffff177224 */ /* 0x010fc400078e000f */
[----:B------:R-:W-:Y:S01]  /*5e900*/  IMAD.MOV.U32 R16, RZ, RZ, R11 ;  /* 0x000000ffff107224 */ /* 0x000fe200078e000b */
[----:B------:R-:W4:Y:S01]  /*5e910*/  LDL.LU R15, [R1+0x50] ;  /* 0x00005000010f7983 */ /* 0x000f220000300800 */
[----:B--2---:R-:W-:Y:S02]  /*5e920*/  IMAD.MOV.U32 R17, RZ, RZ, R7 ;  /* 0x000000ffff117224 */ /* 0x004fe400078e0007 */
[----:B---3--:R-:W-:Y:S02]  /*5e930*/  IMAD.MOV.U32 R18, RZ, RZ, R5 ;  /* 0x000000ffff127224 */ /* 0x008fe400078e0005 */
[----:B------:R-:W-:Y:S01]  /*5e940*/  IMAD.MOV.U32 R19, RZ, RZ, R9 ;  /* 0x000000ffff137224 */ /* 0x000fe200078e0009 */
[----:B------:R-:W-:Y:S04]  /*5e950*/  STL.64 [R1+0x2f08], R6 ;  /* 0x002f080601007387 */ /* 0x000fe80000100a00 */
[----:B------:R0:W-:Y:S04]  /*5e960*/  STL.64 [R1+0x2f00], R4 ;  /* 0x002f000401007387 */ /* 0x0001e80000100a00 */
[----:B0-----:R-:W2:Y:S04]  /*5e970*/  LDL.LU R4, [R1+0x350] ;  /* 0x0003500001047983 */ /* 0x001ea80000300800 */
[----:B------:R-:W2:Y:S04]  /*5e980*/  LDL.LU R5, [R1+0x354] ;  /* 0x0003540001057983 */ /* 0x000ea80000300800 */
[----:B------:R-:W2:Y:S04]  /*5e990*/  LDL.LU R6, [R1+0x358] ;  /* 0x0003580001067983 */ /* 0x000ea80000300800 */
[----:B------:R-:W2:Y:S01]  /*5e9a0*/  LDL.LU R7, [R1+0x35c] ;  /* 0x00035c0001077983 */ /* 0x000ea20000300800 */
[----:B-----5:R-:W-:Y:S03]  /*5e9b0*/  HMMA.16816.F32 R16, R16, R26, R20 ;  /* 0x0000001a1010723c */ /* 0x020fe60000001814 */
[----:B------:R-:W3:Y:S04]  /*5e9c0*/  LDL.LU.64 R22, [R1+0x2f28] ;  /* 0x002f280001167983 */ /* 0x000ee80000300a00 */
[----:B------:R-:W5:Y:S04]  /*5e9d0*/  LDL.LU.64 R20, [R1+0x2f20] ;  /* 0x002f200001147983 */ /* 0x000f680000300a00 */
[----:B------:R-:W2:Y:S08]  /*5e9e0*/  LDL.LU.64 R26, [R1+0x2f18] ;  /* 0x002f1800011a7983 */ /* 0x000eb00000300a00 */
[----:B------:R0:W-:Y:S04]  /*5e9f0*/  STL.64 [R1+0x2e0], R16 ;  /* 0x0002e01001007387 */ /* 0x0001e80000100a00 */
[----:B------:R1:W-:Y:S01]  /*5ea00*/  STL.64 [R1+0x2e8], R18 ;  /* 0x0002e81201007387 */ /* 0x0003e20000100a00 */
[----:B0-----:R-:W-:-:S02]  /*5ea10*/  IMAD.MOV.U32 R17, RZ, RZ, R3 ;  /* 0x000000ffff117224 */ /* 0x001fc400078e0003 */
[----:B-1----:R-:W-:Y:S02]  /*5ea20*/  IMAD.MOV.U32 R18, RZ, RZ, R25 ;  /* 0x000000ffff127224 */ /* 0x002fe400078e0019 */
[----:B------:R-:W-:Y:S02]  /*5ea30*/  IMAD.MOV.U32 R19, RZ, RZ, R13 ;  /* 0x000000ffff137224 */ /* 0x000fe400078e000d */
[----:B---3--:R-:W-:Y:S01]  /*5ea40*/  IMAD.MOV.U32 R16, RZ, RZ, R23 ;  /* 0x000000ffff107224 */ /* 0x008fe200078e0017 */
[----:B------:R0:W-:Y:S04]  /*5ea50*/  STL.64 [R1+0x2ef8], R22 ;  /* 0x002ef81601007387 */ /* 0x0001e80000100a00 */
[----:B-----5:R1:W-:Y:S02]  /*5ea60*/  STL.64 [R1+0x2ef0], R20 ;  /* 0x002ef01401007387 */ /* 0x0203e40000100a00 */
[----:B--2---:R-:W-:Y:S01]  /*5ea70*/  HMMA.16816.F32 R16, R16, R26, R4 ;  /* 0x0000001a1010723c */ /* 0x004fe20000001804 */
[----:B0-----:R-:W-:Y:S01]  /*5ea80*/  IMAD.MOV.U32 R23, RZ, RZ, R12 ;  /* 0x000000ffff177224 */ /* 0x001fe200078e000c */
[----:B-1----:R-:W2:Y:S04]  /*5ea90*/  LDL.LU R20, [R1+0x110] ;  /* 0x0001100001147983 */ /* 0x002ea80000300800 */
[----:B------:R-:W2:Y:S04]  /*5eaa0*/  LDL.LU R21, [R1+0x114] ;  /* 0x0001140001157983 */ /* 0x000ea80000300800 */
[----:B------:R-:W2:Y:S04]  /*5eab0*/  LDL.LU R22, [R1+0x118] ;  /* 0x0001180001167983 */ /* 0x000ea80000300800 */
[----:B------:R-:W3:Y:S04]  /*5eac0*/  LDL.LU R12, [R1+0x2f10] ;  /* 0x002f1000010c7983 */ /* 0x000ee80000300800 */
[----:B------:R-:W5:Y:S04]  /*5ead0*/  LDL.LU.64 R6, [R1+0x2f08] ;  /* 0x002f080001067983 */ /* 0x000f680000300a00 */
[----:B------:R-:W2:Y:S04]  /*5eae0*/  LDL.LU.64 R4, [R1+0x2f00] ;  /* 0x002f000001047983 */ /* 0x000ea80000300a00 */
[----:B------:R0:W-:Y:S04]  /*5eaf0*/  STL.64 [R1+0x310], R16 ;  /* 0x0003101001007387 */ /* 0x0001e80000100a00 */
[----:B------:R1:W-:Y:S01]  /*5eb00*/  STL.64 [R1+0x318], R18 ;  /* 0x0003181201007387 */ /* 0x0003e20000100a00 */
[----:B0-----:R-:W-:-:S02]  /*5eb10*/  IMAD.MOV.U32 R16, RZ, RZ, R11 ;  /* 0x000000ffff107224 */ /* 0x001fc400078e000b */
[----:B-1----:R-:W-:Y:S02]  /*5eb20*/  IMAD.MOV.U32 R19, RZ, RZ, R9 ;  /* 0x000000ffff137224 */ /* 0x002fe400078e0009 */
[----:B-----5:R-:W-:Y:S02]  /*5eb30*/  IMAD.MOV.U32 R17, RZ, RZ, R7 ;  /* 0x000000ffff117224 */ /* 0x020fe400078e0007 */
[----:B--2---:R-:W-:-:S07]  /*5eb40*/  IMAD.MOV.U32 R18, RZ, RZ, R5 ;  /* 0x000000ffff127224 */ /* 0x004fce00078e0005 */
[----:B------:R-:W-:Y:S01]  /*5eb50*/  HMMA.16816.F32 R16, R16, R26, R20 ;  /* 0x0000001a1010723c */ /* 0x000fe20000001814 */
[----:B------:R-:W-:Y:S04]  /*5eb60*/  STL.64 [R1+0x2ee8], R6 ;  /* 0x002ee80601007387 */ /* 0x000fe80000100a00 */
[----:B------:R0:W-:Y:S04]  /*5eb70*/  STL.64 [R1+0x2ee0], R4 ;  /* 0x002ee00401007387 */ /* 0x0001e80000100a00 */
[----:B0-----:R-:W2:Y:S04]  /*5eb80*/  LDL.LU R4, [R1+0x360] ;  /* 0x0003600001047983 */ /* 0x001ea80000300800 */
[----:B------:R-:W2:Y:S04]  /*5eb90*/  LDL.LU R5, [R1+0x364] ;  /* 0x0003640001057983 */ /* 0x000ea80000300800 */
[----:B------:R-:W2:Y:S04]  /*5eba0*/  LDL.LU R6, [R1+0x368] ;  /* 0x0003680001067983 */ /* 0x000ea80000300800 */
[----:B------:R-:W2:Y:S04]  /*5ebb0*/  LDL.LU R7, [R1+0x36c] ;  /* 0x00036c0001077983 */ /* 0x000ea80000300800 */
[----:B------:R-:W5:Y:S04]  /*5ebc0*/  LDL.LU.64 R22, [R1+0x2ef8] ;  /* 0x002ef80001167983 */ /* 0x000f680000300a00 */
[----:B------:R-:W2:Y:S04]  /*5ebd0*/  LDL.LU.64 R20, [R1+0x2ef0] ;  /* 0x002ef00001147983 */ /* 0x000ea80000300a00 */
[----:B------:R0:W-:Y:S04]  /*5ebe0*/  STL.64 [R1+0x300], R16 ;  /* 0x0003001001007387 */ /* 0x0001e80000100a00 */
[----:B------:R1:W-:Y:S01]  /*5ebf0*/  STL.64 [R1+0x308], R18 ;  /* 0x0003081201007387 */ /* 0x0003e20000100a00 */
[----:B0-----:R-:W-:-:S03]  /*5ec00*/  IMAD.MOV.U32 R17, RZ, RZ, R3 ;  /* 0x000000ffff117224 */ /* 0x001fc600078e0003 */
[----:B------:R-:W2:Y:S01]  /*5ec10*/  LDL.LU R3, [R1+0x40] ;  /* 0x0000400001037983 */ /* 0x000ea20000300800 */
[----:B-1----:R-:W-:-:S03]  /*5ec20*/  IMAD.MOV.U32 R19, RZ, RZ, R13 ;  /* 0x000000ffff137224 */ /* 0x002fc600078e000d */
[----:B---3--:R0:W-:Y:S04]  /*5ec30*/  STL [R1+0x2dc8], R12 ;  /* 0x002dc80c01007387 */ /* 0x0081e80000100800 */
[----:B0-----:R-:W2:Y:S04]  /*5ec40*/  LDL.LU R12, [R1+0x418] ;  /* 0x00041800010c7983 */ /* 0x001ea80000300800 */
[----:B------:R-:W2:Y:S01]  /*5ec50*/  LDL.LU R13, [R1+0x41c] ;  /* 0x00041c00010d7983 */ /* 0x000ea20000300800 */
[----:B------:R-:W-:Y:S02]  /*5ec60*/  IMAD.MOV.U32 R18, RZ, RZ, R25 ;  /* 0x000000ffff127224 */ /* 0x000fe400078e0019 */
[----:B-----5:R-:W-:-:S07]  /*5ec70*/  IMAD.MOV.U32 R16, RZ, RZ, R23 ;  /* 0x000000ffff107224 */ /* 0x020fce00078e0017 */
[----:B--2---:R-:W-:Y:S01]  /*5ec80*/  HMMA.16816.F32 R16, R16, R12, R4 ;  /* 0x0000000c1010723c */ /* 0x004fe20000001804 */
[----:B------:R-:W2:Y:S04]  /*5ec90*/  LDL.LU.64 R6, [R1+0x2ee8] ;  /* 0x002ee80001067983 */ /* 0x000ea80000300a00 */
[----:B------:R-:W3:Y:S04]  /*5eca0*/  LDL.LU.64 R4, [R1+0x2ee0] ;  /* 0x002ee00001047983 */ /* 0x000ee80000300a00 */
[----:B------:R-:W5:Y:S10]  /*5ecb0*/  LDL.LU R26, [R1+0x4e0] ;  /* 0x0004e000011a7983 */ /* 0x000f740000300800 */
[----:B------:R-:W-:Y:S04]  /*5ecc0*/  STL.64 [R1+0x2a0], R16 ;  /* 0x0002a01001007387 */ /* 0x000fe80000100a00 */
[----:B------:R-:W-:Y:S04]  /*5ecd0*/  STL.64 [R1+0x2a8], R18 ;  /* 0x0002a81201007387 */ /* 0x000fe80000100a00 */
[----:B------:R-:W5:Y:S04]  /*5ece0*/  LDL.LU R27, [R1+0x4e4] ;  /* 0x0004e400011b7983 */ /* 0x000f680000300800 */
[----:B-----5:R-:W-:Y:S04]  /*5ecf0*/  STL.64 [R1+0x2eb8], R26 ;  /* 0x002eb81a01007387 */ /* 0x020fe80000100a00 */
[----:B------:R0:W-:Y:S04]  /*5ed00*/  STL [R1+0x2eb0], R24 ;  /* 0x002eb01801007387 */ /* 0x0001e80000100800 */
[----:B0-----:R-:W5:Y:S04]  /*5ed10*/  LDL.LU R24, [R1+0x10] ;  /* 0x0000100001187983 */ /* 0x001f680000300800 */
[----:B------:R-:W5:Y:S04]  /*5ed20*/  LDL.LU R25, [R1+0x14] ;  /* 0x0000140001197983 */ /* 0x000f680000300800 */
[----:B------:R-:W2:Y:S04]  /*5ed30*/  LDL.LU R26, [R1+0x18] ;  /* 0x00001800011a7983 */ /* 0x000ea80000300800 */
[----:B------:R-:W2:Y:S01]  /*5ed40*/  LDL.LU R27, [R1+0x1c] ;  /* 0x00001c00011b7983 */ /* 0x000ea20000300800 */
[----:B------:R-:W-:-:S02]  /*5ed50*/  IMAD.MOV.U32 R19, RZ, RZ, R9 ;  /* 0x000000ffff137224 */ /* 0x000fc400078e0009 */
[----:B------:R-:W-:Y:S01]  /*5ed60*/  IMAD.MOV.U32 R16, RZ, RZ, R11 ;  /* 0x000000ffff107224 */ /* 0x000fe200078e000b */
[----:B--2---:R-:W-:Y:S04]  /*5ed70*/  STL.64 [R1+0x2ec8], R26 ;  /* 0x002ec81a01007387 */ /* 0x004fe80000100a00 */
[----:B-----5:R0:W-:Y:S04]  /*5ed80*/  STL.64 [R1+0x2ec0], R24 ;  /* 0x002ec01801007387 */ /* 0x0201e80000100a00 */
[----:B0-----:R-:W2:Y:S04]  /*5ed90*/  LDL.LU R24, [R1+0x130] ;  /* 0x0001300001187983 */ /* 0x001ea80000300800 */
[----:B------:R-:W2:Y:S04]  /*5eda0*/  LDL.LU R25, [R1+0x134] ;  /* 0x0001340001197983 */ /* 0x000ea80000300800 */
[----:B------:R-:W2:Y:S04]  /*5edb0*/  LDL.LU R26, [R1+0x138] ;  /* 0x00013800011a7983 */ /* 0x000ea80000300800 */
[----:B------:R-:W2:Y:S04]  /*5edc0*/  LDL.LU R27, [R1+0x13c] ;  /* 0x00013c00011b7983 */ /* 0x000ea80000300800 */
[----:B------:R-:W-:Y:S04]  /*5edd0*/  STL [R1+0x2e9c], R10 ;  /* 0x002e9c0a01007387 */ /* 0x000fe80000100800 */
[----:B------:R0:W-:Y:S04]  /*5ede0*/  STL [R1+0x2e98], R8 ;  /* 0x002e980801007387 */ /* 0x0001e80000100800 */
[----:B0-----:R-:W5:Y:S04]  /*5edf0*/  LDL.LU R8, [R1+0x120] ;  /* 0x0001200001087983 */ /* 0x001f680000300800 */
[----:B------:R-:W5:Y:S04]  /*5ee00*/  LDL.LU R9, [R1+0x124] ;  /* 0x0001240001097983 */ /* 0x000f680000300800 */
[----:B------:R-:W5:Y:S04]  /*5ee10*/  LDL.LU R10, [R1+0x128] ;  /* 0x00012800010a7983 */ /* 0x000f680000300800 */
[----:B------:R-:W5:Y:S01]  /*5ee20*/  LDL.LU R11, [R1+0x12c] ;  /* 0x00012c00010b7983 */ /* 0x000f620000300800 */
[----:B------:R-:W-:-:S02]  /*5ee30*/  IMAD.MOV.U32 R17, RZ, RZ, R7 ;  /* 0x000000ffff117224 */ /* 0x000fc400078e0007 */
[----:B---3--:R-:W-:-:S07]  /*5ee40*/  IMAD.MOV.U32 R18, RZ, RZ, R5 ;  /* 0x000000ffff127224 */ /* 0x008fce00078e0005 */
[----:B-----5:R-:W-:Y:S01]  /*5ee50*/  HMMA.16816.F32 R8, R16, R12, R8 ;  /* 0x0000000c1008723c */ /* 0x020fe20000001808 */
[----:B------:R-:W2:-:S15]  /*5ee60*/  LDL.LU R18, [R1+0x4f0] ;  /* 0x0004f00001127983 */ /* 0x000e9e0000300800 */
[----:B------:R-:W-:-:S03]  /*5ee70*/  NOP ;  /* 0x0000000000007918 */ /* 0x000fc60000000000 */
[----:B------:R0:W-:Y:S04]  /*5ee80*/  STL.64 [R1+0x90], R8 ;  /* 0x0000900801007387 */ /* 0x0001e80000100a00 */
[----:B------:R1:W-:Y:S04]  /*5ee90*/  STL.64 [R1+0x98], R10 ;  /* 0x0000980a01007387 */ /* 0x0003e80000100a00 */
[----:B------:R-:W2:Y:S04]  /*5eea0*/  LDL.LU R19, [R1+0x4f4] ;  /* 0x0004f40001137983 */ /* 0x000ea80000300800 */
[----:B0-----:R-:W3:Y:S01]  /*5eeb0*/  LDL.LU R8, [R1+0x20] ;  /* 0x0000200001087983 */ /* 0x001ee20000300800 */
[----:B------:R-:W-:-:S03]  /*5eec0*/  IMAD.MOV.U32 R9, RZ, RZ, R28 ;  /* 0x000000ffff097224 */ /* 0x000fc600078e001c */
[----:B------:R-:W5:Y:S01]  /*5eed0*/  LDL.LU R28, [R1+0x2ed8] ;  /* 0x002ed800011c7983 */ /* 0x000f620000300800 */
[----:B-1----:R-:W-:Y:S02]  /*5eee0*/  IMAD.MOV.U32 R10, RZ, RZ, R20 ;  /* 0x000000ffff0a7224 */ /* 0x002fe400078e0014 */
[----:B------:R-:W-:Y:S01]  /*5eef0*/  IMAD.MOV.U32 R11, RZ, RZ, R14 ;  /* 0x000000ffff0b7224 */ /* 0x000fe200078e000e */
[----:B------:R-:W2:Y:S04]  /*5ef00*/  LDL.LU R20, [R1+0x2ed4] ;  /* 0x002ed40001147983 */ /* 0x000ea80000300800 */
[----:B------:R-:W3:Y:S04]  /*5ef10*/  LDL.LU R14, [R1+0x2ed0] ;  /* 0x002ed000010e7983 */ /* 0x000ee80000300800 */
[----:B------:R0:W-:Y:S02]  /*5ef20*/  STL.64 [R1+0x2ea8], R10 ;  /* 0x002ea80a01007387 */ /* 0x0001e40000100a00 */
[----:B0-----:R-:W-:-:S02]  /*5ef30*/  IMAD.MOV.U32 R10, RZ, RZ, R6 ;  /* 0x000000ffff0a7224 */ /* 0x001fc400078e0006 */
[----:B------:R-:W-:Y:S02]  /*5ef40*/  IMAD.MOV.U32 R11, RZ, RZ, R4 ;  /* 0x000000ffff0b7224 */ /* 0x000fe400078e0004 */
[----:B------:R-:W-:Y:S02]  /*5ef50*/  IMAD.MOV.U32 R6, RZ, RZ, R3 ;  /* 0x000000ffff067224 */ /* 0x000fe400078e0003 */
[----:B-----5:R-:W-:Y:S02]  /*5ef60*/  IMAD.MOV.U32 R4, RZ, RZ, R28 ;  /* 0x000000ffff047224 */ /* 0x020fe400078e001c */
[----:B--2---:R-:W-:Y:S02]  /*5ef70*/  IMAD.MOV.U32 R5, RZ, RZ, R20 ;  /* 0x000000ffff057224 */ /* 0x004fe400078e0014 */
[----:B---3--:R-:W-:Y:S01]  /*5ef80*/  IMAD.MOV.U32 R7, RZ, RZ, R14 ;  /* 0x000000ffff077224 */ /* 0x008fe200078e000e */
[----:B------:R0:W-:Y:S06]  /*5ef90*/  STL.64 [R1+0x2ea0], R8 ;  /* 0x002ea00801007387 */ /* 0x0001ec0000100a00 */
[----:B------:R-:W-:Y:S01]  /*5efa0*/  HMMA.16816.F32 R4, R4, R18, R24 ;  /* 0x000000120404723c */ /* 0x000fe20000001818 */
[----:B0-----:R-:W2:Y:S04]  /*5efb0*/  LDL.LU R8, [R1+0x140] ;  /* 0x0001400001087983 */ /* 0x001ea80000300800 */
[----:B------:R-:W3:Y:S04]  /*5efc0*/  LDL.LU.64 R26, [R1+0x2ec8] ;  /* 0x002ec800011a7983 */ /* 0x000ee80000300a00 */
[----:B------:R-:W3:Y:S01]  /*5efd0*/  LDL.LU.64 R24, [R1+0x2ec0] ;  /* 0x002ec00001187983 */ /* 0x000ee20000300a00 */
[----:B------:R-:W-:-:S03]  /*5efe0*/  IMAD.MOV.U32 R9, RZ, RZ, R22 ;  /* 0x000000ffff097224 */ /* 0x000fc600078e0016 */
[----:B------:R-:W5:Y:S06]  /*5eff0*/  LDL.LU R22, [R1+0x4c0] ;  /* 0x0004c00001167983 */ /* 0x000f6c0000300800 */
[----:B------:R0:W-:Y:S04]  /*5f000*/  STL.64 [R1+0x80], R4 ;  /* 0x0000800401007387 */ /* 0x0001e80000100a00 */
[----:B------:R4:W-:Y:S04]  /*5f010*/  STL.64 [R1+0x88], R6 ;  /* 0x0000880601007387 */ /* 0x0009e80000100a00 */
[----:B------:R-:W5:Y:S01]  /*5f020*/  LDL.LU R23, [R1+0x4c4] ;  /* 0x0004c40001177983 */ /* 0x000f620000300800 */
[----:B0-----:R-:W-:-:S03]  /*5f030*/  IMAD.MOV.U32 R4, RZ, RZ, R29 ;  /* 0x000000ffff047224 */ /* 0x001fc600078e001d */
[----:B------:R-:W2:Y:S01]  /*5f040*/  LDL.LU R12, [R1+0x4d0] ;  /* 0x0004d000010c7983 */ /* 0x000ea20000300800 */
[----:B------:R-:W-:Y:S02]  /*5f050*/  IMAD.MOV.U32 R5, RZ, RZ, R21 ;  /* 0x000000ffff057224 */ /* 0x000fe400078e0015 */
[----:B----4-:R-:W-:Y:S01]  /*5f060*/  IMAD.MOV.U32 R6, RZ, RZ, R15 ;  /* 0x000000ffff067224 */ /* 0x010fe200078e000f */
[----:B------:R-:W4:Y:S01]  /*5f070*/  LDL.LU R13, [R1+0x4d4] ;  /* 0x0004d400010d7983 */ /* 0x000f220000300800 */
[----:B------:R-:W-:-:S07]  /*5f080*/  IMAD.MOV.U32 R7, RZ, RZ, R0 ;  /* 0x000000ffff077224 */ /* 0x000fce00078e0000 */
[----:B---3--:R-:W-:Y:S01]  /*5f090*/  HMMA.16816.F32 R4, R4, R18, R24 ;  /* 0x000000120404723c */ /* 0x008fe20000001818 */
[----:B------:R-:W2:Y:S04]  /*5f0a0*/  LDL.LU.64 R26, [R1+0x2eb8] ;  /* 0x002eb800011a7983 */ /* 0x000ea80000300a00 */
[----:B------:R-:W3:Y:S04]  /*5f0b0*/  LDL.LU R24, [R1+0x2eb0] ;  /* 0x002eb00001187983 */ /* 0x000ee80000300800 */
[----:B------:R-:W3:Y:S10]  /*5f0c0*/  LDL.LU R16, [R1+0x30] ;  /* 0x0000300001107983 */ /* 0x000ef40000300800 */
[----:B------:R0:W-:Y:S04]  /*5f0d0*/  STL.64 [R1+0x10], R4 ;  /* 0x0000100401007387 */ /* 0x0001e80000100a00 */
[----:B------:R1:W-:Y:S04]  /*5f0e0*/  STL.64 [R1+0x18], R6 ;  /* 0x0000180601007387 */ /* 0x0003e80000100a00 */
[----:B------:R-:W3:Y:S04]  /*5f0f0*/  LDL.LU R17, [R1+0x34] ;  /* 0x0000340001117983 */ /* 0x000ee80000300800 */
[----:B------:R-:W3:Y:S04]  /*5f100*/  LDL.LU R18, [R1+0x38] ;  /* 0x0000380001127983 */ /* 0x000ee80000300800 */
[----:B------:R-:W3:Y:S01]  /*5f110*/  LDL.LU R19, [R1+0x3c] ;  /* 0x00003c0001137983 */ /* 0x000ee20000300800 */
[----:B0-----:R-:W-:-:S02]  /*5f120*/  IMAD.MOV.U32 R4, RZ, RZ, R28 ;  /* 0x000000ffff047224 */ /* 0x001fc400078e001c */
[----:B------:R-:W-:Y:S02]  /*5f130*/  IMAD.MOV.U32 R5, RZ, RZ, R20 ;  /* 0x000000ffff057224 */ /* 0x000fe400078e0014 */
[----:B-1----:R-:W-:Y:S02]  /*5f140*/  IMAD.MOV.U32 R6, RZ, RZ, R3 ;  /* 0x000000ffff067224 */ /* 0x002fe400078e0003 */
[----:B------:R-:W-:-:S07]  /*5f150*/  IMAD.MOV.U32 R7, RZ, RZ, R14 ;  /* 0x000000ffff077224 */ /* 0x000fce00078e000e */
[----:B--2---:R-:W-:Y:S01]  /*5f160*/  HMMA.16816.F32 R4, R4, R26, R8 ;  /* 0x0000001a0404723c */ /* 0x004fe20000001808 */
[----:B---3--:R-:W-:Y:S04]  /*5f170*/  STL.64 [R1+0x2e90], R18 ;  /* 0x002e901201007387 */ /* 0x008fe80000100a00 */
[----:B------:R0:W-:Y:S04]  /*5f180*/  STL.64 [R1+0x2e88], R16 ;  /* 0x002e881001007387 */ /* 0x0001e80000100a00 */
[----:B0-----:R-:W4:Y:S04]  /*5f190*/  LDL.LU R16, [R1+0x150] ;  /* 0x0001500001107983 */ /* 0x001f280000300800 */
[----:B------:R-:W4:Y:S04]  /*5f1a0*/  LDL.LU R17, [R1+0x154] ;  /* 0x0001540001117983 */ /* 0x000f280000300800 */
[----:B------:R-:W4:Y:S04]  /*5f1b0*/  LDL.LU R18, [R1+0x158] ;  /* 0x0001580001127983 */ /* 0x000f280000300800 */
[----:B------:R-:W2:Y:S04]  /*5f1c0*/  LDL.LU.64 R10, [R1+0x2ea8] ;  /* 0x002ea800010a7983 */ /* 0x000ea80000300a00 */
[----:B------:R-:W2:Y:S04]  /*5f1d0*/  LDL.LU.64 R8, [R1+0x2ea0] ;  /* 0x002ea00001087983 */ /* 0x000ea80000300a00 */
[----:B------:R0:W-:Y:S04]  /*5f1e0*/  STL.64 [R1+0x70], R4 ;  /* 0x0000700401007387 */ /* 0x0001e80000100a00 */
[----:B------:R1:W-:Y:S01]  /*5f1f0*/  STL.64 [R1+0x78], R6 ;  /* 0x0000780601007387 */ /* 0x0003e20000100a00 */
[----:B------:R-:W-:-:S02]  /*5f200*/  IMAD.MOV.U32 R19, RZ, RZ, R24 ;  /* 0x000000ffff137224 */ /* 0x000fc400078e0018 */
[----:B0-----:R-:W-:Y:S02]  /*5f210*/  IMAD.MOV.U32 R4, RZ, RZ, R29 ;  /* 0x000000ffff047224 */ /* 0x001fe400078e001d */
[----:B------:R-:W-:Y:S02]  /*5f220*/  IMAD.MOV.U32 R5, RZ, RZ, R21 ;  /* 0x000000ffff057224 */ /* 0x000fe400078e0015 */
[----:B-1----:R-:W-:Y:S02]  /*5f230*/  IMAD.MOV.U32 R6, RZ, RZ, R15 ;  /* 0x000000ffff067224 */ /* 0x002fe400078e000f */
[----:B------:R-:W-:-:S07]  /*5f240*/  IMAD.MOV.U32 R7, RZ, RZ, R0 ;  /* 0x000000ffff077224 */ /* 0x000fce00078e0000 */
[----:B--2---:R-:W-:Y:S01]  /*5f250*/  HMMA.16816.F32 R24, R4, R26, R8 ;  /* 0x0000001a0418723c */ /* 0x004fe20000001808 */
[----:B------:R-:W2:Y:S04]  /*5f260*/  LDL.LU R10, [R1+0x2e9c] ;  /* 0x002e9c00010a7983 */ /* 0x000ea80000300800 */
[----:B------:R-:W3:Y:S04]  /*5f270*/  LDL.LU R8, [R1+0x2e98] ;  /* 0x002e980001087983 */ /* 0x000ee80000300800 */
        /* <DEDUP_REMOVED lines=8> */
[----:B---3--:R0:W-:Y:S04]  /*5f300*/  STL.64 [R1+0x2e78], R8 ;  /* 0x002e780801007387 */ /* 0x0081e80000100a00 */
[----:B0-----:R-:W5:Y:S04]  /*5f310*/  LDL.LU R8, [R1+0x170] ;  /* 0x0001700001087983 */ /* 0x001f680000300800 */
[----:B------:R-:W5:Y:S04]  /*5f320*/  LDL.LU R9, [R1+0x174] ;  /* 0x0001740001097983 */ /* 0x000f680000300800 */
[----:B------:R-:W5:Y:S04]  /*5f330*/  LDL.LU R10, [R1+0x178] ;  /* 0x00017800010a7983 */ /* 0x000f680000300800 */
[----:B------:R-:W5:Y:S04]  /*5f340*/  LDL.LU R11, [R1+0x17c] ;  /* 0x00017c00010b7983 */ /* 0x000f680000300800 */
[----:B------:R-:W-:Y:S04]  /*5f350*/  STL [R1+0x2d54], R27 ;  /* 0x002d541b01007387 */ /* 0x000fe80000100800 */
[----:B------:R-:W2:Y:S04]  /*5f360*/  LDL.LU.64 R18, [R1+0x2e90] ;  /* 0x002e900001127983 */ /* 0x000ea80000300a00 */
[----:B------:R-:W2:Y:S04]  /*5f370*/  LDL.LU.64 R16, [R1+0x2e88] ;  /* 0x002e880001107983 */ /* 0x000ea80000300a00 */
[----:B------:R0:W-:Y:S04]  /*5f380*/  STL.64 [R1+0x60], R4 ;  /* 0x0000600401007387 */ /* 0x0001e80000100a00 */
[----:B------:R1:W-:Y:S01]  /*5f390*/  STL.64 [R1+0x68], R6 ;  /* 0x0000680601007387 */ /* 0x0003e20000100a00 */
[----:B0-----:R-:W-:-:S02]  /*5f3a0*/  IMAD.MOV.U32 R4, RZ, RZ, R29 ;  /* 0x000000ffff047224 */ /* 0x001fc400078e001d */
[----:B------:R-:W-:Y:S02]  /*5f3b0*/  IMAD.MOV.U32 R5, RZ, RZ, R21 ;  /* 0x000000ffff057224 */ /* 0x000fe400078e0015 */
[----:B-1----:R-:W-:Y:S02]  /*5f3c0*/  IMAD.MOV.U32 R6, RZ, RZ, R15 ;  /* 0x000000ffff067224 */ /* 0x002fe400078e000f */
[----:B------:R-:W-:-:S07]  /*5f3d0*/  IMAD.MOV.U32 R7, RZ, RZ, R0 ;  /* 0x000000ffff077224 */ /* 0x000fce00078e0000 */
[----:B--2---:R-:W-:Y:S01]  /*5f3e0*/  HMMA.16816.F32 R16, R4, R12, R16 ;  /* 0x0000000c0410723c */ /* 0x004fe20000001810 */
[----:B------:R-:W-:Y:S02]  /*5f3f0*/  IMAD.MOV.U32 R4, RZ, RZ, R28 ;  /* 0x000000ffff047224 */ /* 0x000fe400078e001c */
[----:B------:R-:W-:Y:S02]  /*5f400*/  IMAD.MOV.U32 R5, RZ, RZ, R20 ;  /* 0x000000ffff057224 */ /* 0x000fe400078e0014 */
[----:B------:R-:W-:Y:S02]  /*5f410*/  IMAD.MOV.U32 R6, RZ, RZ, R3 ;  /* 0x000000ffff067224 */ /* 0x000fe400078e0003 */
[----:B------:R-:W-:-:S07]  /*5f420*/  IMAD.MOV.U32 R7, RZ, RZ, R14 ;  /* 0x000000ffff077224 */ /* 0x000fce00078e000e */
[----:B-----5:R-:W-:Y:S05]  /*5f430*/  HMMA.16816.F32 R4, R4, R22, R8 ;  /* 0x000000160404723c */ /* 0x020fea0000001808 */
[----:B------:R-:W-:Y:S04]  /*5f440*/  STL [R1+0x2d50], R19 ;  /* 0x002d501301007387 */ /* 0x000fe80000100800 */
[----:B------:R-:W2:Y:S04]  /*5f450*/  LDL.LU.64 R10, [R1+0x2e80] ;  /* 0x002e8000010a7983 */ /* 0x000ea80000300a00 */
[----:B------:R-:W2:Y:S06]  /*5f460*/  LDL.LU.64 R8, [R1+0x2e78] ;  /* 0x002e780001087983 */ /* 0x000eac0000300a00 */
[----:B------:R0:W-:Y:S04]  /*5f470*/  STL [R1+0x34], R5 ;  /* 0x0000340501007387 */ /* 0x0001e80000100800 */
[----:B------:R1:W-:Y:S04]  /*5f480*/  STL.64 [R1+0x38], R6 ;  /* 0x0000380601007387 */ /* 0x0003e80000100a00 */
[----:B------:R-:W3:Y:S04]  /*5f490*/  LDL.LU R12, [R1+0x4a0] ;  /* 0x0004a000010c7983 */ /* 0x000ee80000300800 */
[----:B------:R-:W3:Y:S01]  /*5f4a0*/  LDL.LU R13, [R1+0x4a4] ;  /* 0x0004a400010d7983 */ /* 0x000ee20000300800 */
[----:B------:R-:W-:-:S02]  /*5f4b0*/  IMAD.MOV.U32 R27, RZ, RZ, R4 ;  /* 0x000000ffff1b7224 */ /* 0x000fc400078e0004 */
[----:B------:R-:W-:Y:S02]  /*5f4c0*/  IMAD.MOV.U32 R4, RZ, RZ, R29 ;  /* 0x000000ffff047224 */ /* 0x000fe400078e001d */
[----:B0-----:R-:W-:Y:S02]  /*5f4d0*/  IMAD.MOV.U32 R5, RZ, RZ, R21 ;  /* 0x000000ffff057224 */ /* 0x001fe400078e0015 */
[----:B-1----:R-:W-:Y:S02]  /*5f4e0*/  IMAD.MOV.U32 R6, RZ, RZ, R15 ;  /* 0x000000ffff067224 */ /* 0x002fe400078e000f */
[----:B------:R-:W-:-:S07]  /*5f4f0*/  IMAD.MOV.U32 R7, RZ, RZ, R0 ;  /* 0x000000ffff077224 */ /* 0x000fce00078e0000 */
[----:B--2---:R-:W-:Y:S01]  /*5f500*/  HMMA.16816.F32 R8, R4, R22, R8 ;  /* 0x000000160408723c */ /* 0x004fe20000001808 */
[----:B---3--:R0:W-:Y:S04]  /*5f510*/  STL.64 [R1+0x2e60], R12 ;  /* 0x002e600c01007387 */ /* 0x0081e80000100a00 */
[----:B0-----:R-:W2:Y:S04]  /*5f520*/  LDL.LU R12, [R1+0x4b0] ;  /* 0x0004b000010c7983 */ /* 0x001ea80000300800 */
[----:B------:R-:W2:Y:S04]  /*5f530*/  LDL.LU R13, [R1+0x4b4] ;  /* 0x0004b400010d7983 */ /* 0x000ea80000300800 */
[----:B------:R-:W-:Y:S04]  /*5f540*/  STL.64 [R1+0x2d60], R26 ;  /* 0x002d601a01007387 */ /* 0x000fe80000100a00 */
[----:B------:R0:W-:Y:S04]  /*5f550*/  STL.64 [R1+0x2d58], R24 ;  /* 0x002d581801007387 */ /* 0x0001e80000100a00 */
[----:B0-----:R-:W2:Y:S04]  /*5f560*/  LDL.LU R24, [R1+0x190] ;  /* 0x0001900001187983 */ /* 0x001ea80000300800 */
[----:B------:R-:W2:Y:S04]  /*5f570*/  LDL.LU R25, [R1+0x194] ;  /* 0x0001940001197983 */ /* 0x000ea80000300800 */
[----:B------:R-:W2:Y:S04]  /*5f580*/  LDL.LU R26, [R1+0x198] ;  /* 0x00019800011a7983 */ /* 0x000ea80000300800 */
[----:B------:R-:W2:Y:S04]  /*5f590*/  LDL.LU R27, [R1+0x19c] ;  /* 0x00019c00011b7983 */ /* 0x000ea80000300800 */
[----:B------:R-:W3:Y:S04]  /*5f5a0*/  LDL.LU R22, [R1+0x490] ;  /* 0x0004900001167983 */ /* 0x000ee80000300800 */
[----:B------:R-:W3:Y:S04]  /*5f5b0*/  LDL.LU R23, [R1+0x494] ;  /* 0x0004940001177983 */ /* 0x000ee80000300800 */
[----:B------:R-:W-:Y:S04]  /*5f5c0*/  STL.64 [R1+0x2d40], R10 ;  /* 0x002d400a01007387 */ /* 0x000fe80000100a00 */
[----:B------:R0:W-:Y:S04]  /*5f5d0*/  STL.64 [R1+0x2d38], R8 ;  /* 0x002d380801007387 */ /* 0x0001e80000100a00 */
[----:B0-----:R-:W4:Y:S04]  /*5f5e0*/  LDL.LU R8, [R1+0x1d0] ;  /* 0x0001d00001087983 */ /* 0x001f280000300800 */
[----:B------:R-:W4:Y:S04]  /*5f5f0*/  LDL.LU R9, [R1+0x1d4] ;  /* 0x0001d40001097983 */ /* 0x000f280000300800 */
[----:B------:R-:W5:Y:S04]  /*5f600*/  LDL.LU R10, [R1+0x1d8] ;  /* 0x0001d800010a7983 */ /* 0x000f680000300800 */
[----:B------:R-:W5:Y:S04]  /*5f610*/  LDL.LU R11, [R1+0x1dc] ;  /* 0x0001dc00010b7983 */ /* 0x000f680000300800 */
[----:B-----5:R-:W-:Y:S04]  /*5f620*/  STL.64 [R1+0x2e58], R10 ;  /* 0x002e580a01007387 */ /* 0x020fe80000100a00 */
[----:B----4-:R0:W-:Y:S04]  /*5f630*/  STL.64 [R1+0x2e50], R8 ;  /* 0x002e500801007387 */ /* 0x0101e80000100a00 */
[----:B0-----:R-:W4:Y:S04]  /*5f640*/  LDL.LU R8, [R1+0x1b0] ;  /* 0x0001b00001087983 */ /* 0x001f280000300800 */
[----:B------:R-:W4:Y:S04]  /*5f650*/  LDL.LU R9, [R1+0x1b4] ;  /* 0x0001b40001097983 */ /* 0x000f280000300800 */
[----:B------:R-:W5:Y:S04]  /*5f660*/  LDL.LU R10, [R1+0x1b8] ;  /* 0x0001b800010a7983 */ /* 0x000f680000300800 */
[----:B------:R-:W5:Y:S01]  /*5f670*/  LDL.LU R11, [R1+0x1bc] ;  /* 0x0001bc00010b7983 */ /* 0x000f620000300800 */
[----:B------:R-:W-:-:S02]  /*5f680*/  IMAD.MOV.U32 R4, RZ, RZ, R28 ;  /* 0x000000ffff047224 */ /* 0x000fc400078e001c */
[----:B------:R-:W-:Y:S02]  /*5f690*/  IMAD.MOV.U32 R5, RZ, RZ, R20 ;  /* 0x000000ffff057224 */ /* 0x000fe400078e0014 */
[----:B------:R-:W-:Y:S02]  /*5f6a0*/  IMAD.MOV.U32 R6, RZ, RZ, R3 ;  /* 0x000000ffff067224 */ /* 0x000fe400078e0003 */
[----:B------:R-:W-:-:S07]  /*5f6b0*/  IMAD.MOV.U32 R7, RZ, RZ, R14 ;  /* 0x000000ffff077224 */ /* 0x000fce00078e000e */
[----:B--2---:R-:W-:Y:S01]  /*5f6c0*/  HMMA.16816.F32 R24, R4, R12, R24 ;  /* 0x0000000c0418723c */ /* 0x004fe20000001818 */
[----:B-----5:R-:W-:Y:S04]  /*5f6d0*/  STL.64 [R1+0x2e70], R10 ;  /* 0x002e700a01007387 */ /* 0x020fe80000100a00 */
[----:B----4-:R0:W-:Y:S04]  /*5f6e0*/  STL.64 [R1+0x2e68], R8 ;  /* 0x002e680801007387 */ /* 0x0101e80000100a00 */
[----:B0-----:R-:W2:Y:S04]  /*5f6f0*/  LDL.LU R8, [R1+0x180] ;  /* 0x0001800001087983 */ /* 0x001ea80000300800 */
[----:B------:R-:W2:Y:S04]  /*5f700*/  LDL.LU R9, [R1+0x184] ;  /* 0x0001840001097983 */ /* 0x000ea80000300800 */
[----:B------:R-:W2:Y:S04]  /*5f710*/  LDL.LU R10, [R1+0x188] ;  /* 0x00018800010a7983 */ /* 0x000ea80000300800 */
[----:B------:R-:W2:Y:S01]  /*5f720*/  LDL.LU R11, [R1+0x18c] ;  /* 0x00018c00010b7983 */ /* 0x000ea20000300800 */
[----:B------:R-:W-:-:S03]  /*5f730*/  IMAD.MOV.U32 R19, RZ, RZ, R24 ;  /* 0x000000ffff137224 */ /* 0x000fc600078e0018 */
[----:B------:R0:W-:Y:S01]  /*5f740*/  STL [R1+0x24], R25 ;  /* 0x0000241901007387 */ /* 0x0001e20000100800 */
[----:B------:R-:W-:-:S03]  /*5f750*/  IMAD.MOV.U32 R4, RZ, RZ, R29 ;  /* 0x000000ffff047224 */ /* 0x000fc600078e001d */
[----:B------:R1:W-:Y:S01]  /*5f760*/  STL.64 [R1+0x28], R26 ;  /* 0x0000281a01007387 */ /* 0x0003e20000100a00 */
[----:B------:R-:W-:-:S03]  /*5f770*/  IMAD.MOV.U32 R5, RZ, RZ, R21 ;  /* 0x000000ffff057224 */ /* 0x000fc600078e0015 */
[----:B------:R-:W4:Y:S01]  /*5f780*/  LDL.LU R24, [R1+0x1c0] ;  /* 0x0001c00001187983 */ /* 0x000f220000300800 */
[----:B------:R-:W-:Y:S02]  /*5f790*/  IMAD.MOV.U32 R6, RZ, RZ, R15 ;  /* 0x000000ffff067224 */ /* 0x000fe400078e000f */
[----:B------:R-:W-:Y:S01]  /*5f7a0*/  IMAD.MOV.U32 R7, RZ, RZ, R0 ;  /* 0x000000ffff077224 */ /* 0x000fe200078e0000 */
[----:B0-----:R-:W4:Y:S04]  /*5f7b0*/  LDL.LU R25, [R1+0x1c4] ;  /* 0x0001c40001197983 */ /* 0x001f280000300800 */
[----:B-1----:R-:W4:Y:S04]  /*5f7c0*/  LDL.LU R26, [R1+0x1c8] ;  /* 0x0001c800011a7983 */ /* 0x002f280000300800 */
[----:B------:R-:W4:Y:S04]  /*5f7d0*/  LDL.LU R27, [R1+0x1cc] ;  /* 0x0001cc00011b7983 */ /* 0x000f280000300800 */
[----:B------:R-:W-:Y:S04]  /*5f7e0*/  STL.64 [R1+0x2d70], R18 ;  /* 0x002d701201007387 */ /* 0x000fe80000100a00 */
[----:B------:R0:W-:Y:S04]  /*5f7f0*/  STL.64 [R1+0x2d68], R16 ;  /* 0x002d681001007387 */ /* 0x0001e80000100a00 */
[----:B0-----:R-:W5:Y:S04]  /*5f800*/  LDL.LU R16, [R1+0x1a0] ;  /* 0x0001a00001107983 */ /* 0x001f680000300800 */
[----:B------:R-:W5:Y:S04]  /*5f810*/  LDL.LU R17, [R1+0x1a4] ;  /* 0x0001a40001117983 */ /* 0x000f680000300800 */
[----:B------:R-:W5:Y:S04]  /*5f820*/  LDL.LU R18, [R1+0x1a8] ;  /* 0x0001a80001127983 */ /* 0x000f680000300800 */
[----:B------:R-:W5:Y:S01]  /*5f830*/  LDL.LU R19, [R1+0x1ac] ;  /* 0x0001ac0001137983 */ /* 0x000f620000300800 */
[----:B--2---:R-:W-:Y:S03]  /*5f840*/  HMMA.16816.F32 R4, R4, R12, R8 ;  /* 0x0000000c0404723c */ /* 0x004fe60000001808 */
[----:B------:R-:W2:Y:S04]  /*5f850*/  LDL.LU.64 R10, [R1+0x2e70] ;  /* 0x002e7000010a7983 */ /* 0x000ea80000300a00 */
[----:B------:R-:W2:Y:S04]  /*5f860*/  LDL.LU.64 R8, [R1+0x2e68] ;  /* 0x002e680001087983 */ /* 0x000ea80000300a00 */
[----:B------:R-:W2:Y:S08]  /*5f870*/  LDL.LU.64 R12, [R1+0x2e60] ;  /* 0x002e6000010c7983 */ /* 0x000eb00000300a00 */
[----:B------:R0:W-:Y:S04]  /*5f880*/  STL.64 [R1+0xa0], R4 ;  /* 0x0000a00401007387 */ /* 0x0001e80000100a00 */
[----:B------:R1:W-:Y:S01]  /*5f890*/  STL.64 [R1+0xa8], R6 ;  /* 0x0000a80601007387 */ /* 0x0003e20000100a00 */
[----:B0-----:R-:W-:-:S02]  /*5f8a0*/  IMAD.MOV.U32 R4, RZ, RZ, R28 ;  /* 0x000000ffff047224 */ /* 0x001fc400078e001c */
        /* <DEDUP_REMOVED lines=12> */
[----:B-----5:R-:W-:Y:S01]  /*5f970*/  HMMA.16816.F32 R4, R4, R12, R16 ;  /* 0x0000000c0404723c */ /* 0x020fe20000001810 */
        /* <DEDUP_REMOVED lines=12> */
[----:B------:R-:W-:Y:S02]  /*5fa40*/  IMAD.MOV.U32 R4, RZ, RZ, R29 ;  /* 0x000000ffff047224 */ /* 0x000fe400078e001d */
[----:B------:R-:W-:Y:S02]  /*5fa50*/  IMAD.MOV.U32 R5, RZ, RZ, R21 ;  /* 0x000000ffff057224 */ /* 0x000fe400078e0015 */
[----:B------:R-:W-:Y:S02]  /*5fa60*/  IMAD.MOV.U32 R6, RZ, RZ, R15 ;  /* 0x000000ffff067224 */ /* 0x000fe400078e000f */
[----:B------:R-:W-:-:S07]  /*5fa70*/  IMAD.MOV.U32 R7, RZ, RZ, R0 ;  /* 0x000000ffff077224 */ /* 0x000fce00078e0000 */
[----:B----4-:R-:W-:Y:S05]  /*5fa80*/  HMMA.16816.F32 R4, R4, R22, R24 ;  /* 0x000000160404723c */ /* 0x010fea0000001818 */
[----:B------:R-:W-:Y:S04]  /*5fa90*/  STL.64 [R1+0xe0], R8 ;  /* 0x0000e00801007387 */ /* 0x000fe80000100a00 */
[----:B------:R-:W-:Y:S04]  /*5faa0*/  STL.64 [R1+0xe8], R10 ;  /* 0x0000e80a01007387 */ /* 0x000fe80000100a00 */
[----:B------:R-:W3:Y:S06]  /*5fab0*/  LDL.LU R24, [R1+0x378] ;  /* 0x0003780001187983 */ /* 0x000eec0000300800 */
        /* <DEDUP_REMOVED lines=8> */
[----:B----4-:R0:W-:Y:S04]  /*5fb40*/  STL.64 [R1+0x2e38], R12 ;  /* 0x002e380c01007387 */ /* 0x0101e80000100a00 */
[----:B0-----:R-:W2:Y:S04]  /*5fb50*/  LDL.LU R12, [R1+0x480] ;  /* 0x00048000010c7983 */ /* 0x001ea80000300800 */
[----:B------:R-:W2:Y:S04]  /*5fb60*/  LDL.LU R13, [R1+0x484] ;  /* 0x00048400010d7983 */ /* 0x000ea80000300800 */
[----:B---3--:R-:W-:Y:S04]  /*5fb70*/  STL.64 [R1+0x2e10], R24 ;  /* 0x002e101801007387 */ /* 0x008fe80000100a00 */
[----:B------:R-:W3:Y:S04]  /*5fb80*/  LDL.LU R22, [R1+0x370] ;  /* 0x0003700001167983 */ /* 0x000ee80000300800 */
[----:B------:R-:W3:Y:S04]  /*5fb90*/  LDL.LU R23, [R1+0x374] ;  /* 0x0003740001177983 */ /* 0x000ee80000300800 */
[----:B------:R-:W4:Y:S04]  /*5fba0*/  LDL.LU R8, [R1+0x250] ;  /* 0x0002500001087983 */ /* 0x000f280000300800 */
[----:B------:R-:W4:Y:S04]  /*5fbb0*/  LDL.LU R9, [R1+0x254] ;  /* 0x0002540001097983 */ /* 0x000f280000300800 */
[----:B------:R-:W5:Y:S04]  /*5fbc0*/  LDL.LU R10, [R1+0x258] ;  /* 0x00025800010a7983 */ /* 0x000f680000300800 */
[----:B------:R-:W5:Y:S01]  /*5fbd0*/  LDL.LU R11, [R1+0x25c] ;  /* 0x00025c00010b7983 */ /* 0x000f620000300800 */
[----:B------:R-:W-:-:S07]  /*5fbe0*/  IMAD.MOV.U32 R7, RZ, RZ, R14 ;  /* 0x000000ffff077224 */ /* 0x000fce00078e000e */
[----:B--2---:R-:W-:Y:S01]  /*5fbf0*/  HMMA.16816.F32 R4, R4, R12, R16 ;  /* 0x0000000c0404723c */ /* 0x004fe20000001810 */
[----:B-----5:R-:W-:Y:S04]  /*5fc00*/  STL.64 [R1+0x2e48], R10 ;  /* 0x002e480a01007387 */ /* 0x020fe80000100a00 */
[----:B----4-:R0:W-:Y:S04]  /*5fc10*/  STL.64 [R1+0x2e40], R8 ;  /* 0x002e400801007387 */ /* 0x0101e80000100a00 */
[----:B0-----:R-:W2:Y:S04]  /*5fc20*/  LDL.LU R8, [R1+0x220] ;  /* 0x0002200001087983 */ /* 0x001ea80000300800 */
[----:B------:R-:W2:Y:S04]  /*5fc30*/  LDL.LU R9, [R1+0x224] ;  /* 0x0002240001097983 */ /* 0x000ea80000300800 */
[----:B------:R-:W2:Y:S04]  /*5fc40*/  LDL.LU R10, [R1+0x228] ;  /* 0x00022800010a7983 */ /* 0x000ea80000300800 */
[----:B------:R-:W2:Y:S04]  /*5fc50*/  LDL.LU R11, [R1+0x22c] ;  /* 0x00022c00010b7983 */ /* 0x000ea80000300800 */
[----:B------:R-:W4:Y:S04]  /*5fc60*/  LDL.LU R24, [R1+0xc0] ;  /* 0x0000c00001187983 */ /* 0x000f280000300800 */
[----:B------:R-:W-:Y:S04]  /*5fc70*/  STL.64 [R1+0x100], R4 ;  /* 0x0001000401007387 */ /* 0x000fe80000100a00 */
[----:B------:R-:W-:Y:S04]  /*5fc80*/  STL.64 [R1+0x108], R6 ;  /* 0x0001080601007387 */ /* 0x000fe80000100a00 */
        /* <DEDUP_REMOVED lines=21> */
[----:B------:R-:W4:Y:S04]  /*5fde0*/  LDL.LU R17, [R1+0x284] ;  /* 0x0002840001117983 */ /* 0x000f280000300800 */
[----:B------:R-:W4:Y:S04]  /*5fdf0*/  LDL.LU R18, [R1+0x288] ;  /* 0x0002880001127983 */ /* 0x000f280000300800 */
[----:B------:R-:W4:Y:S04]  /*5fe00*/  LDL.LU R19, [R1+0x28c] ;  /* 0x00028c0001137983 */ /* 0x000f280000300800 */
[----:B------:R-:W5:Y:S04]  /*5fe10*/  LDL.LU.64 R10, [R1+0x2e48] ;  /* 0x002e4800010a7983 */ /* 0x000f680000300a00 */
[----:B------:R-:W5:Y:S04]  /*5fe20*/  LDL.LU.64 R8, [R1+0x2e40] ;  /* 0x002e400001087983 */ /* 0x000f680000300a00 */
[----:B------:R-:W5:Y:S04]  /*5fe30*/  LDL.LU.64 R12, [R1+0x2e38] ;  /* 0x002e3800010c7983 */ /* 0x000f680000300a00 */
[----:B------:R0:W-:Y:S04]  /*5fe40*/  STL.64 [R1+0x110], R4 ;  /* 0x0001100401007387 */ /* 0x0001e80000100a00 */
[----:B------:R1:W-:Y:S01]  /*5fe50*/  STL.64 [R1+0x118], R6 ;  /* 0x0001180601007387 */ /* 0x0003e20000100a00 */
[----:B0-----:R-:W-:-:S02]  /*5fe60*/  IMAD.MOV.U32 R4, RZ, RZ, R28 ;  /* 0x000000ffff047224 */ /* 0x001fc400078e001c */
[----:B------:R-:W-:Y:S02]  /*5fe70*/  IMAD.MOV.U32 R5, RZ, RZ, R20 ;  /* 0x000000ffff057224 */ /* 0x000fe400078e0014 */
[----:B-1----:R-:W-:Y:S02]  /*5fe80*/  IMAD.MOV.U32 R6, RZ, RZ, R3 ;  /* 0x000000ffff067224 */ /* 0x002fe400078e0003 */
[----:B------:R-:W-:-:S07]  /*5fe90*/  IMAD.MOV.U32 R7, RZ, RZ, R14 ;  /* 0x000000ffff077224 */ /* 0x000fce00078e000e */
[----:B-----5:R-:W-:Y:S01]  /*5fea0*/  HMMA.16816.F32 R4, R4, R12, R8 ;  /* 0x0000000c0404723c */ /* 0x020fe20000001808 */
[----:B------:R-:W5:-:S15]  /*5feb0*/  LDL.LU R8, [R1+0x270] ;  /* 0x0002700001087983 */ /* 0x000f5e0000300800 */
[----:B------:R-:W-:-:S03]  /*5fec0*/  NOP ;  /* 0x0000000000007918 */ /* 0x000fc60000000000 */
[----:B------:R0:W-:Y:S04]  /*5fed0*/  STL.64 [R1+0x120], R4 ;  /* 0x0001200401007387 */ /* 0x0001e80000100a00 */
[----:B------:R1:W-:Y:S04]  /*5fee0*/  STL.64 [R1+0x128], R6 ;  /* 0x0001280601007387 */ /* 0x0003e80000100a00 */
[----:B------:R-:W5:Y:S01]  /*5fef0*/  LDL.LU R9, [R1+0x274] ;  /* 0x0002740001097983 */ /* 0x000f620000300800 */
[----:B0-----:R-:W-:-:S03]  /*5ff00*/  IMAD.MOV.U32 R4, RZ, RZ, R29 ;  /* 0x000000ffff047224 */ /* 0x001fc600078e001d */
[----:B------:R-:W5:Y:S01]  /*5ff10*/  LDL.LU R10, [R1+0x278] ;  /* 0x00027800010a7983 */ /* 0x000f620000300800 */
        /* <DEDUP_REMOVED lines=12> */
[----:B---3--:R-:W-:Y:S01]  /*5ffe0*/  HMMA.16816.F32 R4, R4, R22, R24 ;  /* 0x000000160404723c */ /* 0x008fe20000001818 */
        /* <DEDUP_REMOVED lines=9> */
[----:B------:R-:W4:-:S15]  /*60080*/  LDL.LU.64 R24, [R1+0x2e10] ;  /* 0x002e100001187983 */ /* 0x000f1e0000300a00 */
[----:B------:R-:W-:-:S03]  /*60090*/  NOP ;  /* 0x0000000000007918 */ /* 0x000fc60000000000 */
[----:B------:R0:W-:Y:S04]  /*600a0*/  STL.64 [R1+0x150], R4 ;  /* 0x0001500401007387 */ /* 0x0001e80000100a00 */
[----:B------:R1:W-:Y:S01]  /*600b0*/  STL.64 [R1+0x158], R6 ;  /* 0x0001580601007387 */ /* 0x0003e20000100a00 */
[----:B------:R-:W-:-:S03]  /*600c0*/  IMAD.MOV.U32 R11, RZ, RZ, R2 ;  /* 0x000000ffff0b7224 */ /* 0x000fc600078e0002 */
[----:B------:R-:W2:Y:S01]  /*600d0*/  LDL.LU R22, [R1+0x388] ;  /* 0x0003880001167983 */ /* 0x000ea20000300800 */
[----:B0-----:R-:W-:Y:S02]  /*600e0*/  IMAD.MOV.U32 R4, RZ, RZ, R28 ;  /* 0x000000ffff047224 */ /* 0x001fe400078e001c */
[----:B------:R-:W-:Y:S02]  /*600f0*/  IMAD.MOV.U32 R5, RZ, RZ, R20 ;  /* 0x000000ffff057224 */ /* 0x000fe400078e0014 */
[----:B-1----:R-:W-:Y:S02]  /*60100*/  IMAD.MOV.U32 R6, RZ, RZ, R3 ;  /* 0x000000ffff067224 */ /* 0x002fe400078e0003 */
[----:B------:R-:W-:-:S07]  /*60110*/  IMAD.MOV.U32 R7, RZ, RZ, R14 ;  /* 0x000000ffff077224 */ /* 0x000fce00078e000e */
[----:B----4-:R-:W-:-:S15]  /*60120*/  HMMA.16816.F32 R4, R4, R24, R16 ;  /* 0x000000180404723c */ /* 0x010fde0000001810 */
[----:B------:R-:W-:-:S04]  /*60130*/  NOP ;  /* 0x0000000000007918 */ /* 0x000fc80000000000 */
[----:B------:R0:W-:Y:S04]  /*60140*/  STL.64 [R1+0x160], R4 ;  /* 0x0001600401007387 */ /* 0x0001e80000100a00 */
[----:B------:R1:W-:Y:S04]  /*60150*/  STL.64 [R1+0x168], R6 ;  /* 0x0001680601007387 */ /* 0x0003e80000100a00 */
[----:B------:R-:W2:Y:S01]  /*60160*/  LDL.LU R23, [R1+0x38c] ;  /* 0x00038c0001177983 */ /* 0x000ea20000300800 */
[----:B0-----:R-:W-:-:S03]  /*60170*/  IMAD.MOV.U32 R4, RZ, RZ, R29 ;  /* 0x000000ffff047224 */ /* 0x001fc600078e001d */
[----:B------:R-:W3:Y:S01]  /*60180*/  LDL.LU R12, [R1+0x390] ;  /* 0x00039000010c7983 */ /* 0x000ee20000300800 */
[----:B------:R-:W-:Y:S02]  /*60190*/  IMAD.MOV.U32 R5, RZ, RZ, R21 ;  /* 0x000000ffff057224 */ /* 0x000fe400078e0015 */
[----:B-1----:R-:W-:Y:S01]  /*601a0*/  IMAD.MOV.U32 R6, RZ, RZ, R15 ;  /* 0x000000ffff067224 */ /* 0x002fe200078e000f */
[----:B------:R-:W3:Y:S01]  /*601b0*/  LDL.LU R13, [R1+0x394] ;  /* 0x00039400010d7983 */ /* 0x000ee20000300800 */
[----:B------:R-:W-:-:S03]  /*601c0*/  IMAD.MOV.U32 R7, RZ, RZ, R0 ;  /* 0x000000ffff077224 */ /* 0x000fc600078e0000 */
[----:B------:R-:W4:Y:S04]  /*601d0*/  LDL.LU R26, [R1+0x380] ;  /* 0x00038000011a7983 */ /* 0x000f280000300800 */
[----:B-----5:R-:W-:Y:S01]  /*601e0*/  HMMA.16816.F32 R8, R4, R24, R8 ;  /* 0x000000180408723c */ /* 0x020fe20000001808 */
[----:B------:R-:W4:-:S15]  /*601f0*/  LDL.LU R27, [R1+0x384] ;  /* 0x00038400011b7983 */ /* 0x000f1e0000300800 */
[----:B------:R-:W-:-:S03]  /*60200*/  NOP ;  /* 0x0000000000007918 */ /* 0x000fc60000000000 */
[----:B------:R-:W-:Y:S04]  /*60210*/  STL.64 [R1+0x170], R8 ;  /* 0x0001700801007387 */ /* 0x000fe80000100a00 */
[----:B------:R-:W-:Y:S04]  /*60220*/  STL [R1+0x178], R10 ;  /* 0x0001780a01007387 */ /* 0x000fe80000100800 */
        /* <DEDUP_REMOVED lines=9> */
[----:B------:R-:W5:Y:S04]  /*602c0*/  LDL.LU R19, [R1+0x2cc] ;  /* 0x0002cc0001137983 */ /* 0x000f680000300800 */
[----:B-----5:R-:W-:Y:S04]  /*602d0*/  STL.64 [R1+0x2de8], R18 ;  /* 0x002de81201007387 */ /* 0x020fe80000100a00 */
[----:B--2---:R0:W-:Y:S04]  /*602e0*/  STL.64 [R1+0x2de0], R16 ;  /* 0x002de01001007387 */ /* 0x0041e80000100a00 */
        /* <DEDUP_REMOVED lines=9> */
[----:B------:R-:W5:Y:S01]  /*60380*/  LDL.LU R19, [R1+0x29c] ;  /* 0x00029c0001137983 */ /* 0x000f620000300800 */
[----:B------:R-:W-:-:S03]  /*60390*/  IMAD.MOV.U32 R4, RZ, RZ, R28 ;  /* 0x000000ffff047224 */ /* 0x000fc600078e001c */
[----:B-----5:R-:W-:Y:S04]  /*603a0*/  STL.64 [R1+0x2e08], R18 ;  /* 0x002e081201007387 */ /* 0x020fe80000100a00 */
[----:B--2---:R0:W-:Y:S04]  /*603b0*/  STL.64 [R1+0x2e00], R16 ;  /* 0x002e001001007387 */ /* 0x0041e80000100a00 */
[----:B0-----:R-:W4:Y:S04]  /*603c0*/  LDL.LU R16, [R1+0x2b0] ;  /* 0x0002b00001107983 */ /* 0x001f280000300800 */
[----:B------:R-:W4:Y:S04]  /*603d0*/  LDL.LU R17, [R1+0x2b4] ;  /* 0x0002b40001117983 */ /* 0x000f280000300800 */
[----:B------:R-:W4:Y:S04]  /*603e0*/  LDL.LU R18, [R1+0x2b8] ;  /* 0x0002b80001127983 */ /* 0x000f280000300800 */
[----:B------:R-:W4:Y:S01]  /*603f0*/  LDL.LU R19, [R1+0x2bc] ;  /* 0x0002bc0001137983 */ /* 0x000f220000300800 */
[----:B------:R-:W-:-:S02]  /*60400*/  IMAD.MOV.U32 R5, RZ, RZ, R20 ;  /* 0x000000ffff057224 */ /* 0x000fc400078e0014 */
[----:B------:R-:W-:Y:S01]  /*60410*/  IMAD.MOV.U32 R6, RZ, RZ, R3 ;  /* 0x000000ffff067224 */ /* 0x000fe200078e0003 */
[----:B------:R-:W2:Y:S01]  /*60420*/  LDL.LU R8, [R1+0x2e0] ;  /* 0x0002e00001087983 */ /* 0x000ea20000300800 */
[----:B------:R-:W-:Y:S02]  /*60430*/  IMAD.MOV.U32 R7, RZ, RZ, R14 ;  /* 0x000000ffff077224 */ /* 0x000fe400078e000e */
[----:B------:R-:W-:Y:S01]  /*60440*/  IMAD.MOV.U32 R2, RZ, RZ, R11 ;  /* 0x000000ffff027224 */ /* 0x000fe200078e000b */
[----:B------:R-:W2:Y:S04]  /*60450*/  LDL.LU R9, [R1+0x2e4] ;  /* 0x0002e40001097983 */ /* 0x000ea80000300800 */
[----:B------:R-:W2:Y:S04]  /*60460*/  LDL.LU R10, [R1+0x2e8] ;  /* 0x0002e800010a7983 */ /* 0x000ea80000300800 */
[----:B------:R-:W2:Y:S01]  /*60470*/  LDL.LU R11, [R1+0x2ec] ;  /* 0x0002ec00010b7983 */ /* 0x000ea20000300800 */
[----:B----4-:R-:W-:Y:S03]  /*60480*/  HMMA.16816.F32 R4, R4, R26, R16 ;  /* 0x0000001a0404723c */ /* 0x010fe60000001810 */
[----:B------:R-:W4:Y:S04]  /*60490*/  LDL.LU.64 R18, [R1+0x2e08] ;  /* 0x002e080001127983 */ /* 0x000f280000300a00 */
[----:B------:R-:W4:-:S12]  /*604a0*/  LDL.LU.64 R16, [R1+0x2e00] ;  /* 0x002e000001107983 */ /* 0x000f180000300a00 */
[----:B------:R0:W-:Y:S04]  /*604b0*/  STL.64 [R1+0x180], R4 ;  /* 0x0001800401007387 */ /* 0x0001e80000100a00 */
[----:B------:R1:W-:Y:S01]  /*604c0*/  STL.64 [R1+0x188], R6 ;  /* 0x0001880601007387 */ /* 0x0003e20000100a00 */
[----:B0-----:R-:W-:Y:S02]  /*604d0*/  IMAD.MOV.U32 R4, RZ, RZ, R29 ;  /* 0x000000ffff047224 */ /* 0x001fe400078e001d */
[----:B------:R-:W-:Y:S02]  /*604e0*/  IMAD.MOV.U32 R5, RZ, RZ, R21 ;  /* 0x000000ffff057224 */ /* 0x000fe400078e0015 */
[----:B-1----:R-:W-:Y:S02]  /*604f0*/  IMAD.MOV.U32 R6, RZ, RZ, R15 ;  /* 0x000000ffff067224 */ /* 0x002fe400078e000f */
[----:B------:R-:W-:-:S07]  /*60500*/  IMAD.MOV.U32 R7, RZ, RZ, R0 ;  /* 0x000000ffff077224 */ /* 0x000fce00078e0000 */
[----:B----4-:R-:W-:Y:S01]  /*60510*/  HMMA.16816.F32 R4, R4, R26, R16 ;  /* 0x0000001a0404723c */ /* 0x010fe20000001810 */
[----:B------:R-:W3:Y:S04]  /*60520*/  LDL.LU.64 R18, [R1+0x2df8] ;  /* 0x002df80001127983 */ /* 0x000ee80000300a00 */
[----:B------:R-:W3:Y:S04]  /*60530*/  LDL.LU.64 R16, [R1+0x2df0] ;  /* 0x002df00001107983 */ /* 0x000ee80000300a00 */
[----:B------:R-:W4:Y:S10]  /*60540*/  LDL.LU R24, [R1+0x310] ;  /* 0x0003100001187983 */ /* 0x000f340000300800 */
[----:B------:R0:W-:Y:S04]  /*60550*/  STL.64 [R1+0x190], R4 ;  /* 0x0001900401007387 */ /* 0x0001e80000100a00 */
        /* <DEDUP_REMOVED lines=8> */
[----:B---3--:R-:W-:Y:S01]  /*605e0*/  HMMA.16816.F32 R4, R4, R12, R16 ;  /* 0x0000000c0404723c */ /* 0x008fe20000001810 */
        /* <DEDUP_REMOVED lines=10> */
[----:B------:R-:W3:Y:S04]  /*60690*/  LDL.LU.64 R16, [R1+0x2dd0] ;  /* 0x002dd00001107983 */ /* 0x000ee80000300a00 */
[----:B------:R-:W5:Y:S10]  /*606a0*/  LDL.LU R12, [R1+0x2dc8] ;  /* 0x002dc800010c7983 */ /* 0x000f740000300800 */
[----:B------:R0:W-:Y:S04]  /*606b0*/  STL.64 [R1+0x290], R4 ;  /* 0x0002900401007387 */ /* 0x0001e80000100a00 */
[----:B------:R1:W-:Y:S01]  /*606c0*/  STL.64 [R1+0x298], R6 ;  /* 0x0002980601007387 */ /* 0x0003e20000100a00 */
[----:B0-----:R-:W-:-:S02]  /*606d0*/  IMAD.MOV.U32 R4, RZ, RZ, R28 ;  /* 0x000000ffff047224 */ /* 0x001fc400078e001c */
[----:B------:R-:W-:Y:S02]  /*606e0*/  IMAD.MOV.U32 R5, RZ, RZ, R20 ;  /* 0x000000ffff057224 */ /* 0x000fe400078e0014 */
[----:B-1----:R-:W-:Y:S02]  /*606f0*/  IMAD.MOV.U32 R6, RZ, RZ, R3 ;  /* 0x000000ffff067224 */ /* 0x002fe400078e0003 */
[----:B------:R-:W-:-:S07]  /*60700*/  IMAD.MOV.U32 R7, RZ, RZ, R14 ;  /* 0x000000ffff077224 */ /* 0x000fce00078e000e */
[----:B---3--:R-:W-:Y:S01]  /*60710*/  HMMA.16816.F32 R16, R4, R22, R16 ;  /* 0x000000160410723c */ /* 0x008fe20000001810 */
[----:B------:R-:W-:Y:S02]  /*60720*/  IMAD.MOV.U32 R4, RZ, RZ, R29 ;  /* 0x000000ffff047224 */ /* 0x000fe400078e001d */
[----:B------:R-:W-:Y:S02]  /*60730*/  IMAD.MOV.U32 R5, RZ, RZ, R21 ;  /* 0x000000ffff057224 */ /* 0x000fe400078e0015 */
[----:B------:R-:W-:Y:S02]  /*60740*/  IMAD.MOV.U32 R6, RZ, RZ, R15 ;  /* 0x000000ffff067224 */ /* 0x000fe400078e000f */
[----:B------:R-:W-:-:S07]  /*60750*/  IMAD.MOV.U32 R7, RZ, RZ, R0 ;  /* 0x000000ffff077224 */ /* 0x000fce00078e0000 */
[----:B--2---:R-:W-:Y:S05]  /*60760*/  HMMA.16816.F32 R8, R4, R22, R8 ;  /* 0x000000160408723c */ /* 0x004fea0000001808 */
[----:B------:R-:W-:Y:S04]  /*60770*/  STL.64 [R1+0x1c0], R16 ;  /* 0x0001c01001007387 */ /* 0x000fe80000100a00 */
[----:B------:R-:W-:Y:S10]  /*60780*/  STL.64 [R1+0x1c8], R18 ;  /* 0x0001c81201007387 */ /* 0x000ff40000100a00 */
[----:B------:R-:W-:-:S02]  /*60790*/  IMAD.MOV.U32 R0, RZ, RZ, R11 ;  /* 0x000000ffff007224 */ /* 0x000fc400078e000b */
[----:B------:R-:W-:Y:S02]  /*607a0*/  IMAD.MOV.U32 R22, RZ, RZ, R10 ;  /* 0x000000ffff167224 */ /* 0x000fe400078e000a */
[----:B------:R-:W-:Y:S01]  /*607b0*/  IMAD.MOV.U32 R23, RZ, RZ, R9 ;  /* 0x000000ffff177224 */ /* 0x000fe200078e0009 */
[----:B------:R-:W-:Y:S04]  /*607c0*/  STL [R1+0x280], R8 ;  /* 0x0002800801007387 */ /* 0x000fe80000100800 */
[----:B------:R-:W-:Y:S04]  /*607d0*/  STL [R1+0x2c80], R0 ;  /* 0x002c800001007387 */ /* 0x000fe80000100800 */
[----:B------:R-:W-:Y:S04]  /*607e0*/  STL [R1+0x2c7c], R22 ;  /* 0x002c7c1601007387 */ /* 0x000fe80000100800 */
[----:B------:R-:W-:Y:S04]  /*607f0*/  STL [R1+0x2c78], R23 ;  /* 0x002c781701007387 */ /* 0x000fe80000100800 */
[----:B------:R0:W-:Y:S04]  /*60800*/  STL.64 [R1+0x2db0], R2 ;  /* 0x002db00201007387 */ /* 0x0001e80000100a00 */
[----:B0-----:R-:W4:Y:S01]  /*60810*/  LDL.LU R2, [R1+0x398] ;  /* 0x0003980001027983 */ /* 0x001f220000300800 */
[----:B------:R-:W-:-:S02]  /*60820*/  IMAD.MOV.U32 R6, RZ, RZ, R3 ;  /* 0x000000ffff067224 */ /* 0x000fc400078e0003 */
[----:B------:R-:W-:Y:S02]  /*60830*/  IMAD.MOV.U32 R4, RZ, RZ, R28 ;  /* 0x000000ffff047224 */ /* 0x000fe400078e001c */
[----:B------:R-:W-:Y:S02]  /*60840*/  IMAD.MOV.U32 R5, RZ, RZ, R20 ;  /* 0x000000ffff057224 */ /* 0x000fe400078e0014 */
[----:B-----5:R-:W-:Y:S02]  /*60850*/  IMAD.MOV.U32 R3, RZ, RZ, R12 ;  /* 0x000000ffff037224 */ /* 0x020fe400078e000c */
[----:B------:R-:W-:-:S07]  /*60860*/  IMAD.MOV.U32 R7, RZ, RZ, R14 ;  /* 0x000000ffff077224 */ /* 0x000fce00078e000e */
[----:B----4-:R-:W-:-:S15]  /*60870*/  HMMA.16816.F32 R8, R4, R2, R24 ;  /* 0x000000020408723c */ /* 0x010fde0000001818 */
[----:B------:R-:W-:-:S04]  /*60880*/  NOP ;  /* 0x0000000000007918 */ /* 0x000fc80000000000 */
[----:B------:R-:W-:Y:S04]  /*60890*/  STL.64 [R1+0x1b0], R8 ;  /* 0x0001b00801007387 */ /* 0x000fe80000100a00 */
[----:B------:R-:W2:Y:S04]  /*608a0*/  LDL.LU R22, [R1+0x4e8] ;  /* 0x0004e80001167983 */ /* 0x000ea80000300800 */
[----:B------:R-:W2:Y:S01]  /*608b0*/  LDL.LU R23, [R1+0x4ec] ;  /* 0x0004ec0001177983 */ /* 0x000ea20000300800 */
[----:B------:R-:W-:Y:S02]  /*608c0*/  IMAD.MOV.U32 R13, RZ, RZ, R10 ;  /* 0x000000ffff0d7224 */ /* 0x000fe400078e000a */
[----:B------:R-:W-:Y:S01]  /*608d0*/  IMAD.MOV.U32 R12, RZ, RZ, R11 ;  /* 0x000000ffff0c7224 */ /* 0x000fe200078e000b */
[----:B--2---:R0:W-:Y:S04]  /*608e0*/  STL.64 [R1+0x2d78], R22 ;  /* 0x002d781601007387 */ /* 0x0041e80000100a00 */
[----:B0-----:R-:W2:Y:S04]  /*608f0*/  LDL.LU R22, [R1+0x3a0] ;  /* 0x0003a00001167983 */ /* 0x001ea80000300800 */
[----:B------:R-:W2:Y:S04]  /*60900*/  LDL.LU R23, [R1+0x3a4] ;  /* 0x0003a40001177983 */ /* 0x000ea80000300800 */
[----:B------:R-:W3:Y:S04]  /*60910*/  LDL.LU R8, [R1+0x70] ;  /* 0x0000700001087983 */ /* 0x000ee80000300800 */
[----:B------:R-:W3:Y:S04]  /*60920*/  LDL.LU R9, [R1+0x74] ;  /* 0x0000740001097983 */ /* 0x000ee80000300800 */
[----:B------:R-:W4:Y:S04]  /*60930*/  LDL.LU R10, [R1+0x78] ;  /* 0x00007800010a7983 */ /* 0x000f280000300800 */
[----:B------:R-:W4:Y:S04]  /*60940*/  LDL.LU R11, [R1+0x7c] ;  /* 0x00007c00010b7983 */ /* 0x000f280000300800 */
[----:B----4-:R-:W-:Y:S04]  /*60950*/  STL.64 [R1+0x2d88], R10 ;  /* 0x002d880a01007387 */ /* 0x010fe80000100a00 */
[----:B---3--:R-:W-:Y:S04]  /*60960*/  STL.64 [R1+0x2d80], R8 ;  /* 0x002d800801007387 */ /* 0x008fe80000100a00 */
        /* <DEDUP_REMOVED lines=16> */
[----:B------:R-:W4:Y:S04]  /*60a70*/  LDL.LU R8, [R1+0x90] ;  /* 0x0000900001087983 */ /* 0x000f280000300800 */
[----:B------:R-:W4:Y:S04]  /*60a80*/  LDL.LU R9, [R1+0x94] ;  /* 0x0000940001097983 */ /* 0x000f280000300800 */
[----:B------:R-:W4:Y:S04]  /*60a90*/  LDL.LU R10, [R1+0x98] ;  /* 0x00009800010a7983 */ /* 0x000f280000300800 */
[----:B------:R-:W4:Y:S04]  /*60aa0*/  LDL.LU R11, [R1+0x9c] ;  /* 0x00009c00010b7983 */ /* 0x000f280000300800 */
[----:B------:R-:W5:Y:S04]  /*60ab0*/  LDL.LU R16, [R1+0x80] ;  /* 0x0000800001107983 */ /* 0x000f680000300800 */
[----:B------:R-:W5:Y:S04]  /*60ac0*/  LDL.LU R17, [R1+0x84] ;  /* 0x0000840001117983 */ /* 0x000f680000300800 */
[----:B------:R-:W5:Y:S04]  /*60ad0*/  LDL.LU R18, [R1+0x88] ;  /* 0x0000880001127983 */ /* 0x000f680000300800 */
[----:B------:R-:W5:Y:S04]  /*60ae0*/  LDL.LU R19, [R1+0x8c] ;  /* 0x00008c0001137983 */ /* 0x000f680000300800 */
[----:B------:R0:W-:Y:S04]  /*60af0*/  STL [R1+0x2cb4], R12 ;  /* 0x002cb40c01007387 */ /* 0x0001e80000100800 */
[----:B0-----:R-:W2:Y:S04]  /*60b00*/  LDL R12, [R1+0x4c] ;  /* 0x00004c00010c7983 */ /* 0x001ea80000100800 */
[----:B------:R0:W-:Y:S04]  /*60b10*/  STL [R1+0x2cb0], R13 ;  /* 0x002cb00d01007387 */ /* 0x0001e80000100800 */
[----:B------:R-:W3:Y:S01]  /*60b20*/  LDL R7, [R1+0x8] ;  /* 0x0000080001077983 */ /* 0x000ee20000100800 */
[----:B------:R-:W-:-:S02]  /*60b30*/  IMAD.MOV.U32 R4, RZ, RZ, R29 ;  /* 0x000000ffff047224 */ /* 0x000fc400078e001d */
[----:B------:R-:W-:Y:S02]  /*60b40*/  IMAD.MOV.U32 R5, RZ, RZ, R21 ;  /* 0x000000ffff057224 */ /* 0x000fe400078e0015 */
[----:B------:R-:W-:Y:S01]  /*60b50*/  IMAD.MOV.U32 R6, RZ, RZ, R15 ;  /* 0x000000ffff067224 */ /* 0x000fe200078e000f */
[----:B0-----:R-:W2:Y:S06]  /*60b60*/  LDL R13, [R1+0x4] ;  /* 0x00000400010d7983 */ /* 0x001eac0000100800 */
[----:B---3--:R-:W-:Y:S01]  /*60b70*/  HMMA.16816.F32 R4, R4, R2, R24 ;  /* 0x000000020404723c */ /* 0x008fe20000001818 */
[----:B------:R-:W2:Y:S04]  /*60b80*/  LDL.LU.64 R26, [R1+0x2dc0] ;  /* 0x002dc000011a7983 */ /* 0x000ea80000300a00 */
[----:B------:R-:W2:Y:S04]  /*60b90*/  LDL.LU.64 R24, [R1+0x2db8] ;  /* 0x002db80001187983 */ /* 0x000ea80000300a00 */
[----:B------:R-:W3:Y:S10]  /*60ba0*/  LDL.LU.64 R2, [R1+0x2db0] ;  /* 0x002db00001027983 */ /* 0x000ef40000300a00 */
[----:B------:R0:W-:Y:S01]  /*60bb0*/  STL.64 [R1+0x230], R4 ;  /* 0x0002300401007387 */ /* 0x0001e20000100a00 */
[----:B------:R-:W-:-:S02]  /*60bc0*/  IMAD.MOV.U32 R0, RZ, RZ, R7 ;  /* 0x000000ffff007224 */ /* 0x000fc400078e0007 */
[----:B------:R-:W-:Y:S01]  /*60bd0*/  IMAD.MOV.U32 R7, RZ, RZ, R14 ;  /* 0x000000ffff077224 */ /* 0x000fe200078e000e */
[----:B------:R3:W-:Y:S01]  /*60be0*/  STL [R1+0x238], R6 ;  /* 0x0002380601007387 */ /* 0x0007e20000100800 */
[----:B0-----:R-:W-:Y:S02]  /*60bf0*/  IMAD.MOV.U32 R4, RZ, RZ, R28 ;  /* 0x000000ffff047224 */ /* 0x001fe400078e001c */
[----:B------:R-:W-:Y:S01]  /*60c00*/  IMAD.MOV.U32 R5, RZ, RZ, R20 ;  /* 0x000000ffff057224 */ /* 0x000fe200078e0014 */
[----:B------:R-:W4:Y:S04]  /*60c10*/  LDL.LU R28, [R1+0xc] ;  /* 0x00000c00011c7983 */ /* 0x000f280000300800 */
[----:B------:R-:W4:Y:S04]  /*60c20*/  LDL.LU R20, [R1+0x44] ;  /* 0x0000440001147983 */ /* 0x000f280000300800 */
[----:B------:R-:W4:Y:S01]  /*60c30*/  LDL R14, [R1+0x54] ;  /* 0x00005400010e7983 */ /* 0x000f220000100800 */
[----:B---3--:R-:W-:-:S07]  /*60c40*/  IMAD.MOV.U32 R6, RZ, RZ, R3 ;  /* 0x000000ffff067224 */ /* 0x008fce00078e0003 */
[----:B--2---:R-:W-:Y:S01]  /*60c50*/  HMMA.16816.F32 R4, R4, R22, R24 ;  /* 0x000000160404723c */ /* 0x004fe20000001818 */
[----:B------:R-:W2:Y:S04]  /*60c60*/  LDL.LU.64 R26, [R1+0x2da8] ;  /* 0x002da800011a7983 */ /* 0x000ea80000300a00 */
[----:B------:R-:W2:-:S14]  /*60c70*/  LDL.LU.64 R24, [R1+0x2da0] ;  /* 0x002da00001187983 */ /* 0x000e9c0000300a00 */
[----:B------:R-:W-:Y:S01]  /*60c80*/  IMAD.MOV.U32 R3, RZ, RZ, R7 ;  /* 0x000000ffff037224 */ /* 0x000fe200078e0007 */
[----:B------:R0:W-:Y:S04]  /*60c90*/  STL.64 [R1+0x1a0], R4 ;  /* 0x0001a00401007387 */ /* 0x0001e80000100a00 */
[----:B------:R1:W-:Y:S04]  /*60ca0*/  STL [R1+0x1a8], R6 ;  /* 0x0001a80601007387 */ /* 0x0003e80000100800 */
[----:B------:R3:W-:Y:S01]  /*60cb0*/  STL.64 [R1+0x2d30], R2 ;  /* 0x002d300201007387 */ /* 0x0007e20000100a00 */
[----:B0-----:R-:W-:-:S02]  /*60cc0*/  IMAD.MOV.U32 R4, RZ, RZ, R29 ;  /* 0x000000ffff047224 */ /* 0x001fc400078e001d */
[----:B------:R-:W-:Y:S02]  /*60cd0*/  IMAD.MOV.U32 R5, RZ, RZ, R21 ;  /* 0x000000ffff057224 */ /* 0x000fe400078e0015 */
[----:B-1----:R-:W-:Y:S01]  /*60ce0*/  IMAD.MOV.U32 R6, RZ, RZ, R15 ;  /* 0x000000ffff067224 */ /* 0x002fe200078e000f */
[----:B---3--:R-:W5:Y:S04]  /*60cf0*/  LDL.LU R2, [R1+0x4f8] ;  /* 0x0004f80001027983 */ /* 0x008f680000300800 */
[----:B------:R-:W5:Y:S04]  /*60d00*/  LDL.LU R3, [R1+0x4fc] ;  /* 0x0004fc0001037983 */ /* 0x000f680000300800 */
[----:B------:R-:W3:Y:S04]  /*60d10*/  LDL.LU R29, [R1+0x2d98] ;  /* 0x002d9800011d7983 */ /* 0x000ee80000300800 */
[----:B------:R-:W2:Y:S04]  /*60d20*/  LDL.LU R21, [R1+0x2d94] ;  /* 0x002d940001157983 */ /* 0x000ea80000300800 */
[----:B------:R-:W2:Y:S04]  /*60d30*/  LDL.LU R15, [R1+0x2d90] ;  /* 0x002d9000010f7983 */ /* 0x000ea80000300800 */
[----:B------:R-:W4:Y:S02]  /*60d40*/  LDL.LU R7, [R1+0x8] ;  /* 0x0000080001077983 */ /* 0x000f240000300800 */
[----:B----4-:R-:W-:Y:S02]  /*60d50*/  HMMA.16816.F32 R4, R4, R22, R8 ;  /* 0x000000160404723c */ /* 0x010fe40000001808 */
[----:B------:R-:W4:Y:S04]  /*60d60*/  LDL.LU.64 R10, [R1+0x2d88] ;  /* 0x002d8800010a7983 */ /* 0x000f280000300a00 */
[----:B------:R-:W4:Y:S04]  /*60d70*/  LDL.LU.64 R8, [R1+0x2d80] ;  /* 0x002d800001087983 */ /* 0x000f280000300a00 */
[----:B------:R-:W4:Y:S09]  /*60d80*/  LDL.LU.64 R22, [R1+0x2d78] ;  /* 0x002d780001167983 */ /* 0x000f320000300a00 */
[----:B------:R3:W-:Y:S04]  /*60d90*/  STL.64 [R1+0x270], R4 ;  /* 0x0002700401007387 */ /* 0x0007e80000100a00 */
[----:B------:R0:W-:Y:S01]  /*60da0*/  STL.64 [R1+0x278], R6 ;  /* 0x0002780601007387 */ /* 0x0001e20000100a00 */
[----:B---3--:R-:W-:-:S02]  /*60db0*/  IMAD.MOV.U32 R4, RZ, RZ, R29 ;  /* 0x000000ffff047224 */ /* 0x008fc400078e001d */
[----:B--2---:R-:W-:Y:S02]  /*60dc0*/  IMAD.MOV.U32 R5, RZ, RZ, R21 ;  /* 0x000000ffff057224 */ /* 0x004fe400078e0015 */
[----:B0-----:R-:W-:Y:S02]  /*60dd0*/  IMAD.MOV.U32 R6, RZ, RZ, R20 ;  /* 0x000000ffff067224 */ /* 0x001fe400078e0014 */
[----:B------:R-:W-:-:S07]  /*60de0*/  IMAD.MOV.U32 R7, RZ, RZ, R15 ;  /* 0x000000ffff077224 */ /* 0x000fce00078e000f */
[----:B-----5:R-:W-:Y:S01]  /*60df0*/  HMMA.16816.F32 R4, R4, R2, R16 ;  /* 0x000000020404723c */ /* 0x020fe20000001810 */
        /* <DEDUP_REMOVED lines=9> */
[----:B------:R-:W5:Y:S04]  /*60e90*/  LDL.LU.64 R26, [R1+0x2d60] ;  /* 0x002d6000011a7983 */ /* 0x000f680000300a00 */
[----:B------:R-:W2:-:S14]  /*60ea0*/  LDL.LU.64 R24, [R1+0x2d58] ;  /* 0x002d580001187983 */ /* 0x000e9c0000300a00 */
[----:B------:R0:W-:Y:S04]  /*60eb0*/  STL.64 [R1+0x240], R4 ;  /* 0x0002400401007387 */ /* 0x0001e80000100a00 */
[----:B------:R1:W-:Y:S04]  /*60ec0*/  STL.64 [R1+0x248], R6 ;  /* 0x0002480601007387 */ /* 0x0003e80000100a00 */
[----:B------:R-:W2:Y:S01]  /*60ed0*/  LDL.LU R2, [R1+0x4c8] ;  /* 0x0004c80001027983 */ /* 0x000ea20000300800 */
[----:B0-----:R-:W-:Y:S02]  /*60ee0*/  IMAD.MOV.U32 R4, RZ, RZ, R29 ;  /* 0x000000ffff047224 */ /* 0x001fe400078e001d */
[----:B------:R-:W-:-:S02]  /*60ef0*/  IMAD.MOV.U32 R5, RZ, RZ, R21 ;  /* 0x000000ffff057224 */ /* 0x000fc400078e0015 */
[----:B-1----:R-:W-:Y:S02]  /*60f00*/  IMAD.MOV.U32 R6, RZ, RZ, R20 ;  /* 0x000000ffff067224 */ /* 0x002fe400078e0014 */
[----:B------:R-:W-:-:S07]  /*60f10*/  IMAD.MOV.U32 R7, RZ, RZ, R15 ;  /* 0x000000ffff077224 */ /* 0x000fce00078e000f */
[----:B----4-:R-:W-:-:S15]  /*60f20*/  HMMA.16816.F32 R4, R4, R22, R8 ;  /* 0x000000160404723c */ /* 0x010fde0000001808 */
[----:B------:R-:W-:-:S04]  /*60f30*/  NOP ;  /* 0x0000000000007918 */ /* 0x000fc80000000000 */
[----:B------:R-:W-:Y:S04]  /*60f40*/  STL.64 [R1+0x250], R4 ;  /* 0x0002500401007387 */ /* 0x000fe80000100a00 */
[----:B------:R-:W-:Y:S04]  /*60f50*/  STL.64 [R1+0x258], R6 ;  /* 0x0002580601007387 */ /* 0x000fe80000100a00 */
[----:B------:R-:W2:Y:S01]  /*60f60*/  LDL.LU R3, [R1+0x4cc] ;  /* 0x0004cc0001037983 */ /* 0x000ea20000300800 */
[----:B-----5:R-:W-:-:S03]  /*60f70*/  IMAD.MOV.U32 R8, RZ, RZ, R27 ;  /* 0x000000ffff087224 */ /* 0x020fc600078e001b */
[----:B--2---:R0:W-:Y:S04]  /*60f80*/  STL.64 [R1+0x2d48], R2 ;  /* 0x002d480201007387 */ /* 0x0041e80000100a00 */
[----:B0-----:R-:W2:Y:S04]  /*60f90*/  LDL.LU R2, [R1+0x4d8] ;  /* 0x0004d80001027983 */ /* 0x001ea80000300800 */
[----:B------:R-:W2:Y:S04]  /*60fa0*/  LDL.LU R3, [R1+0x4dc] ;  /* 0x0004dc0001037983 */ /* 0x000ea80000300800 */
[----:B------:R-:W4:Y:S01]  /*60fb0*/  LDL.LU R27, [R1+0x2d54] ;  /* 0x002d5400011b7983 */ /* 0x000f220000300800 */
[----:B------:R-:W-:-:S02]  /*60fc0*/  IMAD.MOV.U32 R4, RZ, RZ, R12 ;  /* 0x000000ffff047224 */ /* 0x000fc400078e000c */
[----:B------:R-:W-:Y:S01]  /*60fd0*/  IMAD.MOV.U32 R5, RZ, RZ, R13 ;  /* 0x000000ffff057224 */ /* 0x000fe200078e000d */
[----:B------:R-:W5:Y:S01]  /*60fe0*/  LDL.LU R9, [R1+0x34] ;  /* 0x0000340001097983 */ /* 0x000f620000300800 */
[----:B------:R-:W-:Y:S02]  /*60ff0*/  IMAD.MOV.U32 R6, RZ, RZ, R14 ;  /* 0x000000ffff067224 */ /* 0x000fe400078e000e */
[----:B------:R-:W-:Y:S01]  /*61000*/  IMAD.MOV.U32 R7, RZ, RZ, R28 ;  /* 0x000000ffff077224 */ /* 0x000fe200078e001c */
[----:B------:R-:W5:Y:S04]  /*61010*/  LDL.LU R10, [R1+0x38] ;  /* 0x00003800010a7983 */ /* 0x000f680000300800 */
[----:B------:R-:W5:Y:S02]  /*61020*/  LDL.LU R11, [R1+0x3c] ;  /* 0x00003c00010b7983 */ /* 0x000f640000300800 */
[----:B----4-:R-:W-:Y:S02]  /*61030*/  HMMA.16816.F32 R4, R4, R22, R24 ;  /* 0x000000160404723c */ /* 0x010fe40000001818 */
[----:B------:R-:W2:-:S15]  /*61040*/  LDL.LU R24, [R1+0x60] ;  /* 0x0000600001187983 */ /* 0x000e9e0000300800 */
[----:B------:R-:W-:Y:S02]  /*61050*/  NOP ;  /* 0x0000000000007918 */ /* 0x000fe40000000000 */
[----:B------:R0:W-:Y:S04]  /*61060*/  STL.64 [R1+0x330], R4 ;  /* 0x0003300401007387 */ /* 0x0001e80000100a00 */
[----:B------:R1:W-:Y:S04]  /*61070*/  STL.64 [R1+0x338], R6 ;  /* 0x0003380601007387 */ /* 0x0003e80000100a00 */
[----:B------:R-:W2:Y:S04]  /*61080*/  LDL.LU R25, [R1+0x64] ;  /* 0x0000640001197983 */ /* 0x000ea80000300800 */
[----:B------:R-:W2:Y:S04]  /*61090*/  LDL.LU R26, [R1+0x68] ;  /* 0x00006800011a7983 */ /* 0x000ea80000300800 */
[----:B------:R-:W2:Y:S01]  /*610a0*/  LDL.LU R27, [R1+0x6c] ;  /* 0x00006c00011b7983 */ /* 0x000ea20000300800 */
[----:B0-----:R-:W-:-:S02]  /*610b0*/  IMAD.MOV.U32 R4, RZ, RZ, R29 ;  /* 0x000000ffff047224 */ /* 0x001fc400078e001d */
[----:B------:R-:W-:Y:S01]  /*610c0*/  IMAD.MOV.U32 R5, RZ, RZ, R21 ;  /* 0x000000ffff057224 */ /* 0x000fe200078e0015 */
[----:B------:R-:W4:Y:S01]  /*610d0*/  LDL.LU R22, [R1+0x4b8] ;  /* 0x0004b80001167983 */ /* 0x000f220000300800 */
[----:B-1----:R-:W-:Y:S02]  /*610e0*/  IMAD.MOV.U32 R6, RZ, RZ, R20 ;  /* 0x000000ffff067224 */ /* 0x002fe400078e0014 */
[----:B------:R-:W-:Y:S01]  /*610f0*/  IMAD.MOV.U32 R7, RZ, RZ, R15 ;  /* 0x000000ffff077224 */ /* 0x000fe200078e000f */
[----:B------:R-:W4:Y:S06]  /*61100*/  LDL.LU R23, [R1+0x4bc] ;  /* 0x0004bc0001177983 */ /* 0x000f2c0000300800 */
[----:B--2---:R-:W-:Y:S01]  /*61110*/  HMMA.16816.F32 R4, R4, R2, R24 ;  /* 0x000000020404723c */ /* 0x004fe20000001818 */
[----:B------:R-:W2:-:S15]  /*61120*/  LDL.LU R26, [R1+0x4a8] ;  /* 0x0004a800011a7983 */ /* 0x000e9e0000300800 */
[----:B------:R-:W-:-:S03]  /*61130*/  NOP ;  /* 0x0000000000007918 */ /* 0x000fc60000000000 */
[----:B------:R0:W-:Y:S04]  /*61140*/  STL.64 [R1+0x220], R4 ;  /* 0x0002200401007387 */ /* 0x0001e80000100a00 */
[----:B------:R1:W-:Y:S04]  /*61150*/  STL.64 [R1+0x228], R6 ;  /* 0x0002280601007387 */ /* 0x0003e80000100a00 */
[----:B------:R-:W2:Y:S01]  /*61160*/  LDL.LU R27, [R1+0x4ac] ;  /* 0x0004ac00011b7983 */ /* 0x000ea20000300800 */
[----:B------:R-:W-:Y:S02]  /*61170*/  IMAD.MOV.U32 R24, RZ, RZ, R19 ;  /* 0x000000ffff187224 */ /* 0x000fe400078e0013 */
[----:B0-----:R-:W-:-:S02]  /*61180*/  IMAD.MOV.U32 R4, RZ, RZ, R12 ;  /* 0x000000ffff047224 */ /* 0x001fc400078e000c */
[----:B------:R-:W-:Y:S01]  /*61190*/  IMAD.MOV.U32 R5, RZ, RZ, R13 ;  /* 0x000000ffff057224 */ /* 0x000fe200078e000d */
[----:B--2---:R0:W-:Y:S04]  /*611a0*/  STL.64 [R1+0x2d28], R26 ;  /* 0x002d281a01007387 */ /* 0x0041e80000100a00 */
[----:B------:R-:W3:Y:S01]  /*611b0*/  LDL.LU R19, [R1+0x2d50] ;  /* 0x002d500001137983 */ /* 0x000ee20000300800 */
[----:B-1----:R-:W-:Y:S02]  /*611c0*/  IMAD.MOV.U32 R6, RZ, RZ, R14 ;  /* 0x000000ffff067224 */ /* 0x002fe400078e000e */
[----:B------:R-:W-:Y:S01]  /*611d0*/  IMAD.MOV.U32 R7, RZ, RZ, R28 ;  /* 0x000000ffff077224 */ /* 0x000fe200078e001c */
[----:B------:R-:W4:Y:S04]  /*611e0*/  LDL.LU R25, [R1+0x24] ;  /* 0x0000240001197983 */ /* 0x000f280000300800 */
[----:B0-----:R-:W4:Y:S04]  /*611f0*/  LDL.LU R26, [R1+0x28] ;  /* 0x00002800011a7983 */ /* 0x001f280000300800 */
[----:B------:R-:W4:Y:S01]  /*61200*/  LDL.LU R27, [R1+0x2c] ;  /* 0x00002c00011b7983 */ /* 0x000f220000300800 */
[----:B---3--:R-:W-:Y:S03]  /*61210*/  HMMA.16816.F32 R4, R4, R2, R16 ;  /* 0x000000020404723c */ /* 0x008fe60000001810 */
[----:B------:R-:W5:Y:S04]  /*61220*/  LDL.LU.64 R2, [R1+0x2d48] ;  /* 0x002d480001027983 */ /* 0x000f680000300a00 */
[----:B------:R-:W2:-:S12]  /*61230*/  LDL.LU R16, [R1+0xa0] ;  /* 0x0000a00001107983 */ /* 0x000e980000300800 */
        /* <DEDUP_REMOVED lines=9> */
[----:B-----5:R-:W-:Y:S01]  /*612d0*/  HMMA.16816.F32 R4, R4, R2, R8 ;  /* 0x000000020404723c */ /* 0x020fe20000001808 */
        /* <DEDUP_REMOVED lines=10> */
[----:B------:R-:W5:-:S14]  /*61380*/  LDL.LU R8, [R1+0xb0] ;  /* 0x0000b00001087983 */ /* 0x000f5c0000300800 */
        /* <DEDUP_REMOVED lines=8> */
[----:B------:R-:W-:-:S07]  /*61410*/  IMAD.MOV.U32 R7, RZ, RZ, R15 ;  /* 0x000000ffff077224 */ /* 0x000fce00078e000f */
[----:B----4-:R-:W-:Y:S01]  /*61420*/  HMMA.16816.F32 R4, R4, R22, R24 ;  /* 0x000000160404723c */ /* 0x010fe20000001818 */
[----:B------:R-:W5:-:S15]  /*61430*/  LDL.LU.64 R26, [R1+0x2d28] ;  /* 0x002d2800011a7983 */ /* 0x000f5e0000300a00 */
[----:B------:R-:W-:-:S03]  /*61440*/  NOP ;  /* 0x0000000000007918 */ /* 0x000fc60000000000 */
[----:B------:R0:W-:Y:S04]  /*61450*/  STL.64 [R1+0x90], R4 ;  /* 0x0000900401007387 */ /* 0x0001e80000100a00 */
[----:B------:R1:W-:Y:S01]  /*61460*/  STL.64 [R1+0x98], R6 ;  /* 0x0000980601007387 */ /* 0x0003e20000100a00 */
[----:B0-----:R-:W-:Y:S02]  /*61470*/  IMAD.MOV.U32 R4, RZ, RZ, R12 ;  /* 0x000000ffff047224 */ /* 0x001fe400078e000c */
[----:B------:R-:W-:Y:S02]  /*61480*/  IMAD.MOV.U32 R5, RZ, RZ, R13 ;  /* 0x000000ffff057224 */ /* 0x000fe400078e000d */
[----:B-1----:R-:W-:Y:S02]  /*61490*/  IMAD.MOV.U32 R6, RZ, RZ, R14 ;  /* 0x000000ffff067224 */ /* 0x002fe400078e000e */
        /* <DEDUP_REMOVED lines=8> */
[----:B------:R-:W4:Y:S01]  /*61520*/  LDL.LU R16, [R1+0x498] ;  /* 0x0004980001107983 */ /* 0x000f220000300800 */
[----:B------:R-:W-:Y:S02]  /*61530*/  IMAD.MOV.U32 R5, RZ, RZ, R21 ;  /* 0x000000ffff057224 */ /* 0x000fe400078e0015 */
[----:B-1----:R-:W-:Y:S01]  /*61540*/  IMAD.MOV.U32 R6, RZ, RZ, R20 ;  /* 0x000000ffff067224 */ /* 0x002fe200078e0014 */
[----:B------:R-:W4:Y:S01]  /*61550*/  LDL.LU R17, [R1+0x49c] ;  /* 0x00049c0001117983 */ /* 0x000f220000300800 */
[----:B------:R-:W-:-:S07]  /*61560*/  IMAD.MOV.U32 R7, RZ, RZ, R15 ;  /* 0x000000ffff077224 */ /* 0x000fce00078e000f */
[----:B-----5:R-:W-:Y:S01]  /*61570*/  HMMA.16816.F32 R4, R4, R26, R8 ;  /* 0x0000001a0404723c */ /* 0x020fe20000001808 */
[----:B--2---:R-:W-:Y:S04]  /*61580*/  STL.64 [R1+0x2d20], R22 ;  /* 0x002d201601007387 */ /* 0x004fe80000100a00 */
[----:B------:R0:W-:Y:S04]  /*61590*/  STL.64 [R1+0x2d18], R20 ;  /* 0x002d181401007387 */ /* 0x0001e80000100a00 */
[----:B0-----:R-:W2:Y:S04]  /*615a0*/  LDL.LU R20, [R1+0xd0] ;  /* 0x0000d00001147983 */ /* 0x001ea80000300800 */
[----:B------:R-:W2:Y:S04]  /*615b0*/  LDL.LU R21, [R1+0xd4] ;  /* 0x0000d40001157983 */ /* 0x000ea80000300800 */
[----:B------:R-:W2:Y:S04]  /*615c0*/  LDL.LU R22, [R1+0xd8] ;  /* 0x0000d80001167983 */ /* 0x000ea80000300800 */
[----:B------:R-:W2:Y:S04]  /*615d0*/  LDL.LU R23, [R1+0xdc] ;  /* 0x0000dc0001177983 */ /* 0x000ea80000300800 */
[----:B------:R-:W5:Y:S04]  /*615e0*/  LDL.LU R8, [R1+0x110] ;  /* 0x0001100001087983 */ /* 0x000f680000300800 */
[----:B------:R-:W-:Y:S04]  /*615f0*/  STL.64 [R1+0x80], R4 ;  /* 0x0000800401007387 */ /* 0x000fe80000100a00 */
[----:B------:R-:W-:Y:S04]  /*61600*/  STL.64 [R1+0x88], R6 ;  /* 0x0000880601007387 */ /* 0x000fe80000100a00 */
        /* <DEDUP_REMOVED lines=22> */
[----:B0-----:R-:W4:Y:S04]  /*61770*/  LDL.LU R8, [R1+0xe0] ;  /* 0x0000e00001087983 */ /* 0x001f280000300800 */
[----:B------:R-:W4:Y:S04]  /*61780*/  LDL.LU R9, [R1+0xe4] ;  /* 0x0000e40001097983 */ /* 0x000f280000300800 */
[----:B------:R-:W4:Y:S04]  /*61790*/  LDL.LU R10, [R1+0xe8] ;  /* 0x0000e800010a7983 */ /* 0x000f280000300800 */
[----:B------:R-:W4:Y:S04]  /*617a0*/  LDL.LU R11, [R1+0xec] ;  /* 0x0000ec00010b7983 */ /* 0x000f280000300800 */
[----:B------:R-:W2:Y:S04]  /*617b0*/  LDL.LU R18, [R1+0x478] ;  /* 0x0004780001127983 */ /* 0x000ea80000300800 */
[----:B------:R-:W2:Y:S04]  /*617c0*/  LDL.LU R19, [R1+0x47c] ;  /* 0x00047c0001137983 */ /* 0x000ea80000300800 */
[----:B------:R-:W5:Y:S04]  /*617d0*/  LDL.LU.64 R22, [R1+0x2d20] ;  /* 0x002d200001167983 */ /* 0x000f680000300a00 */
[----:B------:R-:W2:Y:S04]  /*617e0*/  LDL.LU.64 R20, [R1+0x2d18] ;  /* 0x002d180001147983 */ /* 0x000ea80000300a00 */
[----:B------:R-:W3:Y:S04]  /*617f0*/  LDL.LU R24, [R1+0x120] ;  /* 0x0001200001187983 */ /* 0x000ee80000300800 */
[----:B------:R0:W-:Y:S04]  /*61800*/  STL.64 [R1+0xa0], R4 ;  /* 0x0000a00401007387 */ /* 0x0001e80000100a00 */
[----:B------:R1:W-:Y:S04]  /*61810*/  STL.64 [R1+0xa8], R6 ;  /* 0x0000a80601007387 */ /* 0x0003e80000100a00 */
[----:B------:R-:W3:Y:S01]  /*61820*/  LDL.LU R25, [R1+0x124] ;  /* 0x0001240001197983 */ /* 0x000ee20000300800 */
[----:B0-----:R-:W-:-:S03]  /*61830*/  IMAD.MOV.U32 R4, RZ, RZ, R29 ;  /* 0x000000ffff047224 */ /* 0x001fc600078e001d */
[----:B------:R-:W3:Y:S01]  /*61840*/  LDL.LU R26, [R1+0x128] ;  /* 0x00012800011a7983 */ /* 0x000ee20000300800 */
[----:B-1----:R-:W-:-:S03]  /*61850*/  IMAD.MOV.U32 R7, RZ, RZ, R15 ;  /* 0x000000ffff077224 */ /* 0x002fc600078e000f */
[----:B------:R-:W3:Y:S01]  /*61860*/  LDL.LU R27, [R1+0x12c] ;  /* 0x00012c00011b7983 */ /* 0x000ee20000300800 */
[----:B--2---:R-:W-:Y:S02]  /*61870*/  IMAD.MOV.U32 R5, RZ, RZ, R21 ;  /* 0x000000ffff057224 */ /* 0x004fe400078e0015 */
[----:B------:R-:W-:-:S07]  /*61880*/  IMAD.MOV.U32 R6, RZ, RZ, R20 ;  /* 0x000000ffff067224 */ /* 0x000fce00078e0014 */
        /* <DEDUP_REMOVED lines=10> */
[----:B------:R-:W5:Y:S04]  /*61930*/  LDL.LU.64 R10, [R1+0x2d00] ;  /* 0x002d0000010a7983 */ /* 0x000f680000300a00 */
[----:B------:R-:W5:-:S14]  /*61940*/  LDL.LU.64 R8, [R1+0x2cf8] ;  /* 0x002cf80001087983 */ /* 0x000f5c0000300a00 */
[----:B------:R0:W-:Y:S04]  /*61950*/  STL.64 [R1+0x2f0], R4 ;  /* 0x0002f00401007387 */ /* 0x0001e80000100a00 */
[----:B------:R1:W-:Y:S01]  /*61960*/  STL.64 [R1+0x2f8], R6 ;  /* 0x0002f80601007387 */ /* 0x0003e20000100a00 */
[----:B0-----:R-:W-:Y:S02]  /*61970*/  IMAD.MOV.U32 R4, RZ, RZ, R29 ;  /* 0x000000ffff047224 */ /* 0x001fe400078e001d */
[----:B------:R-:W-:Y:S02]  /*61980*/  IMAD.MOV.U32 R5, RZ, RZ, R21 ;  /* 0x000000ffff057224 */ /* 0x000fe400078e0015 */
[----:B-1----:R-:W-:Y:S02]  /*61990*/  IMAD.MOV.U32 R6, RZ, RZ, R20 ;  /* 0x000000ffff067224 */ /* 0x002fe400078e0014 */
[----:B------:R-:W-:-:S07]  /*619a0*/  IMAD.MOV.U32 R7, RZ, RZ, R15 ;  /* 0x000000ffff077224 */ /* 0x000fce00078e000f */
[----:B-----5:R-:W-:Y:S01]  /*619b0*/  HMMA.16816.F32 R4, R4, R22, R8 ;  /* 0x000000160404723c */ /* 0x020fe20000001808 */
        /* <DEDUP_REMOVED lines=13> */
[----:B------:R-:W2:Y:S04]  /*61a90*/  LDL.LU R11, [R1+0x454] ;  /* 0x00045400010b7983 */ /* 0x000ea80000300800 */
[----:B------:R-:W4:Y:S04]  /*61aa0*/  LDL.LU R8, [R1+0x460] ;  /* 0x0004600001087983 */ /* 0x000f280000300800 */
[----:B------:R-:W4:Y:S01]  /*61ab0*/  LDL.LU R9, [R1+0x464] ;  /* 0x0004640001097983 */ /* 0x000f220000300800 */
        /* <DEDUP_REMOVED lines=12> */
[----:B------:R0:W-:Y:S04]  /*61b80*/  STL.64 [R1+0x30], R4 ;  /* 0x0000300401007387 */ /* 0x0001e80000100a00 */
[----:B------:R1:W-:Y:S04]  /*61b90*/  STL.64 [R1+0x38], R6 ;  /* 0x0000380601007387 */ /* 0x0003e80000100a00 */
[----:B------:R-:W3:Y:S04]  /*61ba0*/  LDL.LU R25, [R1+0x164] ;  /* 0x0001640001197983 */ /* 0x000ee80000300800 */
[----:B------:R-:W4:Y:S04]  /*61bb0*/  LDL.LU R26, [R1+0x168] ;  /* 0x00016800011a7983 */ /* 0x000f280000300800 */
[----:B------:R-:W4:Y:S01]  /*61bc0*/  LDL.LU R27, [R1+0x16c] ;  /* 0x00016c00011b7983 */ /* 0x000f220000300800 */
[----:B0-----:R-:W-:-:S02]  /*61bd0*/  IMAD.MOV.U32 R4, RZ, RZ, R12 ;  /* 0x000000ffff047224 */ /* 0x001fc400078e000c */
[----:B------:R-:W-:Y:S02]  /*61be0*/  IMAD.MOV.U32 R5, RZ, RZ, R13 ;  /* 0x000000ffff057224 */ /* 0x000fe400078e000d */
[----:B-1----:R-:W-:Y:S02]  /*61bf0*/  IMAD.MOV.U32 R6, RZ, RZ, R14 ;  /* 0x000000ffff067224 */ /* 0x002fe400078e000e */
[----:B------:R-:W-:Y:S01]  /*61c00*/  IMAD.MOV.U32 R7, RZ, RZ, R28 ;  /* 0x000000ffff077224 */ /* 0x000fe200078e001c */
[----:B----4-:R-:W-:Y:S04]  /*61c10*/  STL.64 [R1+0x2cc0], R26 ;  /* 0x002cc01a01007387 */ /* 0x010fe80000100a00 */
        /* <DEDUP_REMOVED lines=14> */
[----:B------:R-:W4:Y:S04]  /*61d00*/  LDL.LU.64 R10, [R1+0x2ce0] ;  /* 0x002ce000010a7983 */ /* 0x000f280000300a00 */
[----:B------:R-:W2:Y:S04]  /*61d10*/  LDL.LU.64 R8, [R1+0x2cd8] ;  /* 0x002cd80001087983 */ /* 0x000ea80000300a00 */
[----:B------:R-:W5:Y:S04]  /*61d20*/  LDL.LU R16, [R1+0x180] ;  /* 0x0001800001107983 */ /* 0x000f680000300800 */
[----:B------:R0:W-:Y:S04]  /*61d30*/  STL.64 [R1+0x2d0], R4 ;  /* 0x0002d00401007387 */ /* 0x0001e80000100a00 */
[----:B------:R1:W-:Y:S04]  /*61d40*/  STL.64 [R1+0x2d8], R6 ;  /* 0x0002d80601007387 */ /* 0x0003e80000100a00 */
[----:B------:R-:W5:Y:S04]  /*61d50*/  LDL.LU R17, [R1+0x184] ;  /* 0x0001840001117983 */ /* 0x000f680000300800 */
        /* <DEDUP_REMOVED lines=8> */
[----:B-----5:R0:W-:Y:S04]  /*61de0*/  STL.64 [R1+0x2ca0], R16 ;  /* 0x002ca01001007387 */ /* 0x0201e80000100a00 */
[----:B0-----:R-:W2:Y:S04]  /*61df0*/  LDL.LU R16, [R1+0x170] ;  /* 0x0001700001107983 */ /* 0x001ea80000300800 */
[----:B------:R-:W2:Y:S04]  /*61e00*/  LDL.LU R17, [R1+0x174] ;  /* 0x0001740001117983 */ /* 0x000ea80000300800 */
[----:B------:R-:W2:Y:S04]  /*61e10*/  LDL.LU R18, [R1+0x178] ;  /* 0x0001780001127983 */ /* 0x000ea80000300800 */
[----:B------:R-:W3:Y:S04]  /*61e20*/  LDL.LU.64 R26, [R1+0x2cd0] ;  /* 0x002cd000011a7983 */ /* 0x000ee80000300a00 */
[----:B------:R-:W3:Y:S04]  /*61e30*/  LDL.LU.64 R24, [R1+0x2cc8] ;  /* 0x002cc80001187983 */ /* 0x000ee80000300a00 */
[----:B------:R0:W-:Y:S04]  /*61e40*/  STL.64 [R1+0x20], R4 ;  /* 0x0000200401007387 */ /* 0x0001e80000100a00 */
[----:B------:R1:W-:Y:S01]  /*61e50*/  STL.64 [R1+0x28], R6 ;  /* 0x0000280601007387 */ /* 0x0003e20000100a00 */
[----:B0-----:R-:W-:-:S02]  /*61e60*/  IMAD.MOV.U32 R4, RZ, RZ, R12 ;  /* 0x000000ffff047224 */ /* 0x001fc400078e000c */
[----:B------:R-:W-:Y:S02]  /*61e70*/  IMAD.MOV.U32 R5, RZ, RZ, R13 ;  /* 0x000000ffff057224 */ /* 0x000fe400078e000d */
[----:B-1----:R-:W-:Y:S02]  /*61e80*/  IMAD.MOV.U32 R6, RZ, RZ, R14 ;  /* 0x000000ffff067224 */ /* 0x002fe400078e000e */
[----:B------:R-:W-:-:S07]  /*61e90*/  IMAD.MOV.U32 R7, RZ, RZ, R28 ;  /* 0x000000ffff077224 */ /* 0x000fce00078e001c */
[----:B---3--:R-:W-:Y:S01]  /*61ea0*/  HMMA.16816.F32 R4, R4, R8, R24 ;  /* 0x000000080404723c */ /* 0x008fe20000001818 */
[----:B------:R-:W4:Y:S04]  /*61eb0*/  LDL.LU.64 R26, [R1+0x2cc0] ;  /* 0x002cc000011a7983 */ /* 0x000f280000300a00 */
[----:B------:R-:W4:-:S14]  /*61ec0*/  LDL.LU.64 R24, [R1+0x2cb8] ;  /* 0x002cb80001187983 */ /* 0x000f1c0000300a00 */
[----:B------:R0:W-:Y:S04]  /*61ed0*/  STL.64 [R1+0x2c0], R4 ;  /* 0x0002c00401007387 */ /* 0x0001e80000100a00 */
[----:B------:R1:W-:Y:S01]  /*61ee0*/  STL.64 [R1+0x2c8], R6 ;  /* 0x0002c80601007387 */ /* 0x0003e20000100a00 */
[----:B0-----:R-:W-:Y:S02]  /*61ef0*/  IMAD.MOV.U32 R4, RZ, RZ, R29 ;  /* 0x000000ffff047224 */ /* 0x001fe400078e001d */
[----:B------:R-:W-:Y:S02]  /*61f00*/  IMAD.MOV.U32 R5, RZ, RZ, R21 ;  /* 0x000000ffff057224 */ /* 0x000fe400078e0015 */
[----:B-1----:R-:W-:Y:S02]  /*61f10*/  IMAD.MOV.U32 R6, RZ, RZ, R20 ;  /* 0x000000ffff067224 */ /* 0x002fe400078e0014 */
[----:B------:R-:W-:-:S02]  /*61f20*/  IMAD.MOV.U32 R7, RZ, RZ, R15 ;  /* 0x000000ffff077224 */ /* 0x000fc400078e000f */
[----:B------:R-:W-:-:S05]  /*61f30*/  IMAD.MOV.U32 R19, RZ, RZ, R2 ;  /* 0x000000ffff137224 */ /* 0x000fca00078e0002 */
[----:B----4-:R-:W-:Y:S01]  /*61f40*/  HMMA.16816.F32 R24, R4, R10, R24 ;  /* 0x0000000a0418723c */ /* 0x010fe20000001818 */
[----:B------:R-:W-:-:S15]  /*61f50*/  IMAD.MOV.U32 R4, RZ, RZ, R12 ;  /* 0x000000ffff047224 */ /* 0x000fde00078e000c */
[----:B------:R-:W-:-:S03]  /*61f60*/  NOP ;  /* 0x0000000000007918 */ /* 0x000fc60000000000 */
[----:B------:R-:W-:Y:S01]  /*61f70*/  STL.64 [R1+0x10], R24 ;  /* 0x0000101801007387 */ /* 0x000fe20000100a00 */
[----:B------:R-:W-:-:S03]  /*61f80*/  IMAD.MOV.U32 R2, RZ, RZ, R27 ;  /* 0x000000ffff027224 */ /* 0x000fc600078e001b */
[----:B------:R0:W-:Y:S04]  /*61f90*/  STL [R1+0x18], R26 ;  /* 0x0000181a01007387 */ /* 0x0001e80000100800 */
[----:B------:R-:W3:Y:S04]  /*61fa0*/  LDL.LU R12, [R1+0x2cb4] ;  /* 0x002cb400010c7983 */ /* 0x000ee80000300800 */
[----:B0-----:R-:W4:Y:S01]  /*61fb0*/  LDL.LU.64 R26, [R1+0x430] ;  /* 0x00043000011a7983 */ /* 0x001f220000300a00 */
[----:B------:R-:W-:Y:S02]  /*61fc0*/  IMAD.MOV.U32 R5, RZ, RZ, R13 ;  /* 0x000000ffff057224 */ /* 0x000fe400078e000d */
[----:B------:R-:W-:-:S02]  /*61fd0*/  IMAD.MOV.U32 R6, RZ, RZ, R14 ;  /* 0x000000ffff067224 */ /* 0x000fc400078e000e */
[----:B------:R-:W-:-:S07]  /*61fe0*/  IMAD.MOV.U32 R7, RZ, RZ, R28 ;  /* 0x000000ffff077224 */ /* 0x000fce00078e001c */
[----:B--2---:R-:W-:Y:S01]  /*61ff0*/  HMMA.16816.F32 R8, R4, R10, R16 ;  /* 0x0000000a0408723c */ /* 0x004fe20000001810 */
[----:B----4-:R0:W-:Y:S04]  /*62000*/  STL.64 [R1+0x2c98], R26 ;  /* 0x002c981a01007387 */ /* 0x0101e80000100a00 */
[----:B------:R-:W2:Y:S04]  /*62010*/  LDL.LU R13, [R1+0x2cb0] ;  /* 0x002cb000010d7983 */ /* 0x000ea80000300800 */
[----:B------:R-:W4:Y:S04]  /*62020*/  LDL.LU R24, [R1+0x190] ;  /* 0x0001900001187983 */ /* 0x000f280000300800 */
[----:B------:R-:W4:Y:S04]  /*62030*/  LDL.LU R25, [R1+0x194] ;  /* 0x0001940001197983 */ /* 0x000f280000300800 */
[----:B0-----:R-:W4:Y:S04]  /*62040*/  LDL.LU R26, [R1+0x198] ;  /* 0x00019800011a7983 */ /* 0x001f280000300800 */
[----:B------:R-:W4:Y:S04]  /*62050*/  LDL.LU R27, [R1+0x19c] ;  /* 0x00019c00011b7983 */ /* 0x000f280000300800 */
[----:B------:R-:W5:Y:S04]  /*62060*/  LDL.LU.64 R18, [R1+0x2ca8] ;  /* 0x002ca80001127983 */ /* 0x000f680000300a00 */
[----:B------:R-:W5:Y:S01]  /*62070*/  LDL.LU.64 R16, [R1+0x2ca0] ;  /* 0x002ca00001107983 */ /* 0x000f620000300a00 */
[----:B------:R-:W-:-:S02]  /*62080*/  IMAD.MOV.U32 R4, RZ, RZ, R29 ;  /* 0x000000ffff047224 */ /* 0x000fc400078e001d */
[----:B------:R-:W-:Y:S02]  /*62090*/  IMAD.MOV.U32 R5, RZ, RZ, R21 ;  /* 0x000000ffff057224 */ /* 0x000fe400078e0015 */
[----:B------:R-:W-:Y:S02]  /*620a0*/  IMAD.MOV.U32 R6, RZ, RZ, R20 ;  /* 0x000000ffff067224 */ /* 0x000fe400078e0014 */
[----:B------:R-:W-:Y:S01]  /*620b0*/  IMAD.MOV.U32 R7, RZ, RZ, R15 ;  /* 0x000000ffff077224 */ /* 0x000fe200078e000f */
[----:B------:R-:W-:Y:S04]  /*620c0*/  STL.64 [R1+0x2b0], R8 ;  /* 0x0002b00801007387 */ /* 0x000fe80000100a00 */
[----:B------:R-:W-:Y:S02]  /*620d0*/  STL.64 [R1+0x2b8], R10 ;  /* 0x0002b80a01007387 */ /* 0x000fe40000100a00 */
[----:B-----5:R-:W-:Y:S02]  /*620e0*/  HMMA.16816.F32 R4, R4, R22, R16 ;  /* 0x000000160404723c */ /* 0x020fe40000001810 */
        /* <DEDUP_REMOVED lines=8> */
[----:B------:R-:W2:Y:S04]  /*62170*/  LDL.LU R18, [R1+0x1d8] ;  /* 0x0001d80001127983 */ /* 0x000ea80000300800 */
[----:B------:R-:W2:Y:S04]  /*62180*/  LDL.LU R19, [R1+0x1dc] ;  /* 0x0001dc0001137983 */ /* 0x000ea80000300800 */
[----:B------:R0:W-:Y:S04]  /*62190*/  STL.64 [R1+0x2b90], R6 ;  /* 0x002b900601007387 */ /* 0x0001e80000100a00 */
[----:B0-----:R-:W5:Y:S04]  /*621a0*/  LDL.LU R6, [R1+0x4] ;  /* 0x0000040001067983 */ /* 0x001f680000300800 */
[----:B------:R-:W2:Y:S04]  /*621b0*/  LDL.LU R7, [R1+0x54] ;  /* 0x0000540001077983 */ /* 0x000ea80000300800 */
[----:B------:R0:W-:Y:S04]  /*621c0*/  STL.64 [R1+0x2b88], R4 ;  /* 0x002b880401007387 */ /* 0x0001e80000100a00 */
[----:B0-----:R-:W3:Y:S01]  /*621d0*/  LDL.LU R5, [R1+0x4c] ;  /* 0x00004c0001057983 */ /* 0x001ee20000300800 */
[----:B------:R-:W-:-:S02]  /*621e0*/  IMAD.MOV.U32 R11, RZ, RZ, R28 ;  /* 0x000000ffff0b7224 */ /* 0x000fc400078e001c */
[----:B-----5:R-:W-:Y:S02]  /*621f0*/  IMAD.MOV.U32 R9, RZ, RZ, R6 ;  /* 0x000000ffff097224 */ /* 0x020fe400078e0006 */
[----:B--2---:R-:W-:Y:S01]  /*62200*/  IMAD.MOV.U32 R10, RZ, RZ, R7 ;  /* 0x000000ffff0a7224 */ /* 0x004fe200078e0007 */
[----:B------:R0:W-:Y:S04]  /*62210*/  STL.64 [R1+0x2c70], R6 ;  /* 0x002c700601007387 */ /* 0x0001e80000100a00 */
[----:B0-----:R-:W2:Y:S01]  /*62220*/  LDL.LU.64 R6, [R1+0x3b8] ;  /* 0x0003b80001067983 */ /* 0x001ea20000300a00 */
[----:B---3--:R-:W-:-:S03]  /*62230*/  IMAD.MOV.U32 R8, RZ, RZ, R5 ;  /* 0x000000ffff087224 */ /* 0x008fc600078e0005 */
[----:B------:R-:W-:Y:S04]  /*62240*/  STL [R1+0x2c68], R5 ;  /* 0x002c680501007387 */ /* 0x000fe80000100800 */
[----:B----4-:R-:W-:Y:S01]  /*62250*/  HMMA.16816.F32 R8, R8, R22, R24 ;  /* 0x000000160808723c */ /* 0x010fe20000001818 */
[----:B------:R-:W3:-:S15]  /*62260*/  LDL.LU.64 R26, [R1+0x2c98] ;  /* 0x002c9800011a7983 */ /* 0x000ede0000300a00 */
[----:B------:R-:W-:-:S03]  /*62270*/  NOP ;  /* 0x0000000000007918 */ /* 0x000fc60000000000 */
        /* <DEDUP_REMOVED lines=9> */
[----:B------:R-:W-:Y:S02]  /*62310*/  IMAD.MOV.U32 R22, RZ, RZ, R26 ;  /* 0x000000ffff167224 */ /* 0x000fe400078e001a */
[----:B------:R-:W-:Y:S02]  /*62320*/  IMAD.MOV.U32 R23, RZ, RZ, R27 ;  /* 0x000000ffff177224 */ /* 0x000fe400078e001b */
[----:B------:R-:W-:-:S02]  /*62330*/  IMAD.MOV.U32 R26, RZ, RZ, R13 ;  /* 0x000000ffff1a7224 */ /* 0x000fc400078e000d */
[----:B------:R-:W-:Y:S02]  /*62340*/  IMAD.MOV.U32 R27, RZ, RZ, R12 ;  /* 0x000000ffff1b7224 */ /* 0x000fe400078e000c */
[----:B------:R-:W-:Y:S02]  /*62350*/  IMAD.MOV.U32 R12, RZ, RZ, R29 ;  /* 0x000000ffff0c7224 */ /* 0x000fe400078e001d */
[----:B------:R-:W-:Y:S02]  /*62360*/  IMAD.MOV.U32 R13, RZ, RZ, R21 ;  /* 0x000000ffff0d7224 */ /* 0x000fe400078e0015 */
[----:B------:R-:W-:Y:S01]  /*62370*/  IMAD.MOV.U32 R14, RZ, RZ, R20 ;  /* 0x000000ffff0e7224 */ /* 0x000fe200078e0014 */
[----:B------:R2:W-:Y:S04]  /*62380*/  STL [R1+0x2b9c], R8 ;  /* 0x002b9c0801007387 */ /* 0x0005e80000100800 */
[----:B------:R0:W-:Y:S04]  /*62390*/  STL [R1+0x2b98], R9 ;  /* 0x002b980901007387 */ /* 0x0001e80000100800 */
[----:B------:R1:W-:Y:S01]  /*623a0*/  STL.64 [R1+0x2b80], R10 ;  /* 0x002b800a01007387 */ /* 0x0003e20000100a00 */
[----:B--2---:R-:W-:-:S02]  /*623b0*/  IMAD.MOV.U32 R8, RZ, RZ, R7 ;  /* 0x000000ffff087224 */ /* 0x004fc400078e0007 */
[----:B0-----:R-:W-:Y:S01]  /*623c0*/  IMAD.MOV.U32 R9, RZ, RZ, R6 ;  /* 0x000000ffff097224 */ /* 0x001fe200078e0006 */
[----:B-1----:R-:W2:Y:S04]  /*623d0*/  LDL.LU R10, [R1+0x3a8] ;  /* 0x0003a800010a7983 */ /* 0x002ea80000300800 */
[----:B------:R-:W2:Y:S04]  /*623e0*/  LDL.LU R11, [R1+0x3ac] ;  /* 0x0003ac00010b7983 */ /* 0x000ea80000300800 */
[----:B------:R-:W2:Y:S04]  /*623f0*/  LDL.LU R24, [R1+0x1b0] ;  /* 0x0001b00001187983 */ /* 0x000ea80000300800 */
[----:B------:R-:W2:Y:S04]  /*62400*/  LDL.LU R25, [R1+0x1b4] ;  /* 0x0001b40001197983 */ /* 0x000ea80000300800 */
[----:B------:R-:W4:Y:S04]  /*62410*/  LDL.LU R4, [R1+0x1a0] ;  /* 0x0001a00001047983 */ /* 0x000f280000300800 */
[----:B------:R-:W4:Y:S01]  /*62420*/  LDL.LU R5, [R1+0x1a4] ;  /* 0x0001a40001057983 */ /* 0x000f220000300800 */
[----:B---3--:R-:W-:Y:S03]  /*62430*/  HMMA.16816.F32 R16, R12, R6, R16 ;  /* 0x000000060c10723c */ /* 0x008fe60000001810 */
[----:B------:R-:W4:Y:S01]  /*62440*/  LDL.LU R6, [R1+0x1a8] ;  /* 0x0001a80001067983 */ /* 0x000f220000300800 */
[----:B------:R-:W-:-:S15]  /*62450*/  IMAD.MOV.U32 R7, RZ, RZ, R3 ;  /* 0x000000ffff077224 */ /* 0x000fde00078e0003 */
[----:B------:R-:W-:Y:S04]  /*62460*/  STL.64 [R1+0x2ba0], R16 ;  /* 0x002ba01001007387 */ /* 0x000fe80000100a00 */
[----:B------:R-:W3:Y:S04]  /*62470*/  LDL R3, [R1+0x1e0] ;  /* 0x0001e00001037983 */ /* 0x000ee80000100800 */
[----:B---3--:R0:W-:Y:S04]  /*62480*/  STL.64 [R1+0x2c40], R2 ;  /* 0x002c400201007387 */ /* 0x0081e80000100a00 */
[----:B0-----:R-:W4:Y:S04]  /*62490*/  LDL.LU R2, [R1+0x3b0] ;  /* 0x0003b00001027983 */ /* 0x001f280000300800 */
[----:B------:R-:W4:Y:S04]  /*624a0*/  LDL.LU R3, [R1+0x3b4] ;  /* 0x0003b40001037983 */ /* 0x000f280000300800 */
[----:B------:R0:W-:Y:S04]  /*624b0*/  STL.64 [R1+0x2b78], R18 ;  /* 0x002b781201007387 */ /* 0x0001e80000100a00 */
[----:B------:R-:W3:Y:S04]  /*624c0*/  LDL.LU R16, [R1+0x230] ;  /* 0x0002300001107983 */ /* 0x000ee80000300800 */
[----:B------:R-:W3:Y:S04]  /*624d0*/  LDL.LU R17, [R1+0x234] ;  /* 0x0002340001117983 */ /* 0x000ee80000300800 */
[----:B0-----:R-:W5:Y:S01]  /*624e0*/  LDL.LU R18, [R1+0x238] ;  /* 0x0002380001127983 */ /* 0x001f620000300800 */
[----:B--2---:R-:W-:Y:S01]  /*624f0*/  HMMA.16816.F32 R24, R12, R10, R24 ;  /* 0x0000000a0c18723c */ /* 0x004fe20000001818 */
[----:B------:R-:W-:-:S02]  /*62500*/  IMAD.MOV.U32 R19, RZ, RZ, R0 ;  /* 0x000000ffff137224 */ /* 0x000fc400078e0000 */
[----:B------:R-:W2:Y:S05]  /*62510*/  LDL.LU R0, [R1+0x2c80] ;  /* 0x002c800001007983 */ /* 0x000eaa0000300800 */
[----:B----4-:R-:W-:Y:S01]  /*62520*/  HMMA.16816.F32 R12, R12, R2, R4 ;  /* 0x000000020c0c723c */ /* 0x010fe20000001804 */
[----:B-----5:R-:W-:Y:S04]  /*62530*/  STL.64 [R1+0x2c60], R18 ;  /* 0x002c601201007387 */ /* 0x020fe80000100a00 */
[----:B---3--:R0:W-:Y:S04]  /*62540*/  STL.64 [R1+0x2c58], R16 ;  /* 0x002c581001007387 */ /* 0x0081e80000100a00 */
[----:B0-----:R-:W3:Y:S04]  /*62550*/  LDL.LU R16, [R1+0x290] ;  /* 0x0002900001107983 */ /* 0x001ee80000300800 */
[----:B------:R-:W3:Y:S04]  /*62560*/  LDL.LU R17, [R1+0x294] ;  /* 0x0002940001117983 */ /* 0x000ee80000300800 */
[----:B------:R-:W3:Y:S04]  /*62570*/  LDL.LU R18, [R1+0x298] ;  /* 0x0002980001127983 */ /* 0x000ee80000300800 */
[----:B------:R-:W3:Y:S04]  /*62580*/  LDL.LU R19, [R1+0x29c] ;  /* 0x00029c0001137983 */ /* 0x000ee80000300800 */
[----:B------:R0:W-:Y:S04]  /*62590*/  STL.64 [R1+0x2bb0], R26 ;  /* 0x002bb01a01007387 */ /* 0x0001e80000100a00 */
[----:B------:R1:W-:Y:S01]  /*625a0*/  STL.64 [R1+0x2ba8], R24 ;  /* 0x002ba81801007387 */ /* 0x0003e20000100a00 */
[----:B0-----:R-:W-:-:S02]  /*625b0*/  IMAD.MOV.U32 R26, RZ, RZ, R9 ;  /* 0x000000ffff1a7224 */ /* 0x001fc400078e0009 */
[----:B------:R-:W-:Y:S02]  /*625c0*/  IMAD.MOV.U32 R27, RZ, RZ, R8 ;  /* 0x000000ffff1b7224 */ /* 0x000fe400078e0008 */
[----:B-1----:R-:W-:Y:S02]  /*625d0*/  IMAD.MOV.U32 R24, RZ, RZ, R22 ;  /* 0x000000ffff187224 */ /* 0x002fe400078e0016 */
[----:B------:R-:W4:Y:S01]  /*625e0*/  LDL.LU R22, [R1+0x2c7c] ;  /* 0x002c7c0001167983 */ /* 0x000f220000300800 */
[----:B------:R-:W-:-:S03]  /*625f0*/  IMAD.MOV.U32 R25, RZ, RZ, R23 ;  /* 0x000000ffff197224 */ /* 0x000fc600078e0017 */
[----:B------:R-:W5:Y:S04]  /*62600*/  LDL.LU R23, [R1+0x2c78] ;  /* 0x002c780001177983 */ /* 0x000f680000300800 */
[----:B------:R-:W2:Y:S04]  /*62610*/  LDL R8, [R1+0x1f8] ;  /* 0x0001f80001087983 */ /* 0x000ea80000100800 */
[----:B------:R-:W2:Y:S04]  /*62620*/  LDL R9, [R1+0x1e8] ;  /* 0x0001e80001097983 */ /* 0x000ea80000100800 */
[----:B------:R-:W2:Y:S04]  /*62630*/  LDL.LU.64 R6, [R1+0x2c70] ;  /* 0x002c700001067983 */ /* 0x000ea80000300a00 */
[----:B------:R-:W3:Y:S04]  /*62640*/  LDL.LU R5, [R1+0x2c68] ;  /* 0x002c680001057983 */ /* 0x000ee80000300800 */
[----:B------:R-:W-:Y:S04]  /*62650*/  STL.64 [R1+0x2bc0], R14 ;  /* 0x002bc00e01007387 */ /* 0x000fe80000100a00 */
[----:B------:R0:W-:Y:S04]  /*62660*/  STL.64 [R1+0x2bb8], R12 ;  /* 0x002bb80c01007387 */ /* 0x0001e80000100a00 */
[----:B0-----:R-:W3:Y:S01]  /*62670*/  LDL.LU R12, [R1+0x280] ;  /* 0x00028000010c7983 */ /* 0x001ee20000300800 */
[----:B----4-:R-:W-:-:S02]  /*62680*/  IMAD.MOV.U32 R14, RZ, RZ, R22 ;  /* 0x000000ffff0e7224 */ /* 0x010fc400078e0016 */
[----:B-----5:R-:W-:Y:S02]  /*62690*/  IMAD.MOV.U32 R13, RZ, RZ, R23 ;  /* 0x000000ffff0d7224 */ /* 0x020fe400078e0017 */
[----:B------:R-:W-:Y:S02]  /*626a0*/  IMAD.MOV.U32 R23, RZ, RZ, R28 ;  /* 0x000000ffff177224 */ /* 0x000fe400078e001c */
[----:B--2---:R-:W-:Y:S02]  /*626b0*/  IMAD.MOV.U32 R21, RZ, RZ, R6 ;  /* 0x000000ffff157224 */ /* 0x004fe400078e0006 */
[----:B------:R-:W-:Y:S02]  /*626c0*/  IMAD.MOV.U32 R22, RZ, RZ, R7 ;  /* 0x000000ffff167224 */ /* 0x000fe400078e0007 */
[----:B---3--:R-:W-:-:S07]  /*626d0*/  IMAD.MOV.U32 R20, RZ, RZ, R5 ;  /* 0x000000ffff147224 */ /* 0x008fce00078e0005 */
[----:B------:R-:W-:Y:S01]  /*626e0*/  HMMA.16816.F32 R20, R20, R24, R16 ;  /* 0x000000181414723c */ /* 0x000fe20000001810 */
[----:B------:R-:W2:Y:S04]  /*626f0*/  LDL.LU.64 R18, [R1+0x2c60] ;  /* 0x002c600001127983 */ /* 0x000ea80000300a00 */
[----:B------:R-:W2:Y:S01]  /*62700*/  LDL.LU.64 R16, [R1+0x2c58] ;  /* 0x002c580001107983 */ /* 0x000ea20000300a00 */
[----:B------:R-:W-:-:S13]  /*62710*/  IMAD.MOV.U32 R15, RZ, RZ, R0 ;  /* 0x000000ffff0f7224 */ /* 0x000fda00078e0000 */
[----:B------:R0:W-:Y:S01]  /*62720*/  STL.64 [R1+0x1c0], R20 ;  /* 0x0001c01401007387 */ /* 0x0001e20000100a00 */
[----:B------:R-:W-:Y:S02]  /*62730*/  IMAD.MOV.U32 R0, RZ, RZ, R23 ;  /* 0x000000ffff007224 */ /* 0x000fe400078e0017 */
[----:B------:R-:W-:Y:S01]  /*62740*/  IMAD.MOV.U32 R23, RZ, RZ, R28 ;  /* 0x000000ffff177224 */ /* 0x000fe200078e001c */
[----:B------:R1:W-:Y:S01]  /*62750*/  STL [R1+0x1c8], R22 ;  /* 0x0001c81601007387 */ /* 0x0003e20000100800 */
[----:B0-----:R-:W-:Y:S02]  /*62760*/  IMAD.MOV.U32 R20, RZ, RZ, R5 ;  /* 0x000000ffff147224 */ /* 0x001fe400078e0005 */
[----:B------:R-:W-:Y:S02]  /*62770*/  IMAD.MOV.U32 R21, RZ, RZ, R6 ;  /* 0x000000ffff157224 */ /* 0x000fe400078e0006 */
[----:B-1----:R-:W-:-:S07]  /*62780*/  IMAD.MOV.U32 R22, RZ, RZ, R7 ;  /* 0x000000ffff167224 */ /* 0x002fce00078e0007 */
[----:B------:R-:W-:Y:S01]  /*62790*/  HMMA.16816.F32 R12, R20, R26, R12 ;  /* 0x0000001a140c723c */ /* 0x000fe2000000180c */
[----:B------:R0:W-:Y:S04]  /*627a0*/  STL [R1+0x2b48], R0 ;  /* 0x002b480001007387 */ /* 0x0001e80000100800 */
[----:B0-----:R-:W3:-:S14]  /*627b0*/  LDL R0, [R1+0x1f0] ;  /* 0x0001f00001007983 */ /* 0x001edc0000100800 */
[----:B------:R-:W-:Y:S04]  /*627c0*/  STL.64 [R1+0x1d0], R12 ;  /* 0x0001d00c01007387 */ /* 0x000fe80000100a00 */
[----:B------:R2:W-:Y:S02]  /*627d0*/  STL.64 [R1+0x1d8], R14 ;  /* 0x0001d80e01007387 */ /* 0x0005e40000100a00 */
[----:B--2---:R-:W-:-:S15]  /*627e0*/  HMMA.16816.F32 R12, R20, R10, R16 ;  /* 0x0000000a140c723c */ /* 0x004fde0000001810 */
[----:B------:R-:W-:-:S04]  /*627f0*/  NOP ;  /* 0x0000000000007918 */ /* 0x000fc80000000000 */
[----:B------:R-:W-:Y:S04]  /*62800*/  STL.64 [R1+0x230], R12 ;  /* 0x0002300c01007387 */ /* 0x000fe80000100a00 */
[----:B------:R-:W-:Y:S04]  /*62810*/  STL.64 [R1+0x238], R14 ;  /* 0x0002380e01007387 */ /* 0x000fe80000100a00 */
[----:B------:R-:W2:Y:S04]  /*62820*/  LDL R4, [R1+0x598] ;  /* 0x0005980001047983 */ /* 0x000ea80000100800 */
[----:B------:R-:W2:Y:S04]  /*62830*/  LDL R5, [R1+0x59c] ;  /* 0x00059c0001057983 */ /* 0x000ea80000100800 */
[----:B--2---:R0:W-:Y:S04]  /*62840*/  STL.64 [R1+0x2c18], R4 ;  /* 0x002c180401007387 */ /* 0x0041e80000100a00 */
[----:B0-----:R-:W2:Y:S04]  /*62850*/  LDL.LU R4, [R1+0x568] ;  /* 0x0005680001047983 */ /* 0x001ea80000300800 */
[----:B------:R-:W2:Y:S04]  /*62860*/  LDL.LU R5, [R1+0x56c] ;  /* 0x00056c0001057983 */ /* 0x000ea80000300800 */
[----:B------:R-:W4:Y:S04]  /*62870*/  LDL R10, [R1+0x5a0] ;  /* 0x0005a000010a7983 */ /* 0x000f280000100800 */
[----:B------:R-:W4:Y:S04]  /*62880*/  LDL R11, [R1+0x5a4] ;  /* 0x0005a400010b7983 */ /* 0x000f280000100800 */
[----:B------:R-:W5:Y:S04]  /*62890*/  LDL R28, [R1+0x5a8] ;  /* 0x0005a800011c7983 */ /* 0x000f680000100800 */
[----:B------:R-:W5:Y:S04]  /*628a0*/  LDL R29, [R1+0x5ac] ;  /* 0x0005ac00011d7983 */ /* 0x000f680000100800 */
[----:B----4-:R-:W-:Y:S04]  /*628b0*/  STL.64 [R1+0x2c50], R10 ;  /* 0x002c500a01007387 */ /* 0x010fe80000100a00 */
[----:B------:R0:W-:Y:S04]  /*628c0*/  STL.64 [R1+0x2c48], R8 ;  /* 0x002c480801007387 */ /* 0x0001e80000100a00 */
[----:B0-----:R-:W4:Y:S04]  /*628d0*/  LDL.LU R8, [R1+0x270] ;  /* 0x0002700001087983 */ /* 0x001f280000300800 */
[----:B------:R-:W4:Y:S04]  /*628e0*/  LDL.LU R9, [R1+0x274] ;  /* 0x0002740001097983 */ /* 0x000f280000300800 */
[----:B------:R-:W4:Y:S04]  /*628f0*/  LDL.LU R10, [R1+0x278] ;  /* 0x00027800010a7983 */ /* 0x000f280000300800 */
[----:B------:R-:W4:Y:S04]  /*62900*/  LDL.LU R11, [R1+0x27c] ;  /* 0x00027c00010b7983 */ /* 0x000f280000300800 */
[----:B------:R-:W2:Y:S04]  /*62910*/  LDL.LU R12, [R1+0x220] ;  /* 0x00022000010c7983 */ /* 0x000ea80000300800 */
        /* <DEDUP_REMOVED lines=15> */
[----:B----4-:R-:W-:Y:S03]  /*62a10*/  HMMA.16816.F32 R20, R20, R2, R8 ;  /* 0x000000021414723c */ /* 0x010fe60000001808 */
[----:B--2---:R-:W-:Y:S04]  /*62a20*/  STL.64 [R1+0x2c38], R14 ;  /* 0x002c380e01007387 */ /* 0x004fe80000100a00 */
[----:B------:R0:W-:Y:S04]  /*62a30*/  STL.64 [R1+0x2c30], R12 ;  /* 0x002c300c01007387 */ /* 0x0001e80000100a00 */
        /* <DEDUP_REMOVED lines=8> */
[----:B------:R-:W2:Y:S04]  /*62ac0*/  LDL R6, [R1+0x590] ;  /* 0x0005900001067983 */ /* 0x000ea80000100800 */
[----:B------:R-:W2:Y:S04]  /*62ad0*/  LDL R7, [R1+0x594] ;  /* 0x0005940001077983 */ /* 0x000ea80000100800 */
[----:B------:R-:W2:Y:S04]  /*62ae0*/  LDL.LU R16, [R1+0x90] ;  /* 0x0000900001107983 */ /* 0x000ea80000300800 */
[----:B------:R-:W2:Y:S04]  /*62af0*/  LDL.LU R17, [R1+0x94] ;  /* 0x0000940001117983 */ /* 0x000ea80000300800 */
[----:B------:R-:W2:Y:S04]  /*62b00*/  LDL.LU R18, [R1+0x98] ;  /* 0x0000980001127983 */ /* 0x000ea80000300800 */
[----:B------:R-:W2:Y:S04]  /*62b10*/  LDL.LU R19, [R1+0x9c] ;  /* 0x00009c0001137983 */ /* 0x000ea80000300800 */
[----:B------:R-:W2:Y:S04]  /*62b20*/  LDL.LU.64 R10, [R1+0x2c50] ;  /* 0x002c5000010a7983 */ /* 0x000ea80000300a00 */
[----:B------:R-:W2:Y:S04]  /*62b30*/  LDL.LU.64 R8, [R1+0x2c48] ;  /* 0x002c480001087983 */ /* 0x000ea80000300a00 */
[----:B------:R-:W4:Y:S04]  /*62b40*/  LDL.LU.64 R2, [R1+0x2c40] ;  /* 0x002c400001027983 */ /* 0x000f280000300a00 */
[----:B------:R3:W-:Y:S04]  /*62b50*/  STL.64 [R1+0x170], R20 ;  /* 0x0001701401007387 */ /* 0x0007e80000100a00 */
[----:B------:R2:W-:Y:S01]  /*62b60*/  STL.64 [R1+0x178], R22 ;  /* 0x0001781601007387 */ /* 0x0005e20000100a00 */
[----:B---3--:R-:W-:-:S02]  /*62b70*/  IMAD.MOV.U32 R20, RZ, RZ, R0 ;  /* 0x000000ffff147224 */ /* 0x008fc400078e0000 */
[----:B--2---:R-:W-:Y:S02]  /*62b80*/  IMAD.MOV.U32 R22, RZ, RZ, R8 ;  /* 0x000000ffff167224 */ /* 0x004fe400078e0008 */
[----:B------:R-:W-:Y:S02]  /*62b90*/  IMAD.MOV.U32 R23, RZ, RZ, R9 ;  /* 0x000000ffff177224 */ /* 0x000fe400078e0009 */
[----:B----4-:R-:W-:-:S07]  /*62ba0*/  IMAD.MOV.U32 R21, RZ, RZ, R3 ;  /* 0x000000ffff157224 */ /* 0x010fce00078e0003 */
[----:B------:R-:W-:Y:S01]  /*62bb0*/  HMMA.16816.F32 R20, R20, R4, R12 ;  /* 0x000000041414723c */ /* 0x000fe2000000180c */
[----:B------:R-:W2:Y:S04]  /*62bc0*/  LDL.LU.64 R14, [R1+0x2c38] ;  /* 0x002c3800010e7983 */ /* 0x000ea80000300a00 */
[----:B------:R-:W2:-:S14]  /*62bd0*/  LDL.LU.64 R12, [R1+0x2c30] ;  /* 0x002c3000010c7983 */ /* 0x000e9c0000300a00 */
[----:B------:R0:W-:Y:S04]  /*62be0*/  STL.64 [R1+0x1b0], R20 ;  /* 0x0001b01401007387 */ /* 0x0001e80000100a00 */
[----:B------:R1:W-:Y:S04]  /*62bf0*/  STL.64 [R1+0x1b8], R22 ;  /* 0x0001b81601007387 */ /* 0x0003e80000100a00 */
[----:B0-----:R-:W2:Y:S04]  /*62c00*/  LDL R20, [R1+0x218] ;  /* 0x0002180001147983 */ /* 0x001ea80000100800 */
[----:B------:R-:W2:Y:S04]  /*62c10*/  LDL R21, [R1+0x208] ;  /* 0x0002080001157983 */ /* 0x000ea80000100800 */
[----:B-1----:R-:W2:Y:S04]  /*62c20*/  LDL R22, [R1+0x210] ;  /* 0x0002100001167983 */ /* 0x002ea80000100800 */
[----:B------:R-:W2:Y:S02]  /*62c30*/  LDL R23, [R1+0x200] ;  /* 0x0002000001177983 */ /* 0x000ea40000100800 */
[----:B--2---:R-:W-:Y:S02]  /*62c40*/  HMMA.16816.F32 R20, R20, R4, R12 ;  /* 0x000000041414723c */ /* 0x004fe4000000180c */
[----:B------:R-:W5:Y:S04]  /*62c50*/  LDL.LU.64 R14, [R1+0x2c28] ;  /* 0x002c2800010e7983 */ /* 0x000f680000300a00 */
[----:B------:R-:W5:Y:S04]  /*62c60*/  LDL.LU.64 R12, [R1+0x2c20] ;  /* 0x002c2000010c7983 */ /* 0x000f680000300a00 */
[----:B------:R-:W2:Y:S09]  /*62c70*/  LDL.LU.64 R4, [R1+0x2c18] ;  /* 0x002c180001047983 */ /* 0x000eb20000300a00 */
        /* <DEDUP_REMOVED lines=15> */
[----:B---3--:R-:W-:-:S15]  /*62d70*/  HMMA.16816.F32 R12, R20, R10, R12 ;  /* 0x0000000a140c723c */ /* 0x008fde000000180c */
[----:B------:R-:W-:-:S04]  /*62d80*/  NOP ;  /* 0x0000000000007918 */ /* 0x000fc80000000000 */
[----:B------:R-:W-:Y:S04]  /*62d90*/  STL.64 [R1+0x190], R12 ;  /* 0x0001900c01007387 */ /* 0x000fe80000100a00 */
[----:B------:R2:W-:Y:S02]  /*62da0*/  STL.64 [R1+0x198], R14 ;  /* 0x0001980e01007387 */ /* 0x0005e40000100a00 */
[C---:B--2---:R-:W-:Y:S08]  /*62db0*/  HMMA.16816.F32 R12, R20.reuse, R4, R24 ;  /* 0x00000004140c723c */ /* 0x044ff00000001818 */
[C---:B------:R-:W-:Y:S11]  /*62dc0*/  HMMA.16816.F32 R4, R20.reuse, R6, R16 ;  /* 0x000000061404723c */ /* 0x040ff60000001810 */
[----:B------:R-:W-:Y:S04]  /*62dd0*/  STL.64 [R1+0x160], R12 ;  /* 0x0001600c01007387 */ /* 0x000fe80000100a00 */
[----:B------:R-:W-:Y:S04]  /*62de0*/  STL.64 [R1+0x168], R14 ;  /* 0x0001680e01007387 */ /* 0x000fe80000100a00 */
[----:B------:R-:W2:Y:S04]  /*62df0*/  LDL.LU R28, [R1+0x458] ;  /* 0x00045800011c7983 */ /* 0x000ea80000300800 */
[----:B------:R-:W-:Y:S04]  /*62e00*/  STL.64 [R1+0x150], R4 ;  /* 0x0001500401007387 */ /* 0x000fe80000100a00 */
[----:B------:R-:W-:Y:S04]  /*62e10*/  STL.64 [R1+0x158], R6 ;  /* 0x0001580601007387 */ /* 0x000fe80000100a00 */
[----:B------:R-:W2:Y:S04]  /*62e20*/  LDL.LU R29, [R1+0x45c] ;  /* 0x00045c00011d7983 */ /* 0x000ea80000300800 */
[----:B--2---:R0:W-:Y:S04]  /*62e30*/  STL.64 [R1+0x2bc8], R28 ;  /* 0x002bc81c01007387 */ /* 0x0041e80000100a00 */
[----:B0-----:R-:W2:Y:S04]  /*62e40*/  LDL R28, [R1+0x578] ;  /* 0x00057800011c7983 */ /* 0x001ea80000100800 */
[----:B------:R-:W2:Y:S04]  /*62e50*/  LDL R29, [R1+0x57c] ;  /* 0x00057c00011d7983 */ /* 0x000ea80000100800 */
[----:B--2---:R0:W-:Y:S04]  /*62e60*/  STL.64 [R1+0x2bf0], R28 ;  /* 0x002bf01c01007387 */ /* 0x0041e80000100a00 */
[----:B------:R-:W2:Y:S04]  /*62e70*/  LDL R10, [R1+0x580] ;  /* 0x00058000010a7983 */ /* 0x000ea80000100800 */
[----:B------:R-:W2:Y:S04]  /*62e80*/  LDL R11, [R1+0x584] ;  /* 0x00058400010b7983 */ /* 0x000ea80000100800 */
[----:B------:R-:W3:Y:S04]  /*62e90*/  LDL R18, [R1+0x570] ;  /* 0x0005700001127983 */ /* 0x000ee80000100800 */
[----:B------:R-:W3:Y:S04]  /*62ea0*/  LDL R19, [R1+0x574] ;  /* 0x0005740001137983 */ /* 0x000ee80000100800 */
[----:B0-----:R-:W4:Y:S04]  /*62eb0*/  LDL R28, [R1+0x588] ;  /* 0x00058800011c7983 */ /* 0x001f280000100800 */
[----:B------:R-:W4:Y:S04]  /*62ec0*/  LDL R29, [R1+0x58c] ;  /* 0x00058c00011d7983 */ /* 0x000f280000100800 */
        /* <DEDUP_REMOVED lines=18> */
[----:B0-----:R-:W4:Y:S04]  /*62ff0*/  LDL.LU R12, [R1+0x80] ;  /* 0x00008000010c7983 */ /* 0x001f280000300800 */
        /* <DEDUP_REMOVED lines=9> */
[----:B------:R-:W5:Y:S04]  /*63090*/  LDL.LU R4, [R1+0x10] ;  /* 0x0000100001047983 */ /* 0x000f680000300800 */
[----:B------:R-:W5:Y:S04]  /*630a0*/  LDL.LU R5, [R1+0x14] ;  /* 0x0000140001057983 */ /* 0x000f680000300800 */
[----:B------:R-:W5:Y:S01]  /*630b0*/  LDL.LU R6, [R1+0x18] ;  /* 0x0000180001067983 */ /* 0x000f620000300800 */
[----:B----4-:R-:W-:Y:S03]  /*630c0*/  HMMA.16816.F32 R20, R20, R28, R12 ;  /* 0x0000001c1414723c */ /* 0x010fe6000000180c */
[----:B------:R-:W4:Y:S04]  /*630d0*/  LDL.LU.64 R14, [R1+0x2c00] ;  /* 0x002c0000010e7983 */ /* 0x000f280000300a00 */
[----:B------:R-:W4:Y:S04]  /*630e0*/  LDL.LU.64 R12, [R1+0x2bf8] ;  /* 0x002bf800010c7983 */ /* 0x000f280000300a00 */
[----:B------:R-:W2:Y:S08]  /*630f0*/  LDL.LU.64 R28, [R1+0x2bf0] ;  /* 0x002bf000011c7983 */ /* 0x000eb00000300a00 */
[----:B------:R0:W-:Y:S04]  /*63100*/  STL.64 [R1+0x140], R20 ;  /* 0x0001401401007387 */ /* 0x0001e80000100a00 */
[----:B------:R1:W-:Y:S01]  /*63110*/  STL.64 [R1+0x148], R22 ;  /* 0x0001481601007387 */ /* 0x0003e20000100a00 */
[----:B0-----:R-:W-:-:S02]  /*63120*/  IMAD.MOV.U32 R20, RZ, RZ, R0 ;  /* 0x000000ffff147224 */ /* 0x001fc400078e0000 */
[----:B------:R-:W-:Y:S02]  /*63130*/  IMAD.MOV.U32 R21, RZ, RZ, R3 ;  /* 0x000000ffff157224 */ /* 0x000fe400078e0003 */
[----:B-1----:R-:W-:Y:S02]  /*63140*/  IMAD.MOV.U32 R22, RZ, RZ, R8 ;  /* 0x000000ffff167224 */ /* 0x002fe400078e0008 */
[----:B------:R-:W-:-:S07]  /*63150*/  IMAD.MOV.U32 R23, RZ, RZ, R9 ;  /* 0x000000ffff177224 */ /* 0x000fce00078e0009 */
[----:B----4-:R-:W-:Y:S01]  /*63160*/  HMMA.16816.F32 R20, R20, R10, R12 ;  /* 0x0000000a1414723c */ /* 0x010fe2000000180c */
[----:B------:R-:W2:Y:S04]  /*63170*/  LDL.LU.64 R14, [R1+0x2be8] ;  /* 0x002be800010e7983 */ /* 0x000ea80000300a00 */
[----:B------:R-:W2:Y:S04]  /*63180*/  LDL.LU.64 R12, [R1+0x2be0] ;  /* 0x002be000010c7983 */ /* 0x000ea80000300a00 */
[----:B------:R-:W4:Y:S10]  /*63190*/  LDL.64 R10, [R1+0x448] ;  /* 0x00044800010a7983 */ /* 0x000f340000100a00 */
        /* <DEDUP_REMOVED lines=8> */
[----:B------:R-:W3:Y:S04]  /*63220*/  LDL.LU.64 R12, [R1+0x2bd0] ;  /* 0x002bd000010c7983 */ /* 0x000ee80000300a00 */
[----:B------:R-:W5:Y:S10]  /*63230*/  LDL.LU.64 R28, [R1+0x2bc8] ;  /* 0x002bc800011c7983 */ /* 0x000f740000300a00 */
[----:B------:R0:W-:Y:S04]  /*63240*/  STL.64 [R1+0x120], R20 ;  /* 0x0001201401007387 */ /* 0x0001e80000100a00 */
[----:B------:R1:W-:Y:S01]  /*63250*/  STL.64 [R1+0x128], R22 ;  /* 0x0001281601007387 */ /* 0x0003e20000100a00 */
[----:B0-----:R-:W-:-:S02]  /*63260*/  IMAD.MOV.U32 R20, RZ, RZ, R0 ;  /* 0x000000ffff147224 */ /* 0x001fc400078e0000 */
[----:B------:R-:W-:Y:S02]  /*63270*/  IMAD.MOV.U32 R21, RZ, RZ, R3 ;  /* 0x000000ffff157224 */ /* 0x000fe400078e0003 */
[----:B-1----:R-:W-:Y:S02]  /*63280*/  IMAD.MOV.U32 R22, RZ, RZ, R8 ;  /* 0x000000ffff167224 */ /* 0x002fe400078e0008 */
[----:B------:R-:W-:Y:S02]  /*63290*/  IMAD.MOV.U32 R23, RZ, RZ, R9 ;  /* 0x000000ffff177224 */ /* 0x000fe400078e0009 */
[----:B------:R-:W-:-:S05]  /*632a0*/  IMAD.MOV.U32 R7, RZ, RZ, R2 ;  /* 0x000000ffff077224 */ /* 0x000fca00078e0002 */
[----:B---3--:R-:W-:Y:S01]  /*632b0*/  HMMA.16816.F32 R20, R20, R18, R12 ;  /* 0x000000121414723c */ /* 0x008fe2000000180c */
[----:B------:R-:W2:Y:S04]  /*632c0*/  LDL.LU.64 R14, [R1+0x2bc0] ;  /* 0x002bc000010e7983 */ /* 0x000ea80000300a00 */
[----:B------:R-:W2:Y:S04]  /*632d0*/  LDL.LU.64 R12, [R1+0x2bb8] ;  /* 0x002bb800010c7983 */ /* 0x000ea80000300a00 */
[----:B------:R-:W3:Y:S10]  /*632e0*/  LDL R18, [R1+0x438] ;  /* 0x0004380001127983 */ /* 0x000ef40000100800 */
[----:B------:R0:W-:Y:S04]  /*632f0*/  STL.64 [R1+0x110], R20 ;  /* 0x0001101401007387 */ /* 0x0001e80000100a00 */
[----:B------:R1:W-:Y:S04]  /*63300*/  STL.64 [R1+0x118], R22 ;  /* 0x0001181601007387 */ /* 0x0003e80000100a00 */
[----:B------:R-:W3:Y:S01]  /*63310*/  LDL R19, [R1+0x43c] ;  /* 0x00043c0001137983 */ /* 0x000ee20000100800 */
[----:B0-----:R-:W-:-:S02]  /*63320*/  IMAD.MOV.U32 R20, RZ, RZ, R0 ;  /* 0x000000ffff147224 */ /* 0x001fc400078e0000 */
[----:B------:R-:W-:Y:S02]  /*63330*/  IMAD.MOV.U32 R21, RZ, RZ, R3 ;  /* 0x000000ffff157224 */ /* 0x000fe400078e0003 */
[----:B-1----:R-:W-:Y:S02]  /*63340*/  IMAD.MOV.U32 R22, RZ, RZ, R8 ;  /* 0x000000ffff167224 */ /* 0x002fe400078e0008 */
[----:B------:R-:W-:-:S07]  /*63350*/  IMAD.MOV.U32 R23, RZ, RZ, R9 ;  /* 0x000000ffff177224 */ /* 0x000fce00078e0009 */
[----:B------:R-:W-:Y:S01]  /*63360*/  HMMA.16816.F32 R20, R20, R16, R24 ;  /* 0x000000101414723c */ /* 0x000fe20000001818 */
[----:B------:R-:W2:Y:S04]  /*63370*/  LDL.LU.64 R26, [R1+0x2bb0] ;  /* 0x002bb000011a7983 */ /* 0x000ea80000300a00 */
[----:B------:R-:W2:Y:S04]  /*63380*/  LDL.LU.64 R24, [R1+0x2ba8] ;  /* 0x002ba80001187983 */ /* 0x000ea80000300a00 */
[----:B------:R-:W2:Y:S10]  /*63390*/  LDL.LU.64 R16, [R1+0x2ba0] ;  /* 0x002ba00001107983 */ /* 0x000eb40000300a00 */
[----:B------:R0:W-:Y:S01]  /*633a0*/  STL.64 [R1+0x100], R20 ;  /* 0x0001001401007387 */ /* 0x0001e20000100a00 */
[----:B------:R-:W-:-:S02]  /*633b0*/  IMAD.MOV.U32 R2, RZ, RZ, R23 ;  /* 0x000000ffff027224 */ /* 0x000fc400078e0017 */
[----:B------:R-:W-:Y:S01]  /*633c0*/  IMAD.MOV.U32 R23, RZ, RZ, R9 ;  /* 0x000000ffff177224 */ /* 0x000fe200078e0009 */
[----:B------:R1:W-:Y:S01]  /*633d0*/  STL [R1+0x108], R22 ;  /* 0x0001081601007387 */ /* 0x0003e20000100800 */
[----:B0-----:R-:W-:Y:S02]  /*633e0*/  IMAD.MOV.U32 R20, RZ, RZ, R0 ;  /* 0x000000ffff147224 */ /* 0x001fe400078e0000 */
[----:B------:R-:W-:Y:S02]  /*633f0*/  IMAD.MOV.U32 R21, RZ, RZ, R3 ;  /* 0x000000ffff157224 */ /* 0x000fe400078e0003 */
[----:B-1----:R-:W-:Y:S02]  /*63400*/  IMAD.MOV.U32 R22, RZ, RZ, R8 ;  /* 0x000000ffff167224 */ /* 0x002fe400078e0008 */
[----:B------:R-:W3:Y:S04]  /*63410*/  LDL.LU R8, [R1+0x2b9c] ;  /* 0x002b9c0001087983 */ /* 0x000ee80000300800 */
[----:B------:R-:W3:Y:S01]  /*63420*/  LDL.LU R9, [R1+0x2b98] ;  /* 0x002b980001097983 */ /* 0x000ee20000300800 */
[----:B-----5:R-:W-:Y:S03]  /*63430*/  HMMA.16816.F32 R20, R20, R28, R4 ;  /* 0x0000001c1414723c */ /* 0x020fe60000001804 */
[----:B------:R-:W5:Y:S04]  /*63440*/  LDL.LU.64 R6, [R1+0x2b90] ;  /* 0x002b900001067983 */ /* 0x000f680000300a00 */
[----:B------:R-:W5:Y:S04]  /*63450*/  LDL.LU.64 R4, [R1+0x2b88] ;  /* 0x002b880001047983 */ /* 0x000f680000300a00 */
[----:B------:R0:W-:Y:S04]  /*63460*/  STL.64 [R1+0x2b18], R28 ;  /* 0x002b181c01007387 */ /* 0x0001e80000100a00 */
[----:B0-----:R-:W2:Y:S04]  /*63470*/  LDL.LU R28, [R1+0x1f8] ;  /* 0x0001f800011c7983 */ /* 0x001ea80000300800 */
[----:B------:R0:W-:Y:S04]  /*63480*/  STL.64 [R1+0xf0], R20 ;  /* 0x0000f01401007387 */ /* 0x0001e80000100a00 */
[----:B------:R2:W-:Y:S04]  /*63490*/  STL.64 [R1+0xf8], R22 ;  /* 0x0000f81601007387 */ /* 0x0005e80000100a00 */
[----:B------:R-:W3:Y:S01]  /*634a0*/  LDL.LU R29, [R1+0x1e8] ;  /* 0x0001e800011d7983 */ /* 0x000ee20000300800 */
[----:B0-----:R-:W-:-:S02]  /*634b0*/  IMAD.MOV.U32 R20, RZ, RZ, R0 ;  /* 0x000000ffff147224 */ /* 0x001fc400078e0000 */
[----:B------:R-:W-:Y:S02]  /*634c0*/  IMAD.MOV.U32 R21, RZ, RZ, R3 ;  /* 0x000000ffff157224 */ /* 0x000fe400078e0003 */
[----:B----4-:R-:W-:Y:S02]  /*634d0*/  IMAD.MOV.U32 R0, RZ, RZ, R11 ;  /* 0x000000ffff007224 */ /* 0x010fe400078e000b */
[----:B--2---:R-:W-:Y:S02]  /*634e0*/  IMAD.MOV.U32 R22, RZ, RZ, R28 ;  /* 0x000000ffff167224 */ /* 0x004fe400078e001c */
[----:B---3--:R-:W-:-:S07]  /*634f0*/  IMAD.MOV.U32 R23, RZ, RZ, R29 ;  /* 0x000000ffff177224 */ /* 0x008fce00078e001d */
[----:B-----5:R-:W-:Y:S01]  /*63500*/  HMMA.16816.F32 R4, R20, R10, R4 ;  /* 0x0000000a1404723c */ /* 0x020fe20000001804 */
[----:B------:R-:W2:-:S15]  /*63510*/  LDL.LU.64 R10, [R1+0x2b80] ;  /* 0x002b8000010a7983 */ /* 0x000e9e0000300a00 */
[----:B------:R-:W-:-:S03]  /*63520*/  NOP ;  /* 0x0000000000007918 */ /* 0x000fc60000000000 */
[----:B------:R-:W-:Y:S04]  /*63530*/  STL.64 [R1+0x40], R4 ;  /* 0x0000400401007387 */ /* 0x000fe80000100a00 */
[----:B------:R0:W-:Y:S04]  /*63540*/  STL [R1+0x48], R6 ;  /* 0x0000480601007387 */ /* 0x0001e80000100800 */
[----:B------:R-:W3:Y:S04]  /*63550*/  LDL.LU R22, [R1+0x1f0] ;  /* 0x0001f00001167983 */ /* 0x000ee80000300800 */
[----:B------:R-:W4:Y:S01]  /*63560*/  LDL.LU R23, [R1+0x1e0] ;  /* 0x0001e00001177983 */ /* 0x000f220000300800 */
[----:B------:R-:W-:-:S02]  /*63570*/  IMAD.MOV.U32 R3, RZ, RZ, R7 ;  /* 0x000000ffff037224 */ /* 0x000fc400078e0007 */
[----:B0-----:R-:W-:Y:S01]  /*63580*/  IMAD.MOV.U32 R6, RZ, RZ, R28 ;  /* 0x000000ffff067224 */ /* 0x001fe200078e001c */
[----:B------:R-:W5:Y:S01]  /*63590*/  LDL R20, [R1+0x210] ;  /* 0x0002100001147983 */ /* 0x000f620000100800 */
[----:B------:R-:W-:-:S03]  /*635a0*/  IMAD.MOV.U32 R7, RZ, RZ, R29 ;  /* 0x000000ffff077224 */ /* 0x000fc600078e001d */
[----:B------:R-:W5:Y:S04]  /*635b0*/  LDL R21, [R1+0x200] ;  /* 0x0002000001157983 */ /* 0x000f680000100800 */
[----:B------:R0:W-:Y:S04]  /*635c0*/  STL.64 [R1+0x2ac0], R2 ;  /* 0x002ac00201007387 */ /* 0x0001e80000100a00 */
[----:B0-----:R-:W5:Y:S04]  /*635d0*/  LDL.LU R2, [R1+0x3d0] ;  /* 0x0003d00001027983 */ /* 0x001f680000300800 */
[----:B------:R-:W5:Y:S01]  /*635e0*/  LDL.LU R3, [R1+0x3d4] ;  /* 0x0003d40001037983 */ /* 0x000f620000300800 */
[----:B---3--:R-:W-:-:S02]  /*635f0*/  IMAD.MOV.U32 R4, RZ, RZ, R22 ;  /* 0x000000ffff047224 */ /* 0x008fc400078e0016 */
[----:B----4-:R-:W-:-:S07]  /*63600*/  IMAD.MOV.U32 R5, RZ, RZ, R23 ;  /* 0x000000ffff057224 */ /* 0x010fce00078e0017 */
[----:B--2---:R-:W-:Y:S01]  /*63610*/  HMMA.16816.F32 R4, R4, R18, R8 ;  /* 0x000000120404723c */ /* 0x004fe20000001808 */
[----:B------:R-:W2:Y:S04]  /*63620*/  LDL.LU.64 R18, [R1+0x2b78] ;  /* 0x002b780001127983 */ /* 0x000ea80000300a00 */
[----:B------:R-:W2:-:S14]  /*63630*/  LDL.LU R8, [R1+0x420] ;  /* 0x0004200001087983 */ /* 0x000e9c0000300800 */
[----:B------:R0:W-:Y:S04]  /*63640*/  STL.64 [R1+0x30], R4 ;  /* 0x0000300401007387 */ /* 0x0001e80000100a00 */
[----:B------:R1:W-:Y:S04]  /*63650*/  STL.64 [R1+0x38], R6 ;  /* 0x0000380601007387 */ /* 0x0003e80000100a00 */
[----:B------:R-:W2:Y:S04]  /*63660*/  LDL.LU R9, [R1+0x424] ;  /* 0x0004240001097983 */ /* 0x000ea80000300800 */
[----:B------:R-:W3:Y:S04]  /*63670*/  LDL.LU R10, [R1+0x3e0] ;  /* 0x0003e000010a7983 */ /* 0x000ee80000300800 */
[----:B------:R-:W3:Y:S01]  /*63680*/  LDL.LU R11, [R1+0x3e4] ;  /* 0x0003e400010b7983 */ /* 0x000ee20000300800 */
[----:B0-----:R-:W-:-:S02]  /*63690*/  IMAD.MOV.U32 R4, RZ, RZ, R22 ;  /* 0x000000ffff047224 */ /* 0x001fc400078e0016 */
[----:B------:R-:W-:Y:S02]  /*636a0*/  IMAD.MOV.U32 R5, RZ, RZ, R23 ;  /* 0x000000ffff057224 */ /* 0x000fe400078e0017 */
[----:B-1----:R-:W-:Y:S02]  /*636b0*/  IMAD.MOV.U32 R6, RZ, RZ, R28 ;  /* 0x000000ffff067224 */ /* 0x002fe400078e001c */
[----:B------:R-:W-:-:S07]  /*636c0*/  IMAD.MOV.U32 R7, RZ, RZ, R29 ;  /* 0x000000ffff077224 */ /* 0x000fce00078e001d */
[----:B--2---:R-:W-:Y:S01]  /*636d0*/  HMMA.16816.F32 R4, R4, R8, R16 ;  /* 0x000000080404723c */ /* 0x004fe20000001810 */
[----:B------:R-:W2:Y:S04]  /*636e0*/  LDL R16, [R1+0x218] ;  /* 0x0002180001107983 */ /* 0x000ea80000100800 */
[----:B------:R-:W4:-:S14]  /*636f0*/  LDL R17, [R1+0x208] ;  /* 0x0002080001117983 */ /* 0x000f1c0000100800 */
[----:B------:R0:W-:Y:S04]  /*63700*/  STL.64 [R1+0x20], R4 ;  /* 0x0000200401007387 */ /* 0x0001e80000100a00 */
[----:B------:R1:W-:Y:S01]  /*63710*/  STL.64 [R1+0x28], R6 ;  /* 0x0000280601007387 */ /* 0x0003e20000100a00 */
[----:B0-----:R-:W-:Y:S02]  /*63720*/  IMAD.MOV.U32 R4, RZ, RZ, R22 ;  /* 0x000000ffff047224 */ /* 0x001fe400078e0016 */
[----:B------:R-:W-:Y:S02]  /*63730*/  IMAD.MOV.U32 R5, RZ, RZ, R23 ;  /* 0x000000ffff057224 */ /* 0x000fe400078e0017 */
[----:B-1----:R-:W-:Y:S02]  /*63740*/  IMAD.MOV.U32 R6, RZ, RZ, R28 ;  /* 0x000000ffff067224 */ /* 0x002fe400078e001c */
[----:B------:R-:W-:-:S07]  /*63750*/  IMAD.MOV.U32 R7, RZ, RZ, R29 ;  /* 0x000000ffff077224 */ /* 0x000fce00078e001d */
[----:B---3--:R-:W-:Y:S01]  /*63760*/  HMMA.16816.F32 R4, R4, R10, R24 ;  /* 0x0000000a0404723c */ /* 0x008fe20000001818 */
[----:B------:R-:W-:Y:S04]  /*63770*/  STL.64 [R1+0x2b10], R10 ;  /* 0x002b100a01007387 */ /* 0x000fe80000100a00 */
[----:B------:R-:W-:-:S14]  /*63780*/  STL.64 [R1+0x2b08], R8 ;  /* 0x002b080801007387 */ /* 0x000fdc0000100a00 */
[----:B------:R0:W-:Y:S04]  /*63790*/  STL.64 [R1+0x10], R4 ;  /* 0x0000100401007387 */ /* 0x0001e80000100a00 */
[----:B------:R1:W-:Y:S01]  /*637a0*/  STL.64 [R1+0x18], R6 ;  /* 0x0000180601007387 */ /* 0x0003e20000100a00 */
[----:B0-----:R-:W-:Y:S02]  /*637b0*/  IMAD.MOV.U32 R4, RZ, RZ, R22 ;  /* 0x000000ffff047224 */ /* 0x001fe400078e0016 */
[----:B------:R-:W-:Y:S02]  /*637c0*/  IMAD.MOV.U32 R5, RZ, RZ, R23 ;  /* 0x000000ffff057224 */ /* 0x000fe400078e0017 */
[----:B-1----:R-:W-:Y:S02]  /*637d0*/  IMAD.MOV.U32 R6, RZ, RZ, R28 ;  /* 0x000000ffff067224 */ /* 0x002fe400078e001c */
[----:B------:R-:W-:Y:S01]  /*637e0*/  IMAD.MOV.U32 R7, RZ, RZ, R29 ;  /* 0x000000ffff077224 */ /* 0x000fe200078e001d */
[----:B------:R-:W3:Y:S06]  /*637f0*/  LDL.LU R28, [R1+0x5a0] ;  /* 0x0005a000011c7983 */ /* 0x000eec0000300800 */
[----:B-----5:R-:W-:-:S15]  /*63800*/  HMMA.16816.F32 R4, R4, R2, R12 ;  /* 0x000000020404723c */ /* 0x020fde000000180c */
[----:B------:R-:W-:-:S04]  /*63810*/  NOP ;  /* 0x0000000000007918 */ /* 0x000fc80000000000 */
[----:B------:R-:W-:Y:S04]  /*63820*/  STL.64 [R1], R4 ;  /* 0x0000000401007387 */ /* 0x000fe80000100a00 */
[----:B------:R-:W-:Y:S04]  /*63830*/  STL.64 [R1+0x8], R6 ;  /* 0x0000080601007387 */ /* 0x000fe80000100a00 */
[----:B------:R-:W3:Y:S04]  /*63840*/  LDL.LU R29, [R1+0x5a4] ;  /* 0x0005a400011d7983 */ /* 0x000ee80000300800 */
[----:B---3--:R0:W-:Y:S04]  /*63850*/  STL.64 [R1+0x2b60], R28 ;  /* 0x002b601c01007387 */ /* 0x0081e80000100a00 */
[----:B0-----:R-:W3:Y:S04]  /*63860*/  LDL.LU R28, [R1+0x5a8] ;  /* 0x0005a800011c7983 */ /* 0x001ee80000300800 */
[----:B------:R-:W3:Y:S04]  /*63870*/  LDL.LU R29, [R1+0x5ac] ;  /* 0x0005ac00011d7983 */ /* 0x000ee80000300800 */
[----:B------:R-:W5:Y:S04]  /*63880*/  LDL.LU R8, [R1+0x320] ;  /* 0x0003200001087983 */ /* 0x000f680000300800 */
[----:B------:R-:W5:Y:S04]  /*63890*/  LDL.LU R9, [R1+0x324] ;  /* 0x0003240001097983 */ /* 0x000f680000300800 */
[----:B------:R-:W2:Y:S04]  /*638a0*/  LDL.LU R10, [R1+0x328] ;  /* 0x00032800010a7983 */ /* 0x000ea80000300800 */
[----:B------:R-:W2:Y:S04]  /*638b0*/  LDL.LU R11, [R1+0x32c] ;  /* 0x00032c00010b7983 */ /* 0x000ea80000300800 */
[----:B--2---:R-:W-:Y:S04]  /*638c0*/  STL.64 [R1+0x2b70], R10 ;  /* 0x002b700a01007387 */ /* 0x004fe80000100a00 */
[----:B-----5:R0:W-:Y:S04]  /*638d0*/  STL.64 [R1+0x2b68], R8 ;  /* 0x002b680801007387 */ /* 0x0201e80000100a00 */
[----:B0-----:R-:W3:Y:S04]  /*638e0*/  LDL.LU R8, [R1+0x330] ;  /* 0x0003300001087983 */ /* 0x001ee80000300800 */
[----:B------:R-:W3:Y:S04]  /*638f0*/  LDL.LU R9, [R1+0x334] ;  /* 0x0003340001097983 */ /* 0x000ee80000300800 */
[----:B------:R-:W3:Y:S04]  /*63900*/  LDL.LU R10, [R1+0x338] ;  /* 0x00033800010a7983 */ /* 0x000ee80000300800 */
[----:B------:R-:W3:Y:S04]  /*63910*/  LDL.LU R11, [R1+0x33c] ;  /* 0x00033c00010b7983 */ /* 0x000ee80000300800 */
[----:B------:R-:W2:Y:S04]  /*63920*/  LDL.LU R22, [R1+0x588] ;  /* 0x0005880001167983 */ /* 0x000ea80000300800 */
[----:B------:R-:W2:Y:S04]  /*63930*/  LDL.LU R23, [R1+0x58c] ;  /* 0x00058c0001177983 */ /* 0x000ea80000300800 */
[----:B------:R-:W5:Y:S04]  /*63940*/  LDL.LU R18, [R1+0x590] ;  /* 0x0005900001127983 */ /* 0x000f680000300800 */
[----:B------:R-:W5:Y:S04]  /*63950*/  LDL.LU R19, [R1+0x594] ;  /* 0x0005940001137983 */ /* 0x000f680000300800 */
[----:B------:R-:W2:Y:S04]  /*63960*/  LDL.LU R12, [R1+0x300] ;  /* 0x00030000010c7983 */ /* 0x000ea80000300800 */
[----:B------:R-:W2:Y:S04]  /*63970*/  LDL.LU R13, [R1+0x304] ;  /* 0x00030400010d7983 */ /* 0x000ea80000300800 */
[----:B------:R-:W2:Y:S04]  /*63980*/  LDL.LU R14, [R1+0x308] ;  /* 0x00030800010e7983 */ /* 0x000ea80000300800 */
[----:B------:R-:W2:Y:S01]  /*63990*/  LDL.LU R15, [R1+0x30c] ;  /* 0x00030c00010f7983 */ /* 0x000ea20000300800 */
[----:B------:R-:W-:-:S02]  /*639a0*/  IMAD.MOV.U32 R4, RZ, RZ, R16 ;  /* 0x000000ffff047224 */ /* 0x000fc400078e0010 */
[----:B----4-:R-:W-:Y:S02]  /*639b0*/  IMAD.MOV.U32 R5, RZ, RZ, R17 ;  /* 0x000000ffff057224 */ /* 0x010fe400078e0011 */
[----:B------:R-:W-:Y:S02]  /*639c0*/  IMAD.MOV.U32 R6, RZ, RZ, R20 ;  /* 0x000000ffff067224 */ /* 0x000fe400078e0014 */
[----:B------:R-:W-:-:S07]  /*639d0*/  IMAD.MOV.U32 R7, RZ, RZ, R21 ;  /* 0x000000ffff077224 */ /* 0x000fce00078e0015 */
[----:B---3--:R-:W-:Y:S01]  /*639e0*/  HMMA.16816.F32 R4, R4, R28, R8 ;  /* 0x0000001c0404723c */ /* 0x008fe20000001808 */
        /* <DEDUP_REMOVED lines=10> */
[----:B------:R0:W-:Y:S04]  /*63a90*/  STL.64 [R1+0x2b30], R2 ;  /* 0x002b300201007387 */ /* 0x0001e80000100a00 */
[----:B0-----:R-:W2:Y:S04]  /*63aa0*/  LDL.LU R2, [R1+0x598] ;  /* 0x0005980001027983 */ /* 0x001ea80000300800 */
[----:B------:R-:W2:Y:S04]  /*63ab0*/  LDL.LU R3, [R1+0x59c] ;  /* 0x00059c0001037983 */ /* 0x000ea80000300800 */
[----:B------:R-:W4:Y:S04]  /*63ac0*/  LDL.LU.64 R10, [R1+0x2b70] ;  /* 0x002b7000010a7983 */ /* 0x000f280000300a00 */
[----:B------:R-:W4:Y:S04]  /*63ad0*/  LDL.LU.64 R8, [R1+0x2b68] ;  /* 0x002b680001087983 */ /* 0x000f280000300a00 */
[----:B------:R-:W4:Y:S04]  /*63ae0*/  LDL.LU.64 R28, [R1+0x2b60] ;  /* 0x002b6000011c7983 */ /* 0x000f280000300a00 */
[----:B------:R0:W-:Y:S04]  /*63af0*/  STL.64 [R1+0xe0], R4 ;  /* 0x0000e00401007387 */ /* 0x0001e80000100a00 */
[----:B------:R1:W-:Y:S01]  /*63b00*/  STL.64 [R1+0xe8], R6 ;  /* 0x0000e80601007387 */ /* 0x0003e20000100a00 */
[----:B0-----:R-:W-:-:S02]  /*63b10*/  IMAD.MOV.U32 R4, RZ, RZ, R16 ;  /* 0x000000ffff047224 */ /* 0x001fc400078e0010 */
[----:B------:R-:W-:Y:S02]  /*63b20*/  IMAD.MOV.U32 R5, RZ, RZ, R17 ;  /* 0x000000ffff057224 */ /* 0x000fe400078e0011 */
[----:B-1----:R-:W-:Y:S02]  /*63b30*/  IMAD.MOV.U32 R6, RZ, RZ, R20 ;  /* 0x000000ffff067224 */ /* 0x002fe400078e0014 */
[----:B------:R-:W-:-:S07]  /*63b40*/  IMAD.MOV.U32 R7, RZ, RZ, R21 ;  /* 0x000000ffff077224 */ /* 0x000fce00078e0015 */
[----:B----4-:R-:W-:Y:S01]  /*63b50*/  HMMA.16816.F32 R4, R4, R28, R8 ;  /* 0x0000001c0404723c */ /* 0x010fe20000001808 */
[----:B------:R-:W4:-:S15]  /*63b60*/  LDL.LU R28, [R1+0x580] ;  /* 0x00058000011c7983 */ /* 0x000f1e0000300800 */
[----:B------:R-:W-:-:S03]  /*63b70*/  NOP ;  /* 0x0000000000007918 */ /* 0x000fc60000000000 */
        /* <DEDUP_REMOVED lines=8> */
[----:B------:R-:W-:-:S03]  /*63c00*/  IMAD.MOV.U32 R7, RZ, RZ, R21 ;  /* 0x000000ffff077224 */ /* 0x000fc600078e0015 */
[----:B------:R-:W4:Y:S04]  /*63c10*/  LDL.LU R10, [R1+0x2f8] ;  /* 0x0002f800010a7983 */ /* 0x000f280000300800 */
[----:B------:R-:W4:Y:S01]  /*63c20*/  LDL.LU R11, [R1+0x2fc] ;  /* 0x0002fc00010b7983 */ /* 0x000f220000300800 */
[----:B--2---:R-:W-:Y:S03]  /*63c30*/  HMMA.16816.F32 R4, R4, R2, R12 ;  /* 0x000000020404723c */ /* 0x004fe6000000180c */
[----:B------:R-:W5:Y:S04]  /*63c40*/  LDL.LU.64 R14, [R1+0x2b58] ;  /* 0x002b5800010e7983 */ /* 0x000f680000300a00 */
[----:B------:R-:W5:-:S12]  /*63c50*/  LDL.LU.64 R12, [R1+0x2b50] ;  /* 0x002b5000010c7983 */ /* 0x000f580000300a00 */
[----:B------:R0:W-:Y:S04]  /*63c60*/  STL.64 [R1+0xc0], R4 ;  /* 0x0000c00401007387 */ /* 0x0001e80000100a00 */
[----:B------:R1:W-:Y:S01]  /*63c70*/  STL.64 [R1+0xc8], R6 ;  /* 0x0000c80601007387 */ /* 0x0003e20000100a00 */
[----:B0-----:R-:W-:Y:S02]  /*63c80*/  IMAD.MOV.U32 R4, RZ, RZ, R16 ;  /* 0x000000ffff047224 */ /* 0x001fe400078e0010 */
[----:B------:R-:W-:Y:S02]  /*63c90*/  IMAD.MOV.U32 R5, RZ, RZ, R17 ;  /* 0x000000ffff057224 */ /* 0x000fe400078e0011 */
[----:B-1----:R-:W-:Y:S02]  /*63ca0*/  IMAD.MOV.U32 R6, RZ, RZ, R20 ;  /* 0x000000ffff067224 */ /* 0x002fe400078e0014 */
[----:B------:R-:W-:-:S07]  /*63cb0*/  IMAD.MOV.U32 R7, RZ, RZ, R21 ;  /* 0x000000ffff077224 */ /* 0x000fce00078e0015 */
[C---:B-----5:R-:W-:Y:S08]  /*63cc0*/  HMMA.16816.F32 R12, R4.reuse, R18, R12 ;  /* 0x00000012040c723c */ /* 0x060ff0000000180c */
[----:B---3--:R-:W-:Y:S11]  /*63cd0*/  HMMA.16816.F32 R4, R4, R22, R24 ;  /* 0x000000160404723c */ /* 0x008ff60000001818 */
[----:B------:R-:W-:Y:S04]  /*63ce0*/  STL.64 [R1+0xb0], R12 ;  /* 0x0000b00c01007387 */ /* 0x000fe80000100a00 */
[----:B------:R-:W-:Y:S04]  /*63cf0*/  STL.64 [R1+0xb8], R14 ;  /* 0x0000b80e01007387 */ /* 0x000fe80000100a00 */
[----:B------:R-:W2:Y:S04]  /*63d00*/  LDL.LU R18, [R1+0x570] ;  /* 0x0005700001127983 */ /* 0x000ea80000300800 */
[----:B------:R0:W-:Y:S04]  /*63d10*/  STL.64 [R1+0xa0], R4 ;  /* 0x0000a00401007387 */ /* 0x0001e80000100a00 */
[----:B------:R1:W-:Y:S04]  /*63d20*/  STL.64 [R1+0xa8], R6 ;  /* 0x0000a80601007387 */ /* 0x0003e80000100a00 */
[----:B------:R-:W2:Y:S04]  /*63d30*/  LDL.LU R19, [R1+0x574] ;  /* 0x0005740001137983 */ /* 0x000ea80000300800 */
[----:B------:R-:W3:Y:S04]  /*63d40*/  LDL.LU R2, [R1+0x578] ;  /* 0x0005780001027983 */ /* 0x000ee80000300800 */
[----:B------:R-:W3:Y:S04]  /*63d50*/  LDL.LU R3, [R1+0x57c] ;  /* 0x00057c0001037983 */ /* 0x000ee80000300800 */
[----:B------:R-:W5:Y:S04]  /*63d60*/  LDL.LU R24, [R1+0x2d0] ;  /* 0x0002d00001187983 */ /* 0x000f680000300800 */
[----:B------:R-:W5:Y:S04]  /*63d70*/  LDL.LU R25, [R1+0x2d4] ;  /* 0x0002d40001197983 */ /* 0x000f680000300800 */
[----:B------:R-:W2:Y:S04]  /*63d80*/  LDL.LU R26, [R1+0x2d8] ;  /* 0x0002d800011a7983 */ /* 0x000ea80000300800 */
[----:B------:R-:W2:Y:S01]  /*63d90*/  LDL.LU R27, [R1+0x2dc] ;  /* 0x0002dc00011b7983 */ /* 0x000ea20000300800 */
[----:B0-----:R-:W-:-:S02]  /*63da0*/  IMAD.MOV.U32 R4, RZ, RZ, R16 ;  /* 0x000000ffff047224 */ /* 0x001fc400078e0010 */
[----:B------:R-:W-:Y:S02]  /*63db0*/  IMAD.MOV.U32 R5, RZ, RZ, R17 ;  /* 0x000000ffff057224 */ /* 0x000fe400078e0011 */
[----:B-1----:R-:W-:Y:S02]  /*63dc0*/  IMAD.MOV.U32 R6, RZ, RZ, R20 ;  /* 0x000000ffff067224 */ /* 0x002fe400078e0014 */
[----:B------:R-:W-:-:S07]  /*63dd0*/  IMAD.MOV.U32 R7, RZ, RZ, R21 ;  /* 0x000000ffff077224 */ /* 0x000fce00078e0015 */
[----:B----4-:R-:W-:Y:S01]  /*63de0*/  HMMA.16816.F32 R4, R4, R28, R8 ;  /* 0x0000001c0404723c */ /* 0x010fe20000001808 */
[----:B--2---:R-:W-:Y:S04]  /*63df0*/  STL.64 [R1+0x2b40], R26 ;  /* 0x002b401a01007387 */ /* 0x004fe80000100a00 */
[----:B-----5:R0:W-:Y:S04]  /*63e00*/  STL.64 [R1+0x2b38], R24 ;  /* 0x002b381801007387 */ /* 0x0201e80000100a00 */
[----:B0-----:R-:W3:Y:S04]  /*63e10*/  LDL.LU R24, [R1+0x2e0] ;  /* 0x0002e00001187983 */ /* 0x001ee80000300800 */
[----:B------:R-:W3:Y:S04]  /*63e20*/  LDL.LU R25, [R1+0x2e4] ;  /* 0x0002e40001197983 */ /* 0x000ee80000300800 */
[----:B------:R-:W3:Y:S04]  /*63e30*/  LDL.LU R26, [R1+0x2e8] ;  /* 0x0002e800011a7983 */ /* 0x000ee80000300800 */
[----:B------:R-:W3:Y:S04]  /*63e40*/  LDL.LU R27, [R1+0x2ec] ;  /* 0x0002ec00011b7983 */ /* 0x000ee80000300800 */
[----:B------:R-:W2:Y:S04]  /*63e50*/  LDL.LU R28, [R1+0x468] ;  /* 0x00046800011c7983 */ /* 0x000ea80000300800 */
[----:B------:R0:W-:Y:S04]  /*63e60*/  STL.64 [R1+0x90], R4 ;  /* 0x0000900401007387 */ /* 0x0001e80000100a00 */
[----:B------:R1:W-:Y:S04]  /*63e70*/  STL.64 [R1+0x98], R6 ;  /* 0x0000980601007387 */ /* 0x0003e80000100a00 */
[----:B------:R-:W2:Y:S04]  /*63e80*/  LDL.LU R29, [R1+0x46c] ;  /* 0x00046c00011d7983 */ /* 0x000ea80000300800 */
[----:B------:R-:W4:Y:S04]  /*63e90*/  LDL.LU R8, [R1+0x2b0] ;  /* 0x0002b00001087983 */ /* 0x000f280000300800 */
[----:B------:R-:W4:Y:S04]  /*63ea0*/  LDL.LU R9, [R1+0x2b4] ;  /* 0x0002b40001097983 */ /* 0x000f280000300800 */
[----:B------:R-:W5:Y:S04]  /*63eb0*/  LDL.LU R10, [R1+0x2b8] ;  /* 0x0002b800010a7983 */ /* 0x000f680000300800 */
[----:B------:R-:W5:Y:S01]  /*63ec0*/  LDL.LU R11, [R1+0x2bc] ;  /* 0x0002bc00010b7983 */ /* 0x000f620000300800 */
[----:B0-----:R-:W-:-:S02]  /*63ed0*/  IMAD.MOV.U32 R4, RZ, RZ, R16 ;  /* 0x000000ffff047224 */ /* 0x001fc400078e0010 */
[----:B------:R-:W-:Y:S02]  /*63ee0*/  IMAD.MOV.U32 R5, RZ, RZ, R17 ;  /* 0x000000ffff057224 */ /* 0x000fe400078e0011 */
[----:B-1----:R-:W-:Y:S02]  /*63ef0*/  IMAD.MOV.U32 R6, RZ, RZ, R20 ;  /* 0x000000ffff067224 */ /* 0x002fe400078e0014 */
[----:B------:R-:W-:Y:S02]  /*63f00*/  IMAD.MOV.U32 R7, RZ, RZ, R21 ;  /* 0x000000ffff077224 */ /* 0x000fe400078e0015 */
[----:B------:R-:W-:-:S05]  /*63f10*/  IMAD.MOV.U32 R23, RZ, RZ, R0 ;  /* 0x000000ffff177224 */ /* 0x000fca00078e0000 */
[----:B---3--:R-:W-:Y:S01]  /*63f20*/  HMMA.16816.F32 R4, R4, R2, R24 ;  /* 0x000000020404723c */ /* 0x008fe20000001818 */
[----:B-----5:R-:W-:Y:S04]  /*63f30*/  STL.64 [R1+0x2b28], R10 ;  /* 0x002b280a01007387 */ /* 0x020fe80000100a00 */
[----:B----4-:R0:W-:Y:S04]  /*63f40*/  STL.64 [R1+0x2b20], R8 ;  /* 0x002b200801007387 */ /* 0x0101e80000100a00 */
[----:B0-----:R-:W2:Y:S04]  /*63f50*/  LDL.LU R8, [R1+0x2c0] ;  /* 0x0002c00001087983 */ /* 0x001ea80000300800 */
[----:B------:R-:W2:Y:S04]  /*63f60*/  LDL.LU R9, [R1+0x2c4] ;  /* 0x0002c40001097983 */ /* 0x000ea80000300800 */
[----:B------:R-:W2:Y:S04]  /*63f70*/  LDL.LU R10, [R1+0x2c8] ;  /* 0x0002c800010a7983 */ /* 0x000ea80000300800 */
[----:B------:R-:W2:Y:S04]  /*63f80*/  LDL.LU R11, [R1+0x2cc] ;  /* 0x0002cc00010b7983 */ /* 0x000ea80000300800 */
[----:B------:R-:W3:Y:S04]  /*63f90*/  LDL.LU R22, [R1+0x448] ;  /* 0x0004480001167983 */ /* 0x000ee80000300800 */
[----:B------:R-:W4:Y:S04]  /*63fa0*/  LDL.LU R0, [R1+0x2b48] ;  /* 0x002b480001007983 */ /* 0x000f280000300800 */
[----:B------:R-:W3:Y:S04]  /*63fb0*/  LDL.LU R12, [R1+0x2a0] ;  /* 0x0002a000010c7983 */ /* 0x000ee80000300800 */
[----:B------:R-:W3:Y:S04]  /*63fc0*/  LDL.LU R13, [R1+0x2a4] ;  /* 0x0002a400010d7983 */ /* 0x000ee80000300800 */
[----:B------:R-:W3:Y:S04]  /*63fd0*/  LDL.LU R14, [R1+0x2a8] ;  /* 0x0002a800010e7983 */ /* 0x000ee80000300800 */
[----:B------:R-:W3:Y:S04]  /*63fe0*/  LDL.LU R15, [R1+0x2ac] ;  /* 0x0002ac00010f7983 */ /* 0x000ee80000300800 */
[----:B------:R-:W5:Y:S04]  /*63ff0*/  LDL.LU.64 R26, [R1+0x2b40] ;  /* 0x002b4000011a7983 */ /* 0x000f680000300a00 */
[----:B------:R-:W5:Y:S04]  /*64000*/  LDL.LU.64 R24, [R1+0x2b38] ;  /* 0x002b380001187983 */ /* 0x000f680000300a00 */
[----:B------:R-:W2:Y:S04]  /*64010*/  LDL.LU.64 R2, [R1+0x2b30] ;  /* 0x002b300001027983 */ /* 0x000ea80000300a00 */
        /* <DEDUP_REMOVED lines=17> */
[----:B------:R-:W-:-:S03]  /*64130*/  IMAD.MOV.U32 R7, RZ, RZ, R21 ;  /* 0x000000ffff077224 */ /* 0x000fc600078e0015 */
[----:B------:R-:W5:Y:S04]  /*64140*/  LDL.LU R26, [R1+0x1c8] ;  /* 0x0001c800011a7983 */ /* 0x000f680000300800 */
[----:B--2---:R-:W-:Y:S01]  /*64150*/  HMMA.16816.F32 R4, R4, R28, R8 ;  /* 0x0000001c0404723c */ /* 0x004fe20000001808 */
[----:B------:R-:W2:Y:S04]  /*64160*/  LDL.LU.64 R10, [R1+0x2b28] ;  /* 0x002b2800010a7983 */ /* 0x000ea80000300a00 */
[----:B------:R-:W2:Y:S04]  /*64170*/  LDL.LU.64 R8, [R1+0x2b20] ;  /* 0x002b200001087983 */ /* 0x000ea80000300a00 */
[----:B------:R-:W2:Y:S10]  /*64180*/  LDL.LU.64 R28, [R1+0x2b18] ;  /* 0x002b1800011c7983 */ /* 0x000eb40000300a00 */
[----:B------:R0:W-:Y:S04]  /*64190*/  STL.64 [R1+0x60], R4 ;  /* 0x0000600401007387 */ /* 0x0001e80000100a00 */
[----:B------:R1:W-:Y:S01]  /*641a0*/  STL.64 [R1+0x68], R6 ;  /* 0x0000680601007387 */ /* 0x0003e20000100a00 */
[----:B0-----:R-:W-:-:S02]  /*641b0*/  IMAD.MOV.U32 R4, RZ, RZ, R16 ;  /* 0x000000ffff047224 */ /* 0x001fc400078e0010 */
[----:B------:R-:W-:Y:S02]  /*641c0*/  IMAD.MOV.U32 R5, RZ, RZ, R17 ;  /* 0x000000ffff057224 */ /* 0x000fe400078e0011 */
[----:B-1----:R-:W-:Y:S02]  /*641d0*/  IMAD.MOV.U32 R6, RZ, RZ, R20 ;  /* 0x000000ffff067224 */ /* 0x002fe400078e0014 */
[----:B------:R-:W-:Y:S02]  /*641e0*/  IMAD.MOV.U32 R7, RZ, RZ, R21 ;  /* 0x000000ffff077224 */ /* 0x000fe400078e0015 */
[----:B----4-:R-:W-:-:S05]  /*641f0*/  IMAD.MOV.U32 R27, RZ, RZ, R0 ;  /* 0x000000ffff1b7224 */ /* 0x010fca00078e0000 */
[----:B--2---:R-:W-:Y:S01]  /*64200*/  HMMA.16816.F32 R4, R4, R28, R8 ;  /* 0x0000001c0404723c */ /* 0x004fe20000001808 */
[----:B------:R-:W2:Y:S04]  /*64210*/  LDL.LU.64 R10, [R1+0x2b10] ;  /* 0x002b1000010a7983 */ /* 0x000ea80000300a00 */
[----:B------:R-:W4:Y:S04]  /*64220*/  LDL.LU.64 R8, [R1+0x2b08] ;  /* 0x002b080001087983 */ /* 0x000f280000300a00 */
[----:B------:R-:W2:Y:S04]  /*64230*/  LDL.LU R0, [R1+0x21c] ;  /* 0x00021c0001007983 */ /* 0x000ea80000300800 */
[----:B------:R-:W2:Y:S06]  /*64240*/  LDL.LU R29, [R1+0x214] ;  /* 0x00021400011d7983 */ /* 0x000eac0000300800 */
[----:B------:R0:W-:Y:S04]  /*64250*/  STL.64 [R1+0x50], R4 ;  /* 0x0000500401007387 */ /* 0x0001e80000100a00 */
[----:B------:R1:W-:Y:S04]  /*64260*/  STL.64 [R1+0x58], R6 ;  /* 0x0000580601007387 */ /* 0x0003e80000100a00 */
[----:B------:R-:W2:Y:S01]  /*64270*/  LDL.LU R28, [R1+0x204] ;  /* 0x00020400011c7983 */ /* 0x000ea20000300800 */
[----:B0-----:R-:W-:-:S02]  /*64280*/  IMAD.MOV.U32 R4, RZ, RZ, R16 ;  /* 0x000000ffff047224 */ /* 0x001fc400078e0010 */
[----:B------:R-:W-:Y:S02]  /*64290*/  IMAD.MOV.U32 R5, RZ, RZ, R17 ;  /* 0x000000ffff057224 */ /* 0x000fe400078e0011 */
[----:B-1----:R-:W-:Y:S02]  /*642a0*/  IMAD.MOV.U32 R6, RZ, RZ, R20 ;  /* 0x000000ffff067224 */ /* 0x002fe400078e0014 */
[----:B------:R-:W-:-:S07]  /*642b0*/  IMAD.MOV.U32 R7, RZ, RZ, R21 ;  /* 0x000000ffff077224 */ /* 0x000fce00078e0015 */
[----:B---3--:R-:W-:Y:S01]  /*642c0*/  HMMA.16816.F32 R20, R4, R22, R12 ;  /* 0x000000160414723c */ /* 0x008fe2000000180c */
[----:B------:R-:W4:Y:S04]  /*642d0*/  LDL.LU R12, [R1+0x1d0] ;  /* 0x0001d000010c7983 */ /* 0x000f280000300800 */
[----:B------:R-:W4:Y:S04]  /*642e0*/  LDL.LU R13, [R1+0x1d4] ;  /* 0x0001d400010d7983 */ /* 0x000f280000300800 */
[----:B------:R-:W4:Y:S04]  /*642f0*/  LDL.LU R14, [R1+0x1d8] ;  /* 0x0001d800010e7983 */ /* 0x000f280000300800 */
[----:B------:R-:W4:Y:S06]  /*64300*/  LDL.LU R15, [R1+0x1dc] ;  /* 0x0001dc00010f7983 */ /* 0x000f2c0000300800 */
[----:B------:R0:W-:Y:S04]  /*64310*/  STL.64 [R1+0x2980], R20 ;  /* 0x0029801401007387 */ /* 0x0001e80000100a00 */
[----:B0-----:R-:W3:Y:S04]  /*64320*/  LDL.LU R20, [R1+0x210] ;  /* 0x0002100001147983 */ /* 0x001ee80000300800 */
[----:B------:R-:W2:Y:S04]  /*64330*/  LDL.LU R21, [R1+0x200] ;  /* 0x0002000001157983 */ /* 0x000ea80000300800 */
[----:B------:R0:W-:Y:S04]  /*64340*/  STL.64 [R1+0x2968], R22 ;  /* 0x0029681601007387 */ /* 0x0001e80000100a00 */
[----:B0-----:R-:W4:Y:S04]  /*64350*/  LDL.LU R22, [R1+0x5d8] ;  /* 0x0005d80001167983 */ /* 0x001f280000300800 */
[----:B------:R-:W4:Y:S01]  /*64360*/  LDL.LU R23, [R1+0x5dc] ;  /* 0x0005dc0001177983 */ /* 0x000f220000300800 */
[----:B---3--:R-:W-:-:S02]  /*64370*/  IMAD.MOV.U32 R6, RZ, RZ, R20 ;  /* 0x000000ffff067224 */ /* 0x008fc400078e0014 */
[----:B--2---:R-:W-:-:S07]  /*64380*/  IMAD.MOV.U32 R7, RZ, RZ, R21 ;  /* 0x000000ffff077224 */ /* 0x004fce00078e0015 */
[----:B-----5:R-:W-:Y:S01]  /*64390*/  HMMA.16816.F32 R16, R4, R18, R24 ;  /* 0x000000120410723c */ /* 0x020fe20000001818 */
[----:B------:R-:W2:Y:S04]  /*643a0*/  LDL.LU R24, [R1+0x170] ;  /* 0x0001700001187983 */ /* 0x000ea80000300800 */
[----:B------:R-:W2:Y:S04]  /*643b0*/  LDL.LU R25, [R1+0x174] ;  /* 0x0001740001197983 */ /* 0x000ea80000300800 */
[----:B------:R-:W3:Y:S04]  /*643c0*/  LDL.LU R26, [R1+0x178] ;  /* 0x00017800011a7983 */ /* 0x000ee80000300800 */
[----:B------:R-:W3:Y:S04]  /*643d0*/  LDL.LU R27, [R1+0x17c] ;  /* 0x00017c00011b7983 */ /* 0x000ee80000300800 */
[----:B---3--:R-:W-:Y:S04]  /*643e0*/  STL.64 [R1+0x2b00], R26 ;  /* 0x002b001a01007387 */ /* 0x008fe80000100a00 */
[----:B--2---:R0:W-:Y:S04]  /*643f0*/  STL.64 [R1+0x2af8], R24 ;  /* 0x002af81801007387 */ /* 0x0041e80000100a00 */
[----:B0-----:R-:W2:Y:S04]  /*64400*/  LDL.LU R24, [R1+0x230] ;  /* 0x0002300001187983 */ /* 0x001ea80000300800 */
[----:B------:R-:W2:Y:S04]  /*64410*/  LDL.LU R25, [R1+0x234] ;  /* 0x0002340001197983 */ /* 0x000ea80000300800 */
[----:B------:R-:W2:Y:S04]  /*64420*/  LDL.LU R26, [R1+0x238] ;  /* 0x00023800011a7983 */ /* 0x000ea80000300800 */
[----:B------:R-:W2:Y:S04]  /*64430*/  LDL.LU R27, [R1+0x23c] ;  /* 0x00023c00011b7983 */ /* 0x000ea80000300800 */
[----:B------:R0:W-:Y:S04]  /*64440*/  STL [R1+0x2a10], R16 ;  /* 0x002a101001007387 */ /* 0x0001e80000100800 */
[----:B0-----:R-:W3:Y:S04]  /*64450*/  LDL.LU R16, [R1+0x208] ;  /* 0x0002080001107983 */ /* 0x001ee80000300800 */
[----:B------:R0:W-:Y:S04]  /*64460*/  STL [R1+0x2960], R17 ;  /* 0x0029601101007387 */ /* 0x0001e80000100800 */
[----:B0-----:R-:W5:Y:S04]  /*64470*/  LDL R17, [R1+0x20c] ;  /* 0x00020c0001117983 */ /* 0x001f680000100800 */
[----:B------:R0:W-:Y:S04]  /*64480*/  STL.64 [R1+0x2958], R18 ;  /* 0x0029581201007387 */ /* 0x0001e80000100a00 */
[----:B0-----:R-:W2:Y:S01]  /*64490*/  LDL.LU R19, [R1+0x218] ;  /* 0x0002180001137983 */ /* 0x001ea20000300800 */
[----:B---3--:R-:W-:-:S02]  /*644a0*/  IMAD.MOV.U32 R5, RZ, RZ, R16 ;  /* 0x000000ffff057224 */ /* 0x008fc400078e0010 */
[----:B--2---:R-:W-:-:S07]  /*644b0*/  IMAD.MOV.U32 R4, RZ, RZ, R19 ;  /* 0x000000ffff047224 */ /* 0x004fce00078e0013 */
[C---:B----4-:R-:W-:Y:S08]  /*644c0*/  HMMA.16816.F32 R12, R4.reuse, R8, R12 ;  /* 0x00000008040c723c */ /* 0x050ff0000000180c */
[C---:B------:R-:W-:Y:S11]  /*644d0*/  HMMA.16816.F32 R8, R4.reuse, R10, R24 ;  /* 0x0000000a0408723c */ /* 0x040ff60000001818 */
[----:B------:R0:W-:Y:S04]  /*644e0*/  STL [R1+0x2954], R12 ;  /* 0x0029540c01007387 */ /* 0x0001e80000100800 */
[----:B------:R1:W-:Y:S04]  /*644f0*/  STL [R1+0x2950], R13 ;  /* 0x0029500d01007387 */ /* 0x0003e80000100800 */
[----:B------:R2:W-:Y:S04]  /*64500*/  STL.64 [R1+0x2948], R14 ;  /* 0x0029480e01007387 */ /* 0x0005e80000100a00 */
[----:B0-----:R-:W3:Y:S04]  /*64510*/  LDL.LU R12, [R1+0x1b0] ;  /* 0x0001b000010c7983 */ /* 0x001ee80000300800 */
[----:B-1----:R-:W3:Y:S04]  /*64520*/  LDL.LU R13, [R1+0x1b4] ;  /* 0x0001b400010d7983 */ /* 0x002ee80000300800 */
[----:B--2---:R-:W3:Y:S04]  /*64530*/  LDL.LU R14, [R1+0x1b8] ;  /* 0x0001b800010e7983 */ /* 0x004ee80000300800 */
[----:B------:R-:W3:Y:S04]  /*64540*/  LDL.LU R15, [R1+0x1bc] ;  /* 0x0001bc00010f7983 */ /* 0x000ee80000300800 */
[----:B------:R-:W2:Y:S04]  /*64550*/  LDL.LU.64 R26, [R1+0x2b00] ;  /* 0x002b0000011a7983 */ /* 0x000ea80000300a00 */
[----:B------:R-:W2:Y:S04]  /*64560*/  LDL.LU.64 R24, [R1+0x2af8] ;  /* 0x002af80001187983 */ /* 0x000ea80000300a00 */
[----:B------:R-:W-:Y:S04]  /*64570*/  STL [R1+0x2a6c], R8 ;  /* 0x002a6c0801007387 */ /* 0x000fe80000100800 */
[----:B------:R-:W-:Y:S04]  /*64580*/  STL [R1+0x2a68], R9 ;  /* 0x002a680901007387 */ /* 0x000fe80000100800 */
[----:B------:R0:W-:Y:S04]  /*64590*/  STL [R1+0x2940], R10 ;  /* 0x0029400a01007387 */ /* 0x0001e80000100800 */
[----:B0-----:R-:W4:Y:S04]  /*645a0*/  LDL R10, [R1+0x1ec] ;  /* 0x0001ec00010a7983 */ /* 0x001f280000100800 */
[----:B------:R-:W-:Y:S01]  /*645b0*/  STL [R1+0x293c], R11 ;  /* 0x00293c0b01007387 */ /* 0x000fe20000100800 */
[----:B--2---:R-:W-:-:S15]  /*645c0*/  HMMA.16816.F32 R4, R4, R2, R24 ;  /* 0x000000020404723c */ /* 0x004fde0000001818 */
[----:B------:R-:W-:-:S04]  /*645d0*/  NOP ;  /* 0x0000000000007918 */ /* 0x000fc80000000000 */
[----:B------:R-:W-:Y:S04]  /*645e0*/  STL.64 [R1+0x2978], R6 ;  /* 0x0029780601007387 */ /* 0x000fe80000100a00 */
[----:B------:R3:W-:Y:S04]  /*645f0*/  STL.64 [R1+0x2970], R4 ;  /* 0x0029700401007387 */ /* 0x0007e80000100a00 */
[----:B------:R-:W3:Y:S04]  /*64600*/  LDL R24, [R1+0x1f4] ;  /* 0x0001f40001187983 */ /* 0x000ee80000100800 */
[----:B------:R-:W3:Y:S04]  /*64610*/  LDL R25, [R1+0x1e4] ;  /* 0x0001e40001197983 */ /* 0x000ee80000100800 */
[----:B------:R-:W3:Y:S01]  /*64620*/  LDL R26, [R1+0x1fc] ;  /* 0x0001fc00011a7983 */ /* 0x000ee20000100800 */
[----:B----4-:R-:W-:-:S03]  /*64630*/  IMAD.MOV.U32 R27, RZ, RZ, R10 ;  /* 0x000000ffff1b7224 */ /* 0x010fc600078e000a */
[----:B------:R0:W-:Y:S04]  /*64640*/  STL [R1+0x2af0], R10 ;  /* 0x002af00a01007387 */ /* 0x0001e80000100800 */
[----:B------:R-:W2:Y:S01]  /*64650*/  LDL R18, [R1+0x600] ;  /* 0x0006000001127983 */ /* 0x000ea20000100800 */
[----:B---3--:R-:W-:-:S15]  /*64660*/  HMMA.16816.F32 R4, R24, R22, R12 ;  /* 0x000000161804723c */ /* 0x008fde000000180c */
[----:B------:R-:W-:-:S04]  /*64670*/  NOP ;  /* 0x0000000000007918 */ /* 0x000fc80000000000 */
[----:B------:R-:W-:Y:S04]  /*64680*/  STL.64 [R1+0x860], R4 ;  /* 0x0008600401007387 */ /* 0x000fe80000100a00 */
[----:B------:R-:W-:Y:S04]  /*64690*/  STL.64 [R1+0x868], R6 ;  /* 0x0008680601007387 */ /* 0x000fe80000100a00 */
[----:B------:R-:W2:Y:S04]  /*646a0*/  LDL R19, [R1+0x604] ;  /* 0x0006040001137983 */ /* 0x000ea80000100800 */
[----:B--2---:R1:W-:Y:S04]  /*646b0*/  STL.64 [R1+0x2ad8], R18 ;  /* 0x002ad81201007387 */ /* 0x0043e80000100a00 */
[----:B------:R-:W2:Y:S04]  /*646c0*/  LDL R2, [R1+0x608] ;  /* 0x0006080001027983 */ /* 0x000ea80000100800 */
[----:B------:R-:W2:Y:S04]  /*646d0*/  LDL R3, [R1+0x60c] ;  /* 0x00060c0001037983 */ /* 0x000ea80000100800 */
[----:B------:R-:W3:Y:S04]  /*646e0*/  LDL.LU R8, [R1+0x180] ;  /* 0x0001800001087983 */ /* 0x000ee80000300800 */
[----:B------:R-:W3:Y:S04]  /*646f0*/  LDL.LU R9, [R1+0x184] ;  /* 0x0001840001097983 */ /* 0x000ee80000300800 */
[----:B0-----:R-:W3:Y:S04]  /*64700*/  LDL.LU R10, [R1+0x188] ;  /* 0x00018800010a7983 */ /* 0x001ee80000300800 */
[----:B------:R-:W3:Y:S04]  /*64710*/  LDL.LU R11, [R1+0x18c] ;  /* 0x00018c00010b7983 */ /* 0x000ee80000300800 */
[----:B-1----:R-:W4:Y:S04]  /*64720*/  LDL.LU.64 R18, [R1+0x610] ;  /* 0x0006100001127983 */ /* 0x002f280000300a00 */
        /* <DEDUP_REMOVED lines=11> */
[----:B-----5:R-:W-:Y:S02]  /*647e0*/  IMAD.MOV.U32 R25, RZ, RZ, R17 ;  /* 0x000000ffff197224 */ /* 0x020fe400078e0011 */
[----:B------:R-:W-:Y:S02]  /*647f0*/  IMAD.MOV.U32 R26, RZ, RZ, R29 ;  /* 0x000000ffff1a7224 */ /* 0x000fe400078e001d */
[----:B------:R-:W-:-:S07]  /*64800*/  IMAD.MOV.U32 R27, RZ, RZ, R28 ;  /* 0x000000ffff1b7224 */ /* 0x000fce00078e001c */
[----:B---3--:R-:W-:Y:S01]  /*64810*/  HMMA.16816.F32 R24, R24, R22, R8 ;  /* 0x000000161818723c */ /* 0x008fe20000001808 */
[----:B--2---:R-:W-:Y:S04]  /*64820*/  STL.64 [R1+0x2ae8], R14 ;  /* 0x002ae80e01007387 */ /* 0x004fe80000100a00 */
        /* <DEDUP_REMOVED lines=9> */
[----:B------:R-:W2:Y:S04]  /*648c0*/  LDL.LU.64 R20, [R1+0x5f8] ;  /* 0x0005f80001147983 */ /* 0x000ea80000300a00 */
[----:B------:R0:W-:Y:S04]  /*648d0*/  STL [R1+0x2a4c], R0 ;  /* 0x002a4c0001007387 */ /* 0x0001e80000100800 */
[----:B0-----:R-:W3:Y:S04]  /*648e0*/  LDL.LU R0, [R1+0x1e4] ;  /* 0x0001e40001007983 */ /* 0x001ee80000300800 */
[----:B------:R0:W-:Y:S04]  /*648f0*/  STL [R1+0x2a48], R29 ;  /* 0x002a481d01007387 */ /* 0x0001e80000100800 */
[----:B0-----:R-:W5:Y:S04]  /*64900*/  LDL.LU R29, [R1+0x1fc] ;  /* 0x0001fc00011d7983 */ /* 0x001f680000300800 */
[----:B------:R0:W-:Y:S04]  /*64910*/  STL [R1+0x2a50], R28 ;  /* 0x002a501c01007387 */ /* 0x0001e80000100800 */
[----:B0-----:R-:W2:Y:S04]  /*64920*/  LDL.LU R28, [R1+0x1f4] ;  /* 0x0001f400011c7983 */ /* 0x001ea80000300800 */
[----:B------:R-:W4:Y:S04]  /*64930*/  LDL.LU R10, [R1+0x2af0] ;  /* 0x002af000010a7983 */ /* 0x000f280000300800 */
[----:B------:R-:W4:Y:S04]  /*64940*/  LDL.LU.64 R22, [R1+0x5f0] ;  /* 0x0005f00001167983 */ /* 0x000f280000300a00 */
[----:B------:R3:W-:Y:S04]  /*64950*/  STL.64 [R1+0x900], R24 ;  /* 0x0009001801007387 */ /* 0x0007e80000100a00 */
[----:B------:R5:W-:Y:S01]  /*64960*/  STL.64 [R1+0x908], R26 ;  /* 0x0009081a01007387 */ /* 0x000be20000100a00 */
[----:B---3--:R-:W-:-:S02]  /*64970*/  IMAD.MOV.U32 R25, RZ, RZ, R0 ;  /* 0x000000ffff197224 */ /* 0x008fc400078e0000 */
[----:B-----5:R-:W-:Y:S02]  /*64980*/  IMAD.MOV.U32 R26, RZ, RZ, R29 ;  /* 0x000000ffff1a7224 */ /* 0x020fe400078e001d */
[----:B--2---:R-:W-:Y:S02]  /*64990*/  IMAD.MOV.U32 R24, RZ, RZ, R28 ;  /* 0x000000ffff187224 */ /* 0x004fe400078e001c */
[----:B----4-:R-:W-:-:S07]  /*649a0*/  IMAD.MOV.U32 R27, RZ, RZ, R10 ;  /* 0x000000ffff1b7224 */ /* 0x010fce00078e000a */
[----:B------:R-:W-:Y:S01]  /*649b0*/  HMMA.16816.F32 R24, R24, R18, R12 ;  /* 0x000000121818723c */ /* 0x000fe2000000180c */
[----:B------:R-:W2:Y:S04]  /*649c0*/  LDL.LU.64 R14, [R1+0x2ae8] ;  /* 0x002ae800010e7983 */ /* 0x000ea80000300a00 */
[----:B------:R-:W2:Y:S01]  /*649d0*/  LDL.LU.64 R12, [R1+0x2ae0] ;  /* 0x002ae000010c7983 */ /* 0x000ea20000300a00 */
[----:B------:R-:W-:Y:S02]  /*649e0*/  IMAD.MOV.U32 R8, RZ, RZ, R18 ;  /* 0x000000ffff087224 */ /* 0x000fe400078e0012 */
[----:B------:R-:W-:-:S11]  /*649f0*/  IMAD.MOV.U32 R9, RZ, RZ, R19 ;  /* 0x000000ffff097224 */ /* 0x000fd600078e0013 */
[----:B------:R0:W-:Y:S04]  /*64a00*/  STL.64 [R1+0x870], R24 ;  /* 0x0008701801007387 */ /* 0x0001e80000100a00 */
[----:B------:R1:W-:Y:S04]  /*64a10*/  STL.64 [R1+0x878], R26 ;  /* 0x0008781a01007387 */ /* 0x0003e80000100a00 */
[----:B------:R-:W3:Y:S01]  /*64a20*/  LDL.LU.64 R18, [R1+0x2ad8] ;  /* 0x002ad80001127983 */ /* 0x000ee20000300a00 */
[----:B0-----:R-:W-:Y:S02]  /*64a30*/  IMAD.MOV.U32 R24, RZ, RZ, R28 ;  /* 0x000000ffff187224 */ /* 0x001fe400078e001c */
[----:B------:R-:W-:-:S02]  /*64a40*/  IMAD.MOV.U32 R25, RZ, RZ, R0 ;  /* 0x000000ffff197224 */ /* 0x000fc400078e0000 */
[----:B-1----:R-:W-:Y:S02]  /*64a50*/  IMAD.MOV.U32 R26, RZ, RZ, R29 ;  /* 0x000000ffff1a7224 */ /* 0x002fe400078e001d */
[----:B------:R-:W-:-:S07]  /*64a60*/  IMAD.MOV.U32 R27, RZ, RZ, R10 ;  /* 0x000000ffff1b7224 */ /* 0x000fce00078e000a */
[----:B--2---:R-:W-:Y:S01]  /*64a70*/  HMMA.16816.F32 R24, R24, R2, R12 ;  /* 0x000000021818723c */ /* 0x004fe2000000180c */
[----:B------:R-:W3:Y:S04]  /*64a80*/  LDL.LU.64 R14, [R1+0x2ad0] ;  /* 0x002ad000010e7983 */ /* 0x000ee80000300a00 */
[----:B------:R-:W3:Y:S04]  /*64a90*/  LDL.LU.64 R12, [R1+0x2ac8] ;  /* 0x002ac800010c7983 */ /* 0x000ee80000300a00 */
[----:B------:R-:W2:Y:S10]  /*64aa0*/  LDL.LU.64 R2, [R1+0x2ac0] ;  /* 0x002ac00001027983 */ /* 0x000eb40000300a00 */
[----:B------:R0:W-:Y:S04]  /*64ab0*/  STL.64 [R1+0x780], R24 ;  /* 0x0007801801007387 */ /* 0x0001e80000100a00 */
[----:B------:R1:W-:Y:S01]  /*64ac0*/  STL.64 [R1+0x788], R26 ;  /* 0x0007881a01007387 */ /* 0x0003e20000100a00 */
[----:B0-----:R-:W-:-:S02]  /*64ad0*/  IMAD.MOV.U32 R24, RZ, RZ, R28 ;  /* 0x000000ffff187224 */ /* 0x001fc400078e001c */
[----:B------:R-:W-:Y:S02]  /*64ae0*/  IMAD.MOV.U32 R25, RZ, RZ, R0 ;  /* 0x000000ffff197224 */ /* 0x000fe400078e0000 */
[----:B-1----:R-:W-:Y:S02]  /*64af0*/  IMAD.MOV.U32 R26, RZ, RZ, R29 ;  /* 0x000000ffff1a7224 */ /* 0x002fe400078e001d */
[----:B------:R-:W-:-:S07]  /*64b00*/  IMAD.MOV.U32 R27, RZ, RZ, R10 ;  /* 0x000000ffff1b7224 */ /* 0x000fce00078e000a */
[----:B---3--:R-:W-:Y:S01]  /*64b10*/  HMMA.16816.F32 R24, R24, R18, R12 ;  /* 0x000000121818723c */ /* 0x008fe2000000180c */
[----:B------:R-:W3:-:S15]  /*64b20*/  LDL.64 R14, [R1+0x5e8] ;  /* 0x0005e800010e7983 */ /* 0x000ede0000100a00 */
[----:B------:R-:W-:-:S03]  /*64b30*/  NOP ;  /* 0x0000000000007918 */ /* 0x000fc60000000000 */
        /* <DEDUP_REMOVED lines=8> */
[----:B------:R-:W-:-:S15]  /*64bc0*/  IMAD.MOV.U32 R4, RZ, RZ, R21 ;  /* 0x000000ffff047224 */ /* 0x000fde00078e0015 */
[----:B------:R-:W-:Y:S01]  /*64bd0*/  NOP ;  /* 0x0000000000007918 */ /* 0x000fe20000000000 */
[----:B------:R-:W-:Y:S04]  /*64be0*/  STL.64 [R1+0x7a0], R24 ;  /* 0x0007a01801007387 */ /* 0x000fe80000100a00 */
[----:B------:R-:W-:Y:S04]  /*64bf0*/  STL.64 [R1+0x7a8], R26 ;  /* 0x0007a81a01007387 */ /* 0x000fe80000100a00 */
[----:B------:R-:W-:Y:S04]  /*64c00*/  STL [R1+0x2a18], R5 ;  /* 0x002a180501007387 */ /* 0x000fe80000100800 */
[----:B------:R0:W-:Y:S04]  /*64c10*/  STL [R1+0x2a14], R4 ;  /* 0x002a140401007387 */ /* 0x0001e80000100800 */
[----:B0-----:R-:W4:Y:S04]  /*64c20*/  LDL.LU R4, [R1+0x140] ;  /* 0x0001400001047983 */ /* 0x001f280000300800 */
[----:B------:R-:W4:Y:S04]  /*64c30*/  LDL.LU R5, [R1+0x144] ;  /* 0x0001440001057983 */ /* 0x000f280000300800 */
[----:B------:R-:W4:Y:S04]  /*64c40*/  LDL.LU R6, [R1+0x148] ;  /* 0x0001480001067983 */ /* 0x000f280000300800 */
[----:B------:R-:W4:Y:S01]  /*64c50*/  LDL.LU R7, [R1+0x14c] ;  /* 0x00014c0001077983 */ /* 0x000f220000300800 */
[----:B------:R-:W-:-:S02]  /*64c60*/  IMAD.MOV.U32 R24, RZ, RZ, R28 ;  /* 0x000000ffff187224 */ /* 0x000fc400078e001c */
[----:B------:R-:W-:Y:S01]  /*64c70*/  IMAD.MOV.U32 R25, RZ, RZ, R0 ;  /* 0x000000ffff197224 */ /* 0x000fe200078e0000 */
[----:B------:R-:W5:Y:S01]  /*64c80*/  LDL.LU R20, [R1+0x5c8] ;  /* 0x0005c80001147983 */ /* 0x000f620000300800 */
[----:B------:R-:W-:Y:S02]  /*64c90*/  IMAD.MOV.U32 R26, RZ, RZ, R29 ;  /* 0x000000ffff1a7224 */ /* 0x000fe400078e001d */
[----:B------:R-:W-:Y:S01]  /*64ca0*/  IMAD.MOV.U32 R27, RZ, RZ, R10 ;  /* 0x000000ffff1b7224 */ /* 0x000fe200078e000a */
[----:B------:R-:W5:Y:S06]  /*64cb0*/  LDL.LU R21, [R1+0x5cc] ;  /* 0x0005cc0001157983 */ /* 0x000f6c0000300800 */
[----:B----4-:R-:W-:Y:S01]  /*64cc0*/  HMMA.16816.F32 R24, R24, R22, R4 ;  /* 0x000000161818723c */ /* 0x010fe20000001804 */
[----:B------:R-:W-:-:S02]  /*64cd0*/  IMAD.MOV.U32 R6, RZ, RZ, R23 ;  /* 0x000000ffff067224 */ /* 0x000fc400078e0017 */
[----:B------:R-:W-:-:S15]  /*64ce0*/  IMAD.MOV.U32 R7, RZ, RZ, R22 ;  /* 0x000000ffff077224 */ /* 0x000fde00078e0016 */
[----:B------:R-:W-:Y:S01]  /*64cf0*/  NOP ;  /* 0x0000000000007918 */ /* 0x000fe20000000000 */
[----:B------:R-:W-:Y:S04]  /*64d00*/  STL.64 [R1+0x7b0], R24 ;  /* 0x0007b01801007387 */ /* 0x000fe80000100a00 */
[----:B------:R-:W-:Y:S04]  /*64d10*/  STL.64 [R1+0x7b8], R26 ;  /* 0x0007b81a01007387 */ /* 0x000fe80000100a00 */
[----:B------:R-:W-:Y:S04]  /*64d20*/  STL [R1+0x2a20], R6 ;  /* 0x002a200601007387 */ /* 0x000fe80000100800 */
[----:B------:R0:W-:Y:S04]  /*64d30*/  STL [R1+0x2a1c], R7 ;  /* 0x002a1c0701007387 */ /* 0x0001e80000100800 */
[----:B0-----:R-:W4:Y:S04]  /*64d40*/  LDL.LU.64 R6, [R1+0x5e0] ;  /* 0x0005e00001067983 */ /* 0x001f280000300a00 */
[----:B----4-:R0:W-:Y:S04]  /*64d50*/  STL.64 [R1+0x2ab8], R6 ;  /* 0x002ab80601007387 */ /* 0x0101e80000100a00 */
[----:B------:R-:W3:Y:S04]  /*64d60*/  LDL.LU R4, [R1+0x130] ;  /* 0x0001300001047983 */ /* 0x000ee80000300800 */
[----:B------:R-:W3:Y:S04]  /*64d70*/  LDL.LU R5, [R1+0x134] ;  /* 0x0001340001057983 */ /* 0x000ee80000300800 */
[----:B0-----:R-:W3:Y:S04]  /*64d80*/  LDL.LU R6, [R1+0x138] ;  /* 0x0001380001067983 */ /* 0x001ee80000300800 */
[----:B------:R-:W3:Y:S04]  /*64d90*/  LDL.LU R7, [R1+0x13c] ;  /* 0x00013c0001077983 */ /* 0x000ee80000300800 */
[----:B------:R-:W4:Y:S04]  /*64da0*/  LDL.LU R22, [R1+0x5c0] ;  /* 0x0005c00001167983 */ /* 0x000f280000300800 */
[----:B------:R-:W4:Y:S01]  /*64db0*/  LDL.LU R23, [R1+0x5c4] ;  /* 0x0005c40001177983 */ /* 0x000f220000300800 */
[----:B------:R-:W-:-:S02]  /*64dc0*/  IMAD.MOV.U32 R24, RZ, RZ, R28 ;  /* 0x000000ffff187224 */ /* 0x000fc400078e001c */
[----:B------:R-:W-:Y:S02]  /*64dd0*/  IMAD.MOV.U32 R25, RZ, RZ, R0 ;  /* 0x000000ffff197224 */ /* 0x000fe400078e0000 */
[----:B------:R-:W-:Y:S02]  /*64de0*/  IMAD.MOV.U32 R26, RZ, RZ, R29 ;  /* 0x000000ffff1a7224 */ /* 0x000fe400078e001d */
[----:B------:R-:W-:Y:S01]  /*64df0*/  IMAD.MOV.U32 R27, RZ, RZ, R10 ;  /* 0x000000ffff1b7224 */ /* 0x000fe200078e000a */
[----:B----4-:R-:W-:Y:S04]  /*64e00*/  STL.64 [R1+0x2aa8], R22 ;  /* 0x002aa81601007387 */ /* 0x010fe80000100a00 */
[----:B-----5:R0:W-:Y:S04]  /*64e10*/  STL.64 [R1+0x2aa0], R20 ;  /* 0x002aa01401007387 */ /* 0x0201e80000100a00 */
[----:B------:R-:W4:Y:S04]  /*64e20*/  LDL.LU R18, [R1+0x5b8] ;  /* 0x0005b80001127983 */ /* 0x000f280000300800 */
[----:B------:R-:W4:Y:S01]  /*64e30*/  LDL.LU R19, [R1+0x5bc] ;  /* 0x0005bc0001137983 */ /* 0x000f220000300800 */
[----:B---3--:R-:W-:Y:S03]  /*64e40*/  HMMA.16816.F32 R24, R24, R14, R4 ;  /* 0x0000000e1818723c */ /* 0x008fe60000001804 */
[----:B0-----:R-:W3:Y:S01]  /*64e50*/  LDL.LU R20, [R1+0x110] ;  /* 0x0001100001147983 */ /* 0x001ee20000300800 */
[----:B------:R-:W-:-:S03]  /*64e60*/  IMAD.MOV.U32 R16, RZ, RZ, R15 ;  /* 0x000000ffff107224 */ /* 0x000fc600078e000f */
[----:B------:R-:W3:Y:S04]  /*64e70*/  LDL.LU R21, [R1+0x114] ;  /* 0x0001140001157983 */ /* 0x000ee80000300800 */
[----:B------:R-:W3:Y:S04]  /*64e80*/  LDL.LU R22, [R1+0x118] ;  /* 0x0001180001167983 */ /* 0x000ee80000300800 */
[----:B------:R-:W3:Y:S04]  /*64e90*/  LDL.LU R23, [R1+0x11c] ;  /* 0x00011c0001177983 */ /* 0x000ee80000300800 */
[----:B------:R-:W3:Y:S04]  /*64ea0*/  LDL.LU.64 R12, [R1+0x5d0] ;  /* 0x0005d000010c7983 */ /* 0x000ee80000300a00 */
[----:B------:R-:W5:Y:S04]  /*64eb0*/  LDL.LU.64 R6, [R1+0x2ab8] ;  /* 0x002ab80001067983 */ /* 0x000f680000300a00 */
[----:B----4-:R-:W-:Y:S04]  /*64ec0*/  STL.64 [R1+0x2a88], R18 ;  /* 0x002a881201007387 */ /* 0x010fe80000100a00 */
[----:B------:R-:W-:Y:S04]  /*64ed0*/  STL.64 [R1+0x7c0], R24 ;  /* 0x0007c01801007387 */ /* 0x000fe80000100a00 */
[----:B------:R-:W-:Y:S04]  /*64ee0*/  STL.64 [R1+0x7c8], R26 ;  /* 0x0007c81a01007387 */ /* 0x000fe80000100a00 */
[----:B------:R0:W-:Y:S04]  /*64ef0*/  STL.64 [R1+0x2a80], R16 ;  /* 0x002a801001007387 */ /* 0x0001e80000100a00 */
[----:B0-----:R-:W5:Y:S04]  /*64f00*/  LDL.LU R16, [R1+0x120] ;  /* 0x0001200001107983 */ /* 0x001f680000300800 */
[----:B------:R-:W5:Y:S04]  /*64f10*/  LDL.LU R17, [R1+0x124] ;  /* 0x0001240001117983 */ /* 0x000f680000300800 */
[----:B------:R-:W5:Y:S04]  /*64f20*/  LDL.LU R18, [R1+0x128] ;  /* 0x0001280001127983 */ /* 0x000f680000300800 */
[----:B------:R-:W5:Y:S04]  /*64f30*/  LDL.LU R19, [R1+0x12c] ;  /* 0x00012c0001137983 */ /* 0x000f680000300800 */
[----:B------:R-:W4:Y:S04]  /*64f40*/  LDL.LU R14, [R1+0x5b0] ;  /* 0x0005b000010e7983 */ /* 0x000f280000300800 */
[----:B------:R-:W4:Y:S01]  /*64f50*/  LDL.LU R15, [R1+0x5b4] ;  /* 0x0005b400010f7983 */ /* 0x000f220000300800 */
[----:B------:R-:W-:-:S02]  /*64f60*/  IMAD.MOV.U32 R24, RZ, RZ, R28 ;  /* 0x000000ffff187224 */ /* 0x000fc400078e001c */
[----:B------:R-:W-:Y:S02]  /*64f70*/  IMAD.MOV.U32 R25, RZ, RZ, R0 ;  /* 0x000000ffff197224 */ /* 0x000fe400078e0000 */
[----:B------:R-:W-:Y:S02]  /*64f80*/  IMAD.MOV.U32 R26, RZ, RZ, R29 ;  /* 0x000000ffff1a7224 */ /* 0x000fe400078e001d */
[----:B------:R-:W-:-:S07]  /*64f90*/  IMAD.MOV.U32 R27, RZ, RZ, R10 ;  /* 0x000000ffff1b7224 */ /* 0x000fce00078e000a */
[----:B-----5:R-:W-:Y:S01]  /*64fa0*/  HMMA.16816.F32 R16, R24, R6, R16 ;  /* 0x000000061810723c */ /* 0x020fe20000001810 */
[----:B----4-:R-:W-:-:S15]  /*64fb0*/  STL.64 [R1+0x2a78], R14 ;  /* 0x002a780e01007387 */ /* 0x010fde0000100a00 */
[----:B------:R-:W-:-:S03]  /*64fc0*/  NOP ;  /* 0x0000000000007918 */ /* 0x000fc60000000000 */
[----:B------:R0:W-:Y:S04]  /*64fd0*/  STL.64 [R1+0x7d0], R16 ;  /* 0x0007d01001007387 */ /* 0x0001e80000100a00 */
[----:B------:R1:W-:Y:S04]  /*64fe0*/  STL.64 [R1+0x7d8], R18 ;  /* 0x0007d81201007387 */ /* 0x0003e80000100a00 */
[----:B0-----:R-:W4:Y:S04]  /*64ff0*/  LDL.LU R16, [R1+0xf0] ;  /* 0x0000f00001107983 */ /* 0x001f280000300800 */
[----:B------:R-:W4:Y:S04]  /*65000*/  LDL.LU R17, [R1+0xf4] ;  /* 0x0000f40001117983 */ /* 0x000f280000300800 */
[----:B-1----:R-:W5:Y:S04]  /*65010*/  LDL.LU R18, [R1+0xf8] ;  /* 0x0000f80001127983 */ /* 0x002f680000300800 */
[----:B------:R-:W5:Y:S01]  /*65020*/  LDL.LU R19, [R1+0xfc] ;  /* 0x0000fc0001137983 */ /* 0x000f620000300800 */
[----:B---3--:R-:W-:Y:S01]  /*65030*/  HMMA.16816.F32 R24, R24, R12, R20 ;  /* 0x0000000c1818723c */ /* 0x008fe20000001814 */
[----:B------:R-:W-:-:S02]  /*65040*/  IMAD.MOV.U32 R5, RZ, RZ, R6 ;  /* 0x000000ffff057224 */ /* 0x000fc400078e0006 */
[----:B------:R-:W-:Y:S02]  /*65050*/  IMAD.MOV.U32 R4, RZ, RZ, R7 ;  /* 0x000000ffff047224 */ /* 0x000fe400078e0007 */
[----:B------:R-:W-:Y:S02]  /*65060*/  IMAD.MOV.U32 R6, RZ, RZ, R12 ;  /* 0x000000ffff067224 */ /* 0x000fe400078e000c */
[----:B------:R-:W-:Y:S02]  /*65070*/  IMAD.MOV.U32 R7, RZ, RZ, R13 ;  /* 0x000000ffff077224 */ /* 0x000fe400078e000d */
[----:B--2---:R-:W-:Y:S01]  /*65080*/  IMAD.MOV.U32 R15, RZ, RZ, R3 ;  /* 0x000000ffff0f7224 */ /* 0x004fe200078e0003 */
[----:B-----5:R0:W-:Y:S04]  /*65090*/  STL.64 [R1+0x2a98], R18 ;  /* 0x002a981201007387 */ /* 0x0201e80000100a00 */
[----:B----4-:R1:W-:Y:S01]  /*650a0*/  STL.64 [R1+0x2a90], R16 ;  /* 0x002a901001007387 */ /* 0x0103e20000100a00 */
[----:B0-----:R-:W-:-:S03]  /*650b0*/  IMAD.MOV.U32 R19, RZ, RZ, R2 ;  /* 0x000000ffff137224 */ /* 0x001fc600078e0002 */
[----:B-1----:R-:W2:Y:S04]  /*650c0*/  LDL.LU R16, [R1+0x100] ;  /* 0x0001000001107983 */ /* 0x002ea80000300800 */
[----:B------:R-:W2:Y:S04]  /*650d0*/  LDL.LU R17, [R1+0x104] ;  /* 0x0001040001117983 */ /* 0x000ea80000300800 */
[----:B------:R-:W2:Y:S04]  /*650e0*/  LDL.LU R18, [R1+0x108] ;  /* 0x0001080001127983 */ /* 0x000ea80000300800 */
[----:B------:R-:W3:Y:S04]  /*650f0*/  LDL.LU R2, [R1+0x2ab0] ;  /* 0x002ab00001027983 */ /* 0x000ee80000300800 */
[----:B------:R-:W4:Y:S04]  /*65100*/  LDL.LU.64 R22, [R1+0x2aa8] ;  /* 0x002aa80001167983 */ /* 0x000f280000300a00 */
[----:B------:R-:W2:Y:S04]  /*65110*/  LDL.LU.64 R20, [R1+0x2aa0] ;  /* 0x002aa00001147983 */ /* 0x000ea80000300a00 */
[----:B------:R-:W-:Y:S04]  /*65120*/  STL.64 [R1+0x7e0], R24 ;  /* 0x0007e01801007387 */ /* 0x000fe80000100a00 */
[----:B------:R-:W-:Y:S04]  /*65130*/  STL.64 [R1+0x7e8], R26 ;  /* 0x0007e81a01007387 */ /* 0x000fe80000100a00 */
[----:B------:R-:W5:Y:S04]  /*65140*/  LDL.LU R12, [R1+0x40] ;  /* 0x00004000010c7983 */ /* 0x000f680000300800 */
[----:B------:R-:W5:Y:S04]  /*65150*/  LDL.LU R13, [R1+0x44] ;  /* 0x00004400010d7983 */ /* 0x000f680000300800 */
[----:B------:R-:W5:Y:S04]  /*65160*/  LDL.LU R14, [R1+0x48] ;  /* 0x00004800010e7983 */ /* 0x000f680000300800 */
[----:B------:R0:W-:Y:S04]  /*65170*/  STL.64 [R1+0x2a30], R6 ;  /* 0x002a300601007387 */ /* 0x0001e80000100a00 */
[----:B------:R1:W-:Y:S04]  /*65180*/  STL.64 [R1+0x2a28], R4 ;  /* 0x002a280401007387 */ /* 0x0003e80000100a00 */
[----:B------:R-:W3:Y:S04]  /*65190*/  LDL.LU R3, [R1+0x3dc] ;  /* 0x0003dc0001037983 */ /* 0x000ee80000300800 */
[----:B0-----:R-:W3:Y:S01]  /*651a0*/  LDL.LU.64 R6, [R1+0x428] ;  /* 0x0004280001067983 */ /* 0x001ee20000300a00 */
[----:B------:R-:W-:-:S02]  /*651b0*/  IMAD.MOV.U32 R24, RZ, RZ, R28 ;  /* 0x000000ffff187224 */ /* 0x000fc400078e001c */
[----:B------:R-:W-:Y:S02]  /*651c0*/  IMAD.MOV.U32 R25, RZ, RZ, R0 ;  /* 0x000000ffff197224 */ /* 0x000fe400078e0000 */
[----:B------:R-:W-:Y:S02]  /*651d0*/  IMAD.MOV.U32 R26, RZ, RZ, R29 ;  /* 0x000000ffff1a7224 */ /* 0x000fe400078e001d */
[----:B------:R-:W-:-:S07]  /*651e0*/  IMAD.MOV.U32 R27, RZ, RZ, R10 ;  /* 0x000000ffff1b7224 */ /* 0x000fce00078e000a */
[----:B--2---:R-:W-:Y:S01]  /*651f0*/  HMMA.16816.F32 R24, R24, R20, R16 ;  /* 0x000000141818723c */ /* 0x004fe20000001810 */
[----:B---3--:R0:W-:Y:S04]  /*65200*/  STL.64 [R1+0x2a70], R6 ;  /* 0x002a700601007387 */ /* 0x0081e80000100a00 */
[----:B-1----:R-:W2:Y:S04]  /*65210*/  LDL.LU R4, [R1+0x30] ;  /* 0x0000300001047983 */ /* 0x002ea80000300800 */
[----:B------:R-:W2:Y:S04]  /*65220*/  LDL.LU R5, [R1+0x34] ;  /* 0x0000340001057983 */ /* 0x000ea80000300800 */
[----:B0-----:R-:W2:Y:S04]  /*65230*/  LDL.LU R6, [R1+0x38] ;  /* 0x0000380001067983 */ /* 0x001ea80000300800 */
[----:B------:R-:W2:Y:S04]  /*65240*/  LDL.LU R7, [R1+0x3c] ;  /* 0x00003c0001077983 */ /* 0x000ea80000300800 */
[----:B------:R-:W-:Y:S04]  /*65250*/  STL.64 [R1+0x2a58], R2 ;  /* 0x002a580201007387 */ /* 0x000fe80000100a00 */
[----:B------:R-:W4:Y:S04]  /*65260*/  LDL.LU.64 R18, [R1+0x2a98] ;  /* 0x002a980001127983 */ /* 0x000f280000300a00 */
[----:B------:R-:W4:Y:S04]  /*65270*/  LDL.LU.64 R16, [R1+0x2a90] ;  /* 0x002a900001107983 */ /* 0x000f280000300a00 */
[----:B------:R-:W-:Y:S04]  /*65280*/  STL.64 [R1+0x2998], R20 ;  /* 0x0029981401007387 */ /* 0x000fe80000100a00 */
[----:B------:R0:W-:Y:S04]  /*65290*/  STL.64 [R1+0x7f0], R24 ;  /* 0x0007f01801007387 */ /* 0x0001e80000100a00 */
[----:B------:R1:W-:Y:S01]  /*652a0*/  STL.64 [R1+0x7f8], R26 ;  /* 0x0007f81a01007387 */ /* 0x0003e20000100a00 */
[----:B0-----:R-:W-:-:S02]  /*652b0*/  IMAD.MOV.U32 R24, RZ, RZ, R28 ;  /* 0x000000ffff187224 */ /* 0x001fc400078e001c */
[----:B------:R-:W-:Y:S02]  /*652c0*/  IMAD.MOV.U32 R25, RZ, RZ, R0 ;  /* 0x000000ffff197224 */ /* 0x000fe400078e0000 */
[----:B-1----:R-:W-:Y:S02]  /*652d0*/  IMAD.MOV.U32 R26, RZ, RZ, R29 ;  /* 0x000000ffff1a7224 */ /* 0x002fe400078e001d */
[----:B------:R-:W-:-:S07]  /*652e0*/  IMAD.MOV.U32 R27, RZ, RZ, R10 ;  /* 0x000000ffff1b7224 */ /* 0x000fce00078e000a */
[----:B----4-:R-:W-:Y:S01]  /*652f0*/  HMMA.16816.F32 R24, R24, R22, R16 ;  /* 0x000000161818723c */ /* 0x010fe20000001810 */
[----:B------:R-:W5:Y:S04]  /*65300*/  LDL.LU.64 R18, [R1+0x2a88] ;  /* 0x002a880001127983 */ /* 0x000f680000300a00 */
[----:B------:R-:W3:Y:S04]  /*65310*/  LDL.LU.64 R16, [R1+0x2a80] ;  /* 0x002a800001107983 */ /* 0x000ee80000300a00 */
[----:B------:R-:W-:Y:S04]  /*65320*/  STL.64 [R1+0x29b0], R22 ;  /* 0x0029b01601007387 */ /* 0x000fe80000100a00 */
[----:B------:R-:W4:Y:S06]  /*65330*/  LDL.LU R20, [R1+0x20] ;  /* 0x0000200001147983 */ /* 0x000f2c0000300800 */
        /* <DEDUP_REMOVED lines=9> */
[----:B-----5:R-:W-:Y:S01]  /*653d0*/  HMMA.16816.F32 R24, R24, R18, R12 ;  /* 0x000000121818723c */ /* 0x020fe2000000180c */
[----:B------:R-:W2:Y:S04]  /*653e0*/  LDL.LU.64 R14, [R1+0x2a78] ;  /* 0x002a7800010e7983 */ /* 0x000ea80000300a00 */
[----:B------:R-:W-:-:S14]  /*653f0*/  STL.64 [R1+0x29c8], R18 ;  /* 0x0029c81201007387 */ /* 0x000fdc0000100a00 */
        /* <DEDUP_REMOVED lines=8> */
[----:B------:R-:W-:Y:S04]  /*65480*/  STL.64 [R1+0x2a60], R14 ;  /* 0x002a600e01007387 */ /* 0x000fe80000100a00 */
[----:B------:R-:W2:Y:S10]  /*65490*/  LDL.LU R12, [R1+0x10] ;  /* 0x00001000010c7983 */ /* 0x000eb40000300800 */
        /* <DEDUP_REMOVED lines=9> */
[----:B------:R-:W2:Y:S01]  /*65530*/  LDL.LU.64 R2, [R1+0x3e8] ;  /* 0x0003e80001027983 */ /* 0x000ea20000300a00 */
[----:B------:R-:W-:Y:S02]  /*65540*/  IMAD.MOV.U32 R18, RZ, RZ, R8 ;  /* 0x000000ffff127224 */ /* 0x000fe400078e0008 */
[----:B------:R-:W-:Y:S01]  /*65550*/  IMAD.MOV.U32 R19, RZ, RZ, R9 ;  /* 0x000000ffff137224 */ /* 0x000fe200078e0009 */
[----:B----4-:R-:W-:-:S15]  /*65560*/  HMMA.16816.F32 R20, R24, R6, R20 ;  /* 0x000000061814723c */ /* 0x010fde0000001814 */
[----:B------:R-:W-:-:S04]  /*65570*/  NOP ;  /* 0x0000000000007918 */ /* 0x000fc80000000000 */
[----:B------:R0:W-:Y:S04]  /*65580*/  STL.64 [R1+0x830], R20 ;  /* 0x0008301401007387 */ /* 0x0001e80000100a00 */
[----:B------:R-:W-:Y:S04]  /*65590*/  STL.64 [R1+0x838], R22 ;  /* 0x0008381601007387 */ /* 0x000fe80000100a00 */
[----:B0-----:R-:W4:Y:S04]  /*655a0*/  LDL.LU R20, [R1+0x600] ;  /* 0x0006000001147983 */ /* 0x001f280000300800 */
[----:B------:R-:W4:Y:S04]  /*655b0*/  LDL.LU R21, [R1+0x604] ;  /* 0x0006040001157983 */ /* 0x000f280000300800 */
[----:B------:R-:W5:Y:S04]  /*655c0*/  LDL.LU R8, [R1+0x2a6c] ;  /* 0x002a6c0001087983 */ /* 0x000f680000300800 */
[----:B------:R-:W5:Y:S04]  /*655d0*/  LDL.LU R9, [R1+0x2a68] ;  /* 0x002a680001097983 */ /* 0x000f680000300800 */
[----:B------:R-:W-:Y:S04]  /*655e0*/  STL.64 [R1+0x2a40], R18 ;  /* 0x002a401201007387 */ /* 0x000fe80000100a00 */
[----:B---3--:R0:W-:Y:S01]  /*655f0*/  STL.64 [R1+0x2a38], R16 ;  /* 0x002a381001007387 */ /* 0x0081e20000100a00 */
[----:B------:R-:W-:-:S02]  /*65600*/  IMAD.MOV.U32 R10, RZ, RZ, R6 ;  /* 0x000000ffff0a7224 */ /* 0x000fc400078e0006 */
[----:B------:R-:W-:Y:S01]  /*65610*/  IMAD.MOV.U32 R11, RZ, RZ, R7 ;  /* 0x000000ffff0b7224 */ /* 0x000fe200078e0007 */
[----:B0-----:R-:W3:Y:S04]  /*65620*/  LDL.LU R16, [R1] ;  /* 0x0000000001107983 */ /* 0x001ee80000300800 */
[----:B------:R-:W3:Y:S04]  /*65630*/  LDL.LU R17, [R1+0x4] ;  /* 0x0000040001117983 */ /* 0x000ee80000300800 */
[----:B------:R-:W3:Y:S04]  /*65640*/  LDL.LU R18, [R1+0x8] ;  /* 0x0000080001127983 */ /* 0x000ee80000300800 */
[----:B------:R-:W3:Y:S04]  /*65650*/  LDL.LU R19, [R1+0xc] ;  /* 0x00000c0001137983 */ /* 0x000ee80000300800 */
[----:B------:R-:W2:Y:S04]  /*65660*/  LDL.LU R4, [R1+0xe0] ;  /* 0x0000e00001047983 */ /* 0x000ea80000300800 */
[----:B------:R-:W2:Y:S04]  /*65670*/  LDL.LU R5, [R1+0xe4] ;  /* 0x0000e40001057983 */ /* 0x000ea80000300800 */
[----:B------:R-:W2:Y:S04]  /*65680*/  LDL.LU R6, [R1+0xe8] ;  /* 0x0000e80001067983 */ /* 0x000ea80000300800 */
[----:B------:R-:W2:Y:S04]  /*65690*/  LDL.LU R7, [R1+0xec] ;  /* 0x0000ec0001077983 */ /* 0x000ea80000300800 */
[----:B------:R-:W2:Y:S04]  /*656a0*/  LDL.LU R22, [R1+0x608] ;  /* 0x0006080001167983 */ /* 0x000ea80000300800 */
[----:B------:R-:W2:Y:S04]  /*656b0*/  LDL.LU R23, [R1+0x60c] ;  /* 0x00060c0001177983 */ /* 0x000ea80000300800 */
[----:B------:R-:W-:Y:S04]  /*656c0*/  STL.64 [R1+0x2990], R10 ;  /* 0x0029900a01007387 */ /* 0x000fe80000100a00 */
[----:B-----5:R0:W-:Y:S04]  /*656d0*/  STL.64 [R1+0x2988], R8 ;  /* 0x0029880801007387 */ /* 0x0201e80000100a00 */
[----:B0-----:R-:W4:Y:S04]  /*656e0*/  LDL.LU R8, [R1+0xc0] ;  /* 0x0000c00001087983 */ /* 0x001f280000300800 */
[----:B------:R-:W4:Y:S04]  /*656f0*/  LDL.LU R9, [R1+0xc4] ;  /* 0x0000c40001097983 */ /* 0x000f280000300800 */
[----:B------:R-:W4:Y:S04]  /*65700*/  LDL.LU R10, [R1+0xc8] ;  /* 0x0000c800010a7983 */ /* 0x000f280000300800 */
[----:B------:R-:W4:Y:S04]  /*65710*/  LDL.LU R11, [R1+0xcc] ;  /* 0x0000cc00010b7983 */ /* 0x000f280000300800 */
[----:B------:R-:W2:Y:S02]  /*65720*/  LDL R27, [R1+0x1ec] ;  /* 0x0001ec00011b7983 */ /* 0x000ea40000100800 */
[----:B--2---:R-:W-:Y:S02]  /*65730*/  HMMA.16816.F32 R24, R24, R2, R12 ;  /* 0x000000021818723c */ /* 0x004fe4000000180c */
[----:B------:R-:W2:Y:S01]  /*65740*/  LDL.LU.64 R14, [R1+0x2a60] ;  /* 0x002a6000010e7983 */ /* 0x000ea20000300a00 */
[----:B------:R-:W-:-:S02]  /*65750*/  IMAD.MOV.U32 R12, RZ, RZ, R2 ;  /* 0x000000ffff0c7224 */ /* 0x000fc400078e0002 */
[----:B------:R-:W-:-:S14]  /*65760*/  IMAD.MOV.U32 R13, RZ, RZ, R3 ;  /* 0x000000ffff0d7224 */ /* 0x000fdc00078e0003 */
[----:B------:R0:W-:Y:S04]  /*65770*/  STL.64 [R1+0x840], R24 ;  /* 0x0008401801007387 */ /* 0x0001e80000100a00 */
[----:B------:R1:W-:Y:S04]  /*65780*/  STL.64 [R1+0x848], R26 ;  /* 0x0008481a01007387 */ /* 0x0003e80000100a00 */
[----:B------:R-:W3:Y:S01]  /*65790*/  LDL.LU.64 R2, [R1+0x2a58] ;  /* 0x002a580001027983 */ /* 0x000ee20000300a00 */
[----:B0-----:R-:W-:Y:S02]  /*657a0*/  IMAD.MOV.U32 R24, RZ, RZ, R28 ;  /* 0x000000ffff187224 */ /* 0x001fe400078e001c */
[----:B------:R-:W-:-:S02]  /*657b0*/  IMAD.MOV.U32 R25, RZ, RZ, R0 ;  /* 0x000000ffff197224 */ /* 0x000fc400078e0000 */
[----:B-1----:R-:W-:Y:S01]  /*657c0*/  IMAD.MOV.U32 R26, RZ, RZ, R29 ;  /* 0x000000ffff1a7224 */ /* 0x002fe200078e001d */
[----:B--2---:R-:W-:Y:S04]  /*657d0*/  STL.64 [R1+0x29a8], R14 ;  /* 0x0029a80e01007387 */ /* 0x004fe80000100a00 */
[----:B------:R0:W-:Y:S04]  /*657e0*/  STL.64 [R1+0x29a0], R12 ;  /* 0x0029a00c01007387 */ /* 0x0001e80000100a00 */
[----:B0-----:R-:W2:Y:S04]  /*657f0*/  LDL.LU R12, [R1+0xd0] ;  /* 0x0000d000010c7983 */ /* 0x001ea80000300800 */
[----:B------:R-:W2:Y:S04]  /*65800*/  LDL.LU R13, [R1+0xd4] ;  /* 0x0000d400010d7983 */ /* 0x000ea80000300800 */
[----:B------:R-:W2:Y:S04]  /*65810*/  LDL.LU R14, [R1+0xd8] ;  /* 0x0000d800010e7983 */ /* 0x000ea80000300800 */
[----:B------:R-:W2:Y:S04]  /*65820*/  LDL.LU R15, [R1+0xdc] ;  /* 0x0000dc00010f7983 */ /* 0x000ea80000300800 */
[----:B------:R-:W5:Y:S04]  /*65830*/  LDL.LU R28, [R1+0x2a50] ;  /* 0x002a5000011c7983 */ /* 0x000f680000300800 */
[----:B------:R-:W2:Y:S04]  /*65840*/  LDL.LU R0, [R1+0x2a4c] ;  /* 0x002a4c0001007983 */ /* 0x000ea80000300800 */
[----:B------:R-:W2:Y:S04]  /*65850*/  LDL.LU R29, [R1+0x2a48] ;  /* 0x002a4800011d7983 */ /* 0x000ea80000300800 */
[----:B------:R-:W3:Y:S02]  /*65860*/  LDL.LU R27, [R1+0x1ec] ;  /* 0x0001ec00011b7983 */ /* 0x000ee40000300800 */
[----:B---3--:R-:W-:Y:S02]  /*65870*/  HMMA.16816.F32 R24, R24, R2, R16 ;  /* 0x000000021818723c */ /* 0x008fe40000001810 */
[----:B------:R-:W3:Y:S04]  /*65880*/  LDL.LU.64 R18, [R1+0x2a40] ;  /* 0x002a400001127983 */ /* 0x000ee80000300a00 */
[----:B------:R-:W3:Y:S04]  /*65890*/  LDL.LU.64 R16, [R1+0x2a38] ;  /* 0x002a380001107983 */ /* 0x000ee80000300a00 */
[----:B------:R-:W-:Y:S09]  /*658a0*/  STL.64 [R1+0x29e0], R2 ;  /* 0x0029e00201007387 */ /* 0x000ff20000100a00 */
[----:B------:R2:W-:Y:S04]  /*658b0*/  STL.64 [R1+0x850], R24 ;  /* 0x0008501801007387 */ /* 0x0005e80000100a00 */
[----:B------:R0:W-:Y:S01]  /*658c0*/  STL.64 [R1+0x858], R26 ;  /* 0x0008581a01007387 */ /* 0x0001e20000100a00 */
[----:B--2---:R-:W-:-:S02]  /*658d0*/  IMAD.MOV.U32 R24, RZ, RZ, R0 ;  /* 0x000000ffff187224 */ /* 0x004fc400078e0000 */
[----:B0-----:R-:W-:Y:S02]  /*658e0*/  IMAD.MOV.U32 R26, RZ, RZ, R29 ;  /* 0x000000ffff1a7224 */ /* 0x001fe400078e001d */
[----:B-----5:R-:W-:Y:S02]  /*658f0*/  IMAD.MOV.U32 R27, RZ, RZ, R28 ;  /* 0x000000ffff1b7224 */ /* 0x020fe400078e001c */
[----:B---3--:R-:W-:-:S07]  /*65900*/  IMAD.MOV.U32 R25, RZ, RZ, R17 ;  /* 0x000000ffff197224 */ /* 0x008fce00078e0011 */
[----:B------:R-:W-:Y:S01]  /*65910*/  HMMA.16816.F32 R24, R24, R18, R4 ;  /* 0x000000121818723c */ /* 0x000fe20000001804 */
        /* <DEDUP_REMOVED lines=8> */
[C---:B------:R-:W-:Y:S08]  /*659a0*/  HMMA.16816.F32 R12, R24.reuse, R22, R12 ;  /* 0x00000016180c723c */ /* 0x040ff0000000180c */
[----:B----4-:R-:W-:Y:S11]  /*659b0*/  HMMA.16816.F32 R8, R24, R20, R8 ;  /* 0x000000141808723c */ /* 0x010ff60000001808 */
[----:B------:R-:W-:Y:S04]  /*659c0*/  STL.64 [R1+0x890], R12 ;  /* 0x0008900c01007387 */ /* 0x000fe80000100a00 */
[----:B------:R-:W-:Y:S01]  /*659d0*/  STL.64 [R1+0x898], R14 ;  /* 0x0008980e01007387 */ /* 0x000fe20000100a00 */
[----:B--2---:R-:W-:-:S03]  /*659e0*/  IMAD.MOV.U32 R20, RZ, RZ, R6 ;  /* 0x000000ffff147224 */ /* 0x004fc600078e0006 */
[----:B------:R-:W2:Y:S01]  /*659f0*/  LDL.LU R6, [R1+0x2a20] ;  /* 0x002a200001067983 */ /* 0x000ea20000300800 */
[----:B------:R-:W-:Y:S02]  /*65a00*/  IMAD.MOV.U32 R21, RZ, RZ, R7 ;  /* 0x000000ffff157224 */ /* 0x000fe400078e0007 */
[----:B---3--:R-:W-:Y:S01]  /*65a10*/  IMAD.MOV.U32 R22, RZ, RZ, R5 ;  /* 0x000000ffff167224 */ /* 0x008fe200078e0005 */
[----:B------:R-:W-:Y:S01]  /*65a20*/  STL.64 [R1+0x8a0], R8 ;  /* 0x0008a00801007387 */ /* 0x000fe20000100a00 */
[----:B------:R-:W-:-:S03]  /*65a30*/  IMAD.MOV.U32 R23, RZ, RZ, R4 ;  /* 0x000000ffff177224 */ /* 0x000fc600078e0004 */
[----:B------:R-:W-:Y:S04]  /*65a40*/  STL.64 [R1+0x8a8], R10 ;  /* 0x0008a80a01007387 */ /* 0x000fe80000100a00 */
[----:B------:R-:W3:Y:S04]  /*65a50*/  LDL.LU R7, [R1+0x2a1c] ;  /* 0x002a1c0001077983 */ /* 0x000ee80000300800 */
[----:B------:R-:W4:Y:S04]  /*65a60*/  LDL.LU R5, [R1+0x2a18] ;  /* 0x002a180001057983 */ /* 0x000f280000300800 */
[----:B------:R-:W5:Y:S04]  /*65a70*/  LDL.LU R4, [R1+0x2a14] ;  /* 0x002a140001047983 */ /* 0x000f680000300800 */
[----:B------:R-:W-:Y:S04]  /*65a80*/  STL.64 [R1+0x29d8], R22 ;  /* 0x0029d81601007387 */ /* 0x000fe80000100a00 */
[----:B------:R0:W-:Y:S04]  /*65a90*/  STL.64 [R1+0x29d0], R20 ;  /* 0x0029d01401007387 */ /* 0x0001e80000100a00 */
[----:B------:R-:W2:Y:S01]  /*65aa0*/  LDL.LU R18, [R1+0x5e8] ;  /* 0x0005e80001127983 */ /* 0x000ea20000300800 */
[----:B------:R-:W-:-:S03]  /*65ab0*/  IMAD.MOV.U32 R19, RZ, RZ, R16 ;  /* 0x000000ffff137224 */ /* 0x000fc600078e0010 */
[----:B------:R-:W3:Y:S04]  /*65ac0*/  LDL.LU R16, [R1+0x2a10] ;  /* 0x002a100001107983 */ /* 0x000ee80000300800 */
[----:B--2---:R-:W-:Y:S04]  /*65ad0*/  STL.64 [R1+0x29f8], R18 ;  /* 0x0029f81201007387 */ /* 0x004fe80000100a00 */
        /* <DEDUP_REMOVED lines=16> */
[----:B------:R-:W2:Y:S04]  /*65be0*/  LDL.LU R12, [R1+0x70] ;  /* 0x00007000010c7983 */ /* 0x000ea80000300800 */
[----:B------:R-:W2:Y:S04]  /*65bf0*/  LDL.LU R13, [R1+0x74] ;  /* 0x00007400010d7983 */ /* 0x000ea80000300800 */
[----:B------:R-:W2:Y:S04]  /*65c00*/  LDL.LU R14, [R1+0x78] ;  /* 0x00007800010e7983 */ /* 0x000ea80000300800 */
[----:B------:R-:W2:Y:S01]  /*65c10*/  LDL.LU R15, [R1+0x7c] ;  /* 0x00007c00010f7983 */ /* 0x000ea20000300800 */
[----:B----4-:R-:W-:-:S02]  /*65c20*/  IMAD.MOV.U32 R18, RZ, RZ, R5 ;  /* 0x000000ffff127224 */ /* 0x010fc400078e0005 */
[----:B-----5:R-:W-:Y:S02]  /*65c30*/  IMAD.MOV.U32 R19, RZ, RZ, R4 ;  /* 0x000000ffff137224 */ /* 0x020fe400078e0004 */
[----:B------:R-:W-:Y:S02]  /*65c40*/  IMAD.MOV.U32 R3, RZ, RZ, R6 ;  /* 0x000000ffff037224 */ /* 0x000fe400078e0006 */
[----:B---3--:R-:W-:-:S03]  /*65c50*/  IMAD.MOV.U32 R2, RZ, RZ, R7 ;  /* 0x000000ffff027224 */ /* 0x008fc600078e0007 */
[----:B--2---:R-:W-:Y:S01]  /*65c60*/  HMMA.16816.F32 R24, R24, R18, R20 ;  /* 0x000000121818723c */ /* 0x004fe20000001814 */
        /* <DEDUP_REMOVED lines=10> */
[----:B------:R-:W4:Y:S04]  /*65d10*/  LDL.LU R4, [R1+0x50] ;  /* 0x0000500001047983 */ /* 0x000f280000300800 */
[----:B------:R-:W4:Y:S04]  /*65d20*/  LDL.LU R5, [R1+0x54] ;  /* 0x0000540001057983 */ /* 0x000f280000300800 */
[----:B------:R-:W4:Y:S04]  /*65d30*/  LDL.LU R6, [R1+0x58] ;  /* 0x0000580001067983 */ /* 0x000f280000300800 */
[----:B------:R-:W4:Y:S04]  /*65d40*/  LDL.LU R7, [R1+0x5c] ;  /* 0x00005c0001077983 */ /* 0x000f280000300800 */
        /* <DEDUP_REMOVED lines=10> */
[----:B------:R-:W2:Y:S04]  /*65df0*/  LDL.LU.64 R22, [R1+0x29f0] ;  /* 0x0029f00001167983 */ /* 0x000ea80000300a00 */
[----:B------:R-:W2:Y:S04]  /*65e00*/  LDL.LU.64 R20, [R1+0x29e8] ;  /* 0x0029e80001147983 */ /* 0x000ea80000300a00 */
[----:B------:R-:W5:Y:S10]  /*65e10*/  LDL.LU.64 R2, [R1+0x29e0] ;  /* 0x0029e00001027983 */ /* 0x000f740000300a00 */
        /* <DEDUP_REMOVED lines=8> */
[----:B------:R-:W3:Y:S04]  /*65ea0*/  LDL.LU.64 R20, [R1+0x29d0] ;  /* 0x0029d00001147983 */ /* 0x000ee80000300a00 */
[----:B------:R-:W3:Y:S10]  /*65eb0*/  LDL.LU.64 R18, [R1+0x29c8] ;  /* 0x0029c80001127983 */ /* 0x000ef40000300a00 */
        /* <DEDUP_REMOVED lines=9> */
[----:B------:R-:W4:Y:S10]  /*65f50*/  LDL.LU.64 R22, [R1+0x29b0] ;  /* 0x0029b00001167983 */ /* 0x000f340000300a00 */
[----:B------:R0:W-:Y:S04]  /*65f60*/  STL.64 [R1+0x8e0], R24 ;  /* 0x0008e01801007387 */ /* 0x0001e80000100a00 */
[----:B------:R1:W-:Y:S01]  /*65f70*/  STL.64 [R1+0x8e8], R26 ;  /* 0x0008e81a01007387 */ /* 0x0003e20000100a00 */
[----:B0-----:R-:W-:-:S02]  /*65f80*/  IMAD.MOV.U32 R24, RZ, RZ, R0 ;  /* 0x000000ffff187224 */ /* 0x001fc400078e0000 */
[----:B------:R-:W-:Y:S02]  /*65f90*/  IMAD.MOV.U32 R25, RZ, RZ, R17 ;  /* 0x000000ffff197224 */ /* 0x000fe400078e0011 */
[----:B-1----:R-:W-:Y:S02]  /*65fa0*/  IMAD.MOV.U32 R26, RZ, RZ, R29 ;  /* 0x000000ffff1a7224 */ /* 0x002fe400078e001d */
[----:B------:R-:W-:-:S07]  /*65fb0*/  IMAD.MOV.U32 R27, RZ, RZ, R28 ;  /* 0x000000ffff1b7224 */ /* 0x000fce00078e001c */
[----:B---3--:R-:W-:Y:S01]  /*65fc0*/  HMMA.16816.F32 R24, R24, R20, R12 ;  /* 0x000000141818723c */ /* 0x008fe2000000180c */
[----:B------:R-:W2:Y:S04]  /*65fd0*/  LDL.LU.64 R14, [R1+0x29a8] ;  /* 0x0029a800010e7983 */ /* 0x000ea80000300a00 */
        /* <DEDUP_REMOVED lines=20> */
[----:B------:R-:W5:Y:S04]  /*66120*/  LDL.LU.64 R4, [R1+0x2970] ;  /* 0x0029700001047983 */ /* 0x000f680000300a00 */
[----:B------:R-:W2:Y:S10]  /*66130*/  LDL.LU.64 R22, [R1+0x2968] ;  /* 0x0029680001167983 */ /* 0x000eb40000300a00 */
[----:B------:R0:W-:Y:S04]  /*66140*/  STL.64 [R1+0x920], R24 ;  /* 0x0009201801007387 */ /* 0x0001e80000100a00 */
[----:B------:R1:W-:Y:S01]  /*66150*/  STL.64 [R1+0x928], R26 ;  /* 0x0009281a01007387 */ /* 0x0003e20000100a00 */
[----:B0-----:R-:W-:-:S02]  /*66160*/  IMAD.MOV.U32 R24, RZ, RZ, R0 ;  /* 0x000000ffff187224 */ /* 0x001fc400078e0000 */
[----:B------:R-:W-:Y:S02]  /*66170*/  IMAD.MOV.U32 R25, RZ, RZ, R17 ;  /* 0x000000ffff197224 */ /* 0x000fe400078e0011 */
[----:B-1----:R-:W-:Y:S01]  /*66180*/  IMAD.MOV.U32 R26, RZ, RZ, R29 ;  /* 0x000000ffff1a7224 */ /* 0x002fe200078e001d */
[----:B------:R-:W4:Y:S01]  /*66190*/  LDL.LU R17, [R1+0x2960] ;  /* 0x0029600001117983 */ /* 0x000f220000300800 */
[----:B------:R-:W-:-:S07]  /*661a0*/  IMAD.MOV.U32 R27, RZ, RZ, R28 ;  /* 0x000000ffff1b7224 */ /* 0x000fce00078e001c */
[----:B--2---:R-:W-:Y:S01]  /*661b0*/  HMMA.16816.F32 R20, R24, R18, R20 ;  /* 0x000000121814723c */ /* 0x004fe20000001814 */
[----:B------:R-:W4:Y:S01]  /*661c0*/  LDL.LU.64 R18, [R1+0x2958] ;  /* 0x0029580001127983 */ /* 0x000f220000300a00 */
[----:B---3--:R-:W-:-:S03]  /*661d0*/  IMAD.MOV.U32 R24, RZ, RZ, R12 ;  /* 0x000000ffff187224 */ /* 0x008fc600078e000c */
[----:B------:R-:W2:Y:S01]  /*661e0*/  LDL.LU R12, [R1+0x2954] ;  /* 0x00295400010c7983 */ /* 0x000ea20000300800 */
[----:B------:R-:W-:-:S13]  /*661f0*/  IMAD.MOV.U32 R25, RZ, RZ, R13 ;  /* 0x000000ffff197224 */ /* 0x000fda00078e000d */
[----:B------:R0:W-:Y:S04]  /*66200*/  STL.64 [R1+0x930], R20 ;  /* 0x0009301401007387 */ /* 0x0001e80000100a00 */
[----:B------:R1:W-:Y:S04]  /*66210*/  STL.64 [R1+0x938], R22 ;  /* 0x0009381601007387 */ /* 0x0003e80000100a00 */
[----:B------:R-:W2:Y:S04]  /*66220*/  LDL.LU R13, [R1+0x2950] ;  /* 0x00295000010d7983 */ /* 0x000ea80000300800 */
[----:B------:R-:W3:Y:S01]  /*66230*/  LDL.LU R27, [R1+0x20c] ;  /* 0x00020c00011b7983 */ /* 0x000ee20000300800 */
[----:B0-----:R-:W-:-:S02]  /*66240*/  IMAD.MOV.U32 R20, RZ, RZ, R0 ;  /* 0x000000ffff147224 */ /* 0x001fc400078e0000 */
[----:B-1----:R-:W-:Y:S02]  /*66250*/  IMAD.MOV.U32 R22, RZ, RZ, R29 ;  /* 0x000000ffff167224 */ /* 0x002fe400078e001d */
[----:B------:R-:W-:Y:S02]  /*66260*/  IMAD.MOV.U32 R23, RZ, RZ, R28 ;  /* 0x000000ffff177224 */ /* 0x000fe400078e001c */
[----:B---3--:R-:W-:-:S07]  /*66270*/  IMAD.MOV.U32 R21, RZ, RZ, R27 ;  /* 0x000000ffff157224 */ /* 0x008fce00078e001b */
[----:B----4-:R-:W-:Y:S01]  /*66280*/  HMMA.16816.F32 R16, R20, R14, R16 ;  /* 0x0000000e1410723c */ /* 0x010fe20000001810 */
[----:B------:R-:W2:Y:S01]  /*66290*/  LDL.LU.64 R14, [R1+0x2948] ;  /* 0x00294800010e7983 */ /* 0x000ea20000300a00 */
[----:B------:R-:W-:-:S03]  /*662a0*/  IMAD.MOV.U32 R22, RZ, RZ, R10 ;  /* 0x000000ffff167224 */ /* 0x000fc600078e000a */
[----:B------:R-:W3:Y:S01]  /*662b0*/  LDL.LU R10, [R1+0x2940] ;  /* 0x00294000010a7983 */ /* 0x000ee20000300800 */
[----:B------:R-:W-:-:S13]  /*662c0*/  IMAD.MOV.U32 R23, RZ, RZ, R11 ;  /* 0x000000ffff177224 */ /* 0x000fda00078e000b */
[----:B------:R0:W-:Y:S04]  /*662d0*/  STL.64 [R1+0x940], R16 ;  /* 0x0009401001007387 */ /* 0x0001e80000100a00 */
[----:B------:R1:W-:Y:S04]  /*662e0*/  STL.64 [R1+0x948], R18 ;  /* 0x0009481201007387 */ /* 0x0003e80000100a00 */
[----:B------:R-:W3:Y:S01]  /*662f0*/  LDL.LU R11, [R1+0x293c] ;  /* 0x00293c00010b7983 */ /* 0x000ee20000300800 */
[----:B0-----:R-:W-:Y:S02]  /*66300*/  IMAD.MOV.U32 R16, RZ, RZ, R0 ;  /* 0x000000ffff107224 */ /* 0x001fe400078e0000 */
[----:B------:R-:W-:-:S02]  /*66310*/  IMAD.MOV.U32 R17, RZ, RZ, R27 ;  /* 0x000000ffff117224 */ /* 0x000fc400078e001b */
[----:B-1----:R-:W-:Y:S02]  /*66320*/  IMAD.MOV.U32 R18, RZ, RZ, R29 ;  /* 0x000000ffff127224 */ /* 0x002fe400078e001d */
[----:B------:R-:W-:Y:S01]  /*66330*/  IMAD.MOV.U32 R19, RZ, RZ, R28 ;  /* 0x000000ffff137224 */ /* 0x000fe200078e001c */
[----:B------:R-:W-:-:S06]  /*66340*/  UIADD3 UR6, UPT, UPT, UR6, 0x80, URZ ;  /* 0x0000008006067890 */ /* 0x000fcc000fffe0ff */
[----:B--2---:R-:W-:Y:S01]  /*66350*/  HMMA.16816.F32 R16, R16, R22, R12 ;  /* 0x000000161010723c */ /* 0x004fe2000000180c */
[----:B------:R-:W-:Y:S02]  /*66360*/  IMAD.MOV.U32 R12, RZ, RZ, R0 ;  /* 0x000000ffff0c7224 */ /* 0x000fe400078e0000 */
[----:B------:R-:W-:Y:S02]  /*66370*/  IMAD.MOV.U32 R13, RZ, RZ, R27 ;  /* 0x000000ffff0d7224 */ /* 0x000fe400078e001b */
[----:B------:R-:W-:Y:S02]  /*66380*/  IMAD.MOV.U32 R14, RZ, RZ, R29 ;  /* 0x000000ffff0e7224 */ /* 0x000fe400078e001d */
[----:B------:R-:W-:-:S07]  /*66390*/  IMAD.MOV.U32 R15, RZ, RZ, R28 ;  /* 0x000000ffff0f7224 */ /* 0x000fce00078e001c */
[----:B---3--:R-:W-:Y:S01]  /*663a0*/  HMMA.16816.F32 R12, R12, R24, R8 ;  /* 0x000000180c0c723c */ /* 0x008fe20000001808 */
[----:B------:R-:W-:Y:S02]  /*663b0*/  IMAD.MOV.U32 R8, RZ, RZ, R0 ;  /* 0x000000ffff087224 */ /* 0x000fe400078e0000 */
[----:B------:R-:W0:Y:S01]  /*663c0*/  S2R R0, SR_CTAID.X ;  /* 0x0000000000007919 */ /* 0x000e220000002500 */
[----:B------:R-:W-:Y:S02]  /*663d0*/  IMAD.MOV.U32 R9, RZ, RZ, R27 ;  /* 0x000000ffff097224 */ /* 0x000fe400078e001b */
[----:B------:R-:W-:Y:S02]  /*663e0*/  IMAD.MOV.U32 R10, RZ, RZ, R29 ;  /* 0x000000ffff0a7224 */ /* 0x000fe400078e001d */
[----:B------:R-:W-:-:S07]  /*663f0*/  IMAD.MOV.U32 R11, RZ, RZ, R28 ;  /* 0x000000ffff0b7224 */ /* 0x000fce00078e001c */
[----:B-----5:R-:W-:Y:S01]  /*66400*/  HMMA.16816.F32 R4, R8, R2, R4 ;  /* 0x000000020804723c */ /* 0x020fe20000001804 */
[----:B------:R-:W-:Y:S04]  /*66410*/  STL.64 [R1+0x950], R16 ;  /* 0x0009501001007387 */ /* 0x000fe80000100a00 */
[----:B------:R-:W-:Y:S04]  /*66420*/  STL.64 [R1+0x958], R18 ;  /* 0x0009581201007387 */ /* 0x000fe80000100a00 */
[----:B------:R-:W-:Y:S04]  /*66430*/  STL.64 [R1+0x970], R12 ;  /* 0x0009700c01007387 */ /* 0x000fe80000100a00 */
[----:B------:R-:W-:Y:S01]  /*66440*/  STL.64 [R1+0x978], R14 ;  /* 0x0009780e01007387 */ /* 0x000fe20000100a00 */
[----:B0-----:R-:W-:-:S05]  /*66450*/  IMAD.SHL.U32 R0, R0, 0x20, RZ ;  /* 0x0000002000007824 */ /* 0x001fca00078e00ff */
[----:B------:R-:W-:Y:S01]  /*66460*/  STL.64 [R1+0x960], R4 ;  /* 0x0009600401007387 */ /* 0x000fe20000100a00 */
[----:B------:R-:W-:-:S03]  /*66470*/  VIADD R0, R0, 0x20 ;  /* 0x0000002000007836 */ /* 0x000fc60000000000 */
[----:B------:R-:W-:Y:S04]  /*66480*/  STL.64 [R1+0x968], R6 ;  /* 0x0009680601007387 */ /* 0x000fe80000100a00 */
[----:B------:R-:W2:Y:S01]  /*66490*/  LDL R2, [R1+0x644] ;  /* 0x0006440001027983 */ /* 0x000ea20000100800 */
[----:B------:R-:W-:-:S03]  /*664a0*/  ISETP.LE.AND P0, PT, R0, UR6, PT ;  /* 0x0000000600007c0c */ /* 0x000fc6000bf03270 */
[----:B------:R-:W3:Y:S04]  /*664b0*/  LDL R0, [R1+0x640] ;  /* 0x0006400001007983 */ /* 0x000ee80000100800 */
[----:B--2---:R0:W-:Y:S04]  /*664c0*/  STL [R1+0xa7c], R2 ;  /* 0x000a7c0201007387 */ /* 0x0041e80000100800 */
[----:B0-----:R-:W2:Y:S04]  /*664d0*/  LDL R2, [R1+0x634] ;  /* 0x0006340001027983 */ /* 0x001ea80000100800 */
[----:B---3--:R0:W-:Y:S04]  /*664e0*/  STL [R1+0xa80], R0 ;  /* 0x000a800001007387 */ /* 0x0081e80000100800 */
[----:B0-----:R-:W3:Y:S01]  /*664f0*/  LDL R0, [R1+0x630] ;  /* 0x0006300001007983 */ /* 0x001ee20000100800 */
[----:B------:R-:W-:-:S02]  /*66500*/  ULEA UR5, UR11, UR5, 0x7 ;  /* 0x000000050b057291 */ /* 0x000fc4000f8e38ff */
[----:B------:R-:W-:Y:S01]  /*66510*/  ULEA UR4, UR15, UR4, 0x7 ;  /* 0x000000040f047291 */ /* 0x000fe2000f8e38ff */
[----:B--2---:R2:W-:Y:S04]  /*66520*/  STL [R1+0xa84], R2 ;  /* 0x000a840201007387 */ /* 0x0045e80000100800 */
[----:B---3--:R2:W-:Y:S01]  /*66530*/  STL [R1+0xa98], R0 ;  /* 0x000a980001007387 */ /* 0x0085e20000100800 */
[----:B------:R-:W-:Y:S06]  /*66540*/  @!P0 BRA `(.L_x_1) ;  /* 0xfffffb7400288947 */ /* 0x000fec000383ffff */
.L_x_0:
[----:B------:R-:W3:Y:S01]  /*66550*/  LDL.LU.64 R4, [R1+0xa88] ;  /* 0x000a880001047983 */ /* 0x000ee20000300a00 */
[----:B------:R-:W1:Y:S03]  /*66560*/  LDCU.64 UR4, c[0x0][0x3e0] ;  /* 0x00007c00ff0477ac */ /* 0x000e660008000a00 */
[----:B--2---:R-:W2:Y:S01]  /*66570*/  LDL.LU.64 R2, [R1+0xa90] ;  /* 0x000a900001027983 */ /* 0x004ea20000300a00 */
[----:B------:R-:W4:Y:S02]  /*66580*/  S2R R0, SR_TID.X ;  /* 0x0000000000007919 */ /* 0x000f240000002100 */
[----:B----4-:R-:W-:Y:S01]  /*66590*/  LOP3.LUT R0, R0, 0x7f, RZ, 0xc0, !PT ;  /* 0x0000007f00007812 */ /* 0x010fe200078ec0ff */
[----:B------:R-:W-:Y:S03]  /*665a0*/  BAR.SYNC.DEFER_BLOCKING 0x0 ;  /* 0x0000000000007b1d */ /* 0x000fe60000010000 */
[----:B------:R-:W-:Y:S01]  /*665b0*/  ISETP.GE.U32.AND P0, PT, R0, 0x20, PT ;  /* 0x000000200000780c */ /* 0x000fe20003f06070 */
[----:B---3--:R-:W-:-:S02]  /*665c0*/  IMAD.MOV.U32 R29, RZ, RZ, R4 ;  /* 0x000000ffff1d7224 */ /* 0x008fc400078e0004 */
[----:B------:R-:W-:Y:S02]  /*665d0*/  IMAD.MOV.U32 R28, RZ, RZ, R5 ;  /* 0x000000ffff1c7224 */ /* 0x000fe400078e0005 */
[----:B--2---:R-:W-:Y:S01]  /*665e0*/  IMAD.MOV.U32 R27, RZ, RZ, R2 ;  /* 0x000000ffff1b7224 */ /* 0x004fe200078e0002 */
[----:B------:R-:W-:Y:S01]  /*665f0*/  STL [R1+0x3038], R29 ;  /* 0x0030381d01007387 */ /* 0x000fe20000100800 */
[----:B0-----:R-:W-:-:S03]  /*66600*/  IMAD.MOV.U32 R26, RZ, RZ, R3 ;  /* 0x000000ffff1a7224 */ /* 0x001fc600078e0003 */
[----:B------:R0:W-:Y:S04]  /*66610*/  STL [R1+0x2f48], R27 ;  /* 0x002f481b01007387 */ /* 0x0001e80000100800 */
[----:B------:R-:W-:Y:S04]  /*66620*/  STL [R1+0x2fb0], R26 ;  /* 0x002fb01a01007387 */ /* 0x000fe80000100800 */
[----:B------:R-:W2:Y:S04]  /*66630*/  LDL.LU R25, [R1+0x860] ;  /* 0x0008600001197983 */ /* 0x000ea80000300800 */
[----:B--2---:R-:W-:Y:S04]  /*66640*/  STL [R1+0x2f90], R25 ;  /* 0x002f901901007387 */ /* 0x004fe80000100800 */
        /* <DEDUP_REMOVED lines=27> */
[----:B------:R-:W3:Y:S04]  /*66800*/  LDL.LU R10, [R1+0x79c] ;  /* 0x00079c00010a7983 */ /* 0x000ee80000300800 */
[----:B------:R-:W4:Y:S04]  /*66810*/  LDL.LU R9, [R1+0x7a0] ;  /* 0x0007a00001097983 */ /* 0x000f280000300800 */
[----:B----4-:R-:W-:Y:S04]  /*66820*/  STL [R1+0x2fb4], R9 ;  /* 0x002fb40901007387 */ /* 0x010fe80000100800 */
[----:B------:R-:W4:Y:S04]  /*66830*/  LDL.LU R8, [R1+0x7a4] ;  /* 0x0007a40001087983 */ /* 0x000f280000300800 */
[----:B----4-:R-:W-:Y:S04]  /*66840*/  STL [R1+0x2fb8], R8 ;  /* 0x002fb80801007387 */ /* 0x010fe80000100800 */
[----:B------:R-:W4:Y:S04]  /*66850*/  LDL.LU R7, [R1+0x7a8] ;  /* 0x0007a80001077983 */ /* 0x000f280000300800 */
[----:B------:R-:W5:Y:S04]  /*66860*/  LDL.LU R6, [R1+0x7ac] ;  /* 0x0007ac0001067983 */ /* 0x000f680000300800 */
[----:B------:R-:W2:Y:S04]  /*66870*/  LDL.LU R5, [R1+0x7b0] ;  /* 0x0007b00001057983 */ /* 0x000ea80000300800 */
[----:B--2---:R-:W-:Y:S04]  /*66880*/  STL [R1+0x2fbc], R5 ;  /* 0x002fbc0501007387 */ /* 0x004fe80000100800 */
[----:B------:R-:W2:Y:S04]  /*66890*/  LDL.LU R4, [R1+0x7b4] ;  /* 0x0007b40001047983 */ /* 0x000ea80000300800 */
[----:B--2---:R-:W-:Y:S04]  /*668a0*/  STL [R1+0x2fc0], R4 ;  /* 0x002fc00401007387 */ /* 0x004fe80000100800 */
[----:B------:R-:W2:Y:S04]  /*668b0*/  LDL.LU R3, [R1+0x7b8] ;  /* 0x0007b80001037983 */ /* 0x000ea80000300800 */
[----:B------:R-:W2:Y:S04]  /*668c0*/  LDL.LU R2, [R1+0x7bc] ;  /* 0x0007bc0001027983 */ /* 0x000ea80000300800 */
[----:B------:R-:W2:Y:S04]  /*668d0*/  LDL.LU R0, [R1+0x7c0] ;  /* 0x0007c00001007983 */ /* 0x000ea80000300800 */
[----:B--2---:R2:W-:Y:S04]  /*668e0*/  STL [R1+0x2fc4], R0 ;  /* 0x002fc40001007387 */ /* 0x0045e80000100800 */
[----:B0-----:R-:W2:Y:S04]  /*668f0*/  LDL.LU R27, [R1+0x7c4] ;  /* 0x0007c400011b7983 */ /* 0x001ea80000300800 */
[----:B--2---:R0:W-:Y:S04]  /*66900*/  STL [R1+0x2fc8], R27 ;  /* 0x002fc81b01007387 */ /* 0x0041e80000100800 */
[----:B------:R-:W2:Y:S04]  /*66910*/  LDL.LU R0, [R1+0x7c8] ;  /* 0x0007c80001007983 */ /* 0x000ea80000300800 */
[----:B0-----:R-:W2:Y:S04]  /*66920*/  LDL.LU R27, [R1+0x7cc] ;  /* 0x0007cc00011b7983 */ /* 0x001ea80000300800 */
[----:B------:R-:W2:Y:S04]  /*66930*/  LDL.LU R4, [R1+0x7d0] ;  /* 0x0007d00001047983 */ /* 0x000ea80000300800 */
[----:B------:R-:W3:Y:S04]  /*66940*/  LDL.LU R5, [R1+0x7d4] ;  /* 0x0007d40001057983 */ /* 0x000ee80000300800 */
[----:B--2---:R0:W-:Y:S04]  /*66950*/  STL [R1+0xc], R4 ;  /* 0x00000c0401007387 */ /* 0x0041e80000100800 */
[----:B0-----:R-:W2:Y:S04]  /*66960*/  LDL.LU R4, [R1+0x7d8] ;  /* 0x0007d80001047983 */ /* 0x001ea80000300800 */
[----:B---3--:R0:W-:Y:S04]  /*66970*/  STL [R1+0x10], R5 ;  /* 0x0000100501007387 */ /* 0x0081e80000100800 */
[----:B0-----:R-:W3:Y:S04]  /*66980*/  LDL.LU R5, [R1+0x7dc] ;  /* 0x0007dc0001057983 */ /* 0x001ee80000300800 */
        /* <DEDUP_REMOVED lines=19> */
[----:B------:R-:W3:Y:S04]  /*66ac0*/  LDL.LU R25, [R1+0x804] ;  /* 0x0008040001197983 */ /* 0x000ee80000300800 */
[----:B--2---:R2:W-:Y:S04]  /*66ad0*/  STL [R1+0x3c], R4 ;  /* 0x00003c0401007387 */ /* 0x0045e80000100800 */
[----:B---3--:R-:W-:Y:S04]  /*66ae0*/  STL [R1+0x2fcc], R25 ;  /* 0x002fcc1901007387 */ /* 0x008fe80000100800 */
[----:B0-----:R-:W3:Y:S04]  /*66af0*/  LDL.LU R5, [R1+0x808] ;  /* 0x0008080001057983 */ /* 0x001ee80000300800 */
[----:B--2---:R-:W2:Y:S04]  /*66b00*/  LDL.LU R4, [R1+0x80c] ;  /* 0x00080c0001047983 */ /* 0x004ea80000300800 */
[----:B---3--:R0:W-:Y:S04]  /*66b10*/  STL [R1+0x44], R5 ;  /* 0x0000440501007387 */ /* 0x0081e80000100800 */
[----:B------:R-:W3:Y:S04]  /*66b20*/  LDL.LU R24, [R1+0x810] ;  /* 0x0008100001187983 */ /* 0x000ee80000300800 */
[----:B--2---:R2:W-:Y:S04]  /*66b30*/  STL [R1+0x48], R4 ;  /* 0x0000480401007387 */ /* 0x0045e80000100800 */
[----:B---3--:R-:W-:Y:S04]  /*66b40*/  STL [R1+0x2fd0], R24 ;  /* 0x002fd01801007387 */ /* 0x008fe80000100800 */
[----:B------:R-:W3:Y:S04]  /*66b50*/  LDL.LU R21, [R1+0x814] ;  /* 0x0008140001157983 */ /* 0x000ee80000300800 */
        /* <DEDUP_REMOVED lines=21> */
[----:B--2---:R-:W-:Y:S04]  /*66cb0*/  STL [R1+0x70], R4 ;  /* 0x0000700401007387 */ /* 0x004fe80000100800 */
[----:B---3--:R-:W-:Y:S04]  /*66cc0*/  STL [R1+0x2fe0], R13 ;  /* 0x002fe00d01007387 */ /* 0x008fe80000100800 */
[----:B------:R-:W2:Y:S04]  /*66cd0*/  LDL.LU R16, [R1+0x844] ;  /* 0x0008440001107983 */ /* 0x000ea80000300800 */
[----:B--2---:R-:W-:Y:S04]  /*66ce0*/  STL [R1+0x2fe4], R16 ;  /* 0x002fe41001007387 */ /* 0x004fe80000100800 */
[----:B------:R-:W2:Y:S04]  /*66cf0*/  LDL.LU R23, [R1+0x848] ;  /* 0x0008480001177983 */ /* 0x000ea80000300800 */
[----:B------:R-:W3:Y:S04]  /*66d00*/  LDL.LU R22, [R1+0x84c] ;  /* 0x00084c0001167983 */ /* 0x000ee80000300800 */
[----:B------:R-:W2:Y:S04]  /*66d10*/  LDL.LU R8, [R1+0x850] ;  /* 0x0008500001087983 */ /* 0x000ea80000300800 */
[----:B0-----:R-:W3:Y:S04]  /*66d20*/  LDL.LU R5, [R1+0x854] ;  /* 0x0008540001057983 */ /* 0x001ee80000300800 */
[----:B------:R-:W3:Y:S04]  /*66d30*/  LDL.LU R19, [R1+0x858] ;  /* 0x0008580001137983 */ /* 0x000ee80000300800 */
[----:B------:R-:W4:Y:S04]  /*66d40*/  LDL.LU R18, [R1+0x85c] ;  /* 0x00085c0001127983 */ /* 0x000f280000300800 */
[----:B--2---:R-:W-:Y:S04]  /*66d50*/  STL [R1+0x94], R8 ;  /* 0x0000940801007387 */ /* 0x004fe80000100800 */
[----:B------:R-:W-:Y:S04]  /*66d60*/  STL [R1+0x2fe8], R8 ;  /* 0x002fe80801007387 */ /* 0x000fe80000100800 */
[----:B---3--:R-:W-:Y:S04]  /*66d70*/  STL [R1+0x98], R5 ;  /* 0x0000980501007387 */ /* 0x008fe80000100800 */
[----:B------:R0:W-:Y:S04]  /*66d80*/  STL [R1+0x2fec], R5 ;  /* 0x002fec0501007387 */ /* 0x0001e80000100800 */
[----:B0-----:R-:W2:Y:S04]  /*66d90*/  LDL.LU R5, [R1+0x900] ;  /* 0x0009000001057983 */ /* 0x001ea80000300800 */
        /* <DEDUP_REMOVED lines=100> */
[----:B0-----:R-:W3:Y:S01]  /*673e0*/  LDL.LU R4, [R1+0x94c] ;  /* 0x00094c0001047983 */ /* 0x001ee20000300800 */
[----:B------:R-:W0:Y:S03]  /*673f0*/  S2R R29, SR_TID.X ;  /* 0x00000000001d7919 */ /* 0x000e260000002100 */
[----:B--2---:R2:W-:Y:S04]  /*67400*/  STL [R1+0x14c], R5 ;  /* 0x00014c0501007387 */ /* 0x0045e80000100800 */
[----:B--2---:R-:W2:Y:S04]  /*67410*/  LDL.LU R5, [R1+0x950] ;  /* 0x0009500001057983 */ /* 0x004ea80000300800 */
[----:B---3--:R3:W-:Y:S04]  /*67420*/  STL [R1+0x150], R4 ;  /* 0x0001500401007387 */ /* 0x0087e80000100800 */
[----:B---3--:R-:W3:Y:S04]  /*67430*/  LDL.LU R4, [R1+0x954] ;  /* 0x0009540001047983 */ /* 0x008ee80000300800 */
[----:B--2---:R0:W-:Y:S04]  /*67440*/  STL [R1+0x154], R5 ;  /* 0x0001540501007387 */ /* 0x0041e80000100800 */
[----:B------:R-:W2:Y:S01]  /*67450*/  LDL.LU R8, [R1+0x958] ;  /* 0x0009580001087983 */ /* 0x000ea20000300800 */
[----:B0-----:R-:W-:-:S03]  /*67460*/  IMAD.SHL.U32 R5, R29, 0x800, RZ ;  /* 0x000008001d057824 */ /* 0x001fc600078e00ff */
[----:B---3--:R0:W-:Y:S04]  /*67470*/  STL [R1+0x158], R4 ;  /* 0x0001580401007387 */ /* 0x0081e80000100800 */
[----:B0-----:R-:W3:Y:S04]  /*67480*/  LDL.LU R4, [R1+0x95c] ;  /* 0x00095c0001047983 */ /* 0x001ee80000300800 */
[----:B--2---:R0:W-:Y:S04]  /*67490*/  STL [R1+0x15c], R8 ;  /* 0x00015c0801007387 */ /* 0x0041e80000100800 */
[----:B0-----:R-:W2:Y:S01]  /*674a0*/  LDL.LU R8, [R1+0x970] ;  /* 0x0009700001087983 */ /* 0x001ea20000300800 */
[----:B------:R-:W-:-:S03]  /*674b0*/  LOP3.LUT R5, R5, 0x3000, RZ, 0xc0, !PT ;  /* 0x0000300005057812 */ /* 0x000fc600078ec0ff */
[----:B---3--:R0:W-:Y:S02]  /*674c0*/  STL [R1+0x160], R4 ;  /* 0x0001600401007387 */ /* 0x0081e40000100800 */
[----:B0-----:R-:W-:Y:S02]  /*674d0*/  LOP3.LUT R4, R29, 0x3f, RZ, 0xc0, !PT ;  /* 0x0000003f1d047812 */ /* 0x001fe400078ec0ff */
[----:B--2---:R0:W-:Y:S04]  /*674e0*/  STL [R1+0x164], R8 ;  /* 0x0001640801007387 */ /* 0x0041e80000100800 */
[----:B------:R-:W2:Y:S04]  /*674f0*/  LDL.LU R9, [R1+0x974] ;  /* 0x0009740001097983 */ /* 0x000ea80000300800 */
[----:B------:R-:W3:Y:S04]  /*67500*/  LDL.LU R12, [R1+0x978] ;  /* 0x00097800010c7983 */ /* 0x000ee80000300800 */
[----:B0-----:R-:W2:Y:S01]  /*67510*/  LDL.LU R8, [R1+0x97c] ;  /* 0x00097c0001087983 */ /* 0x001ea20000300800 */
[----:B------:R-:W-:-:S03]  /*67520*/  IMAD R4, R4, 0x10, R5 ;  /* 0x0000001004047824 */ /* 0x000fc600078e0205 */
[----:B---3--:R0:W-:Y:S04]  /*67530*/  STL [R1+0x16c], R12 ;  /* 0x00016c0c01007387 */ /* 0x0081e80000100800 */
[----:B--2---:R-:W-:Y:S04]  /*67540*/  STL [R1+0x168], R9 ;  /* 0x0001680901007387 */ /* 0x004fe80000100800 */
[----:B------:R-:W-:Y:S04]  /*67550*/  STL [R1+0x170], R8 ;  /* 0x0001700801007387 */ /* 0x000fe80000100800 */
[----:B------:R-:W-:Y:S04]  /*67560*/  STL [R1+0x2ff0], R9 ;  /* 0x002ff00901007387 */ /* 0x000fe80000100800 */
[----:B------:R-:W2:Y:S04]  /*67570*/  LDL.LU R26, [R1+0x960] ;  /* 0x00096000011a7983 */ /* 0x000ea80000300800 */
[----:B------:R-:W3:Y:S04]  /*67580*/  LDL.LU R4, [R1+0x964] ;  /* 0x0009640001047983 */ /* 0x000ee80000300800 */
[----:B---3--:R3:W-:Y:S04]  /*67590*/  STL [R1+0x2ff4], R4 ;  /* 0x002ff40401007387 */ /* 0x0087e80000100800 */
[----:B------:R-:W4:Y:S01]  /*675a0*/  LDL.LU R5, [R1+0x968] ;  /* 0x0009680001057983 */ /* 0x000f220000300800 */
[C---:B------:R-:W-:Y:S01]  /*675b0*/  IMAD.SHL.U32 R15, R29.reuse, 0x20, RZ ;  /* 0x000000201d0f7824 */ /* 0x040fe200078e00ff */
[----:B0-----:R-:W-:-:S02]  /*675c0*/  LOP3.LUT R12, R29, 0x18, RZ, 0xc0, !PT ;  /* 0x000000181d0c7812 */ /* 0x001fc400078ec0ff */
[----:B--2---:R-:W-:Y:S01]  /*675d0*/  STL [R1+0x174], R26 ;  /* 0x0001741a01007387 */ /* 0x004fe20000100800 */
[----:B------:R-:W-:Y:S01]  /*675e0*/  FSETP.GT.AND P1, PT, |R28|, 8.50705917302346158658e+37, PT ;  /* 0x7e8000001c00780b */ /* 0x000fe20003f24200 */
[----:B---3--:R-:W-:-:S05]  /*675f0*/  IMAD.SHL.U32 R4, R29, 0x10, RZ ;  /* 0x000000101d047824 */ /* 0x008fca00078e00ff */
[----:B------:R-:W-:Y:S02]  /*67600*/  LOP3.LUT R14, R4, 0x70, RZ, 0xc0, !PT ;  /* 0x00000070040e7812 */ /* 0x000fe400078ec0ff */
[----:B------:R-:W-:-:S03]  /*67610*/  LOP3.LUT R29, R15, 0xc60, RZ, 0xc0, !PT ;  /* 0x00000c600f1d7812 */ /* 0x000fc600078ec0ff */
[----:B------:R-:W-:Y:S01]  /*67620*/  VIADD R15, R14, UR7 ;  /* 0x000000070e0f7c36 */ /* 0x000fe20008000000 */
[----:B----4-:R-:W-:Y:S04]  /*67630*/  STL [R1+0x178], R5 ;  /* 0x0001780501007387 */ /* 0x010fe80000100800 */
[----:B------:R0:W-:Y:S04]  /*67640*/  STL [R1+0x2ff8], R26 ;  /* 0x002ff81a01007387 */ /* 0x0001e80000100800 */
[----:B0-----:R-:W2:Y:S04]  /*67650*/  LDL.LU R26, [R1+0x68] ;  /* 0x00006800011a7983 */ /* 0x001ea80000300800 */
[----:B------:R-:W3:Y:S04]  /*67660*/  LDL.LU R4, [R1+0x64] ;  /* 0x0000640001047983 */ /* 0x000ee80000300800 */
[----:B------:R-:W4:Y:S04]  /*67670*/  LDL.LU R9, [R1+0x58] ;  /* 0x0000580001097983 */ /* 0x000f280000300800 */
        /* <DEDUP_REMOVED lines=10> */
[C---:B------:R-:W-:Y:S01]  /*67720*/  IMAD R29, R12.reuse, 0x200, R29 ;  /* 0x000002000c1d7824 */ /* 0x040fe200078e021d */
[----:B------:R-:W-:-:S02]  /*67730*/  LEA.HI R12, R12, R15, RZ, 0x1f ;  /* 0x0000000f0c0c7211 */ /* 0x000fc400078ff8ff */
[----:B--2---:R0:W-:Y:S04]  /*67740*/  STL [R1+0x17c], R14 ;  /* 0x00017c0e01007387 */ /* 0x0041e80000100800 */
[----:B0-----:R-:W2:Y:S04]  /*67750*/  LDL.LU R14, [R1+0x303c] ;  /* 0x00303c00010e7983 */ /* 0x001ea80000300800 */
[----:B------:R-:W2:Y:S01]  /*67760*/  LDL.LU R29, [R1+0x3038] ;  /* 0x00303800011d7983 */ /* 0x000ea20000300800 */
[C---:B------:R-:W-:Y:S01]  /*67770*/  FMUL R15, R28.reuse, 8388608 ;  /* 0x4b0000001c0f7820 */ /* 0x040fe20000400000 */
[----:B------:R-:W-:-:S02]  /*67780*/  FSETP.GEU.AND P2, PT, R28, 1.175494350822287508e-38, PT ;  /* 0x008000001c00780b */ /* 0x000fc40003f4e000 */
[----:B------:R2:W-:Y:S01]  /*67790*/  STL [R1+0x360], R12 ;  /* 0x0003600c01007387 */ /* 0x0005e20000100800 */
[----:B------:R-:W-:Y:S01]  /*677a0*/  FSETP.GEU.AND P5, PT, |R28|, 1.175494350822287508e-38, PT ;  /* 0x008000001c00780b */ /* 0x000fe20003fae200 */
[C---:B--2---:R-:W-:Y:S01]  /*677b0*/  FMUL R12, R29.reuse, 8388608 ;  /* 0x4b0000001d0c7820 */ /* 0x044fe20000400000 */
[----:B------:R-:W-:Y:S01]  /*677c0*/  @P1 FMUL R18, R18, 0.25 ;  /* 0x3e80000012121820 */ /* 0x000fe20000400000 */
[----:B------:R-:W-:Y:S01]  /*677d0*/  FSETP.GEU.AND P4, PT, R29, 1.175494350822287508e-38, PT ;  /* 0x008000001d00780b */ /* 0x000fe20003f8e000 */
[----:B------:R-:W-:Y:S01]  /*677e0*/  @P1 FMUL R19, R19, 0.25 ;  /* 0x3e80000013131820 */ /* 0x000fe20000400000 */
[----:B------:R-:W-:Y:S01]  /*677f0*/  FSETP.GT.AND P3, PT, |R29|, 8.50705917302346158658e+37, PT ;  /* 0x7e8000001d00780b */ /* 0x000fe20003f64200 */
[----:B------:R0:W-:Y:S04]  /*67800*/  STL [R1+0x3000], R12 ;  /* 0x0030000c01007387 */ /* 0x0001e80000100800 */
[----:B0-----:R-:W2:Y:S01]  /*67810*/  LDL.LU R12, [R1+0x70] ;  /* 0x00007000010c7983 */ /* 0x001ea20000300800 */
[----:B------:R-:W-:-:S03]  /*67820*/  FSEL R15, R15, R28, !P2 ;  /* 0x0000001c0f0f7208 */ /* 0x000fc60005000000 */
[----:B------:R0:W-:Y:S01]  /*67830*/  STL [R1+0x2ffc], R29 ;  /* 0x002ffc1d01007387 */ /* 0x0001e20000100800 */
[----:B------:R-:W-:Y:S01]  /*67840*/  @P1 FMUL R22, R22, 0.25 ;  /* 0x3e80000016161820 */ /* 0x000fe20000400000 */
[----:B------:R-:W-:Y:S02]  /*67850*/  @P1 FMUL R23, R23, 0.25 ;  /* 0x3e80000017171820 */ /* 0x000fe40000400000 */
[----:B0-----:R-:W3:Y:S04]  /*67860*/  LDL.LU R29, [R1+0x6c] ;  /* 0x00006c00011d7983 */ /* 0x001ee80000300800 */
[----:B------:R0:W-:Y:S04]  /*67870*/  STL [R1+0x1b4], R15 ;  /* 0x0001b40f01007387 */ /* 0x0001e80000100800 */
        /* <DEDUP_REMOVED lines=8> */
[----:B0-----:R-:W3:Y:S01]  /*67900*/  LDL.LU R23, [R1+0x3024] ;  /* 0x0030240001177983 */ /* 0x001ee20000300800 */
[----:B--2---:R-:W-:-:S05]  /*67910*/  @P1 FMUL R12, R12, 0.25 ;  /* 0x3e8000000c0c1820 */ /* 0x004fca0000400000 */
[----:B------:R0:W-:Y:S04]  /*67920*/  STL [R1+0x3014], R12 ;  /* 0x0030140c01007387 */ /* 0x0001e80000100800 */
[----:B0-----:R-:W2:Y:S04]  /*67930*/  LDL R12, [R1+0x74] ;  /* 0x00007400010c7983 */ /* 0x001ea80000100800 */
[----:B--2---:R0:W-:Y:S04]  /*67940*/  STL [R1+0x3018], R12 ;  /* 0x0030180c01007387 */ /* 0x0041e80000100800 */
[----:B0-----:R-:W2:Y:S04]  /*67950*/  LDL R12, [R1+0x78] ;  /* 0x00007800010c7983 */ /* 0x001ea80000100800 */
[----:B--2---:R0:W-:Y:S04]  /*67960*/  STL [R1+0x301c], R12 ;  /* 0x00301c0c01007387 */ /* 0x0041e80000100800 */
[----:B0-----:R-:W2:Y:S04]  /*67970*/  LDL R12, [R1+0x7c] ;  /* 0x00007c00010c7983 */ /* 0x001ea80000100800 */
[----:B--2---:R0:W-:Y:S04]  /*67980*/  STL [R1+0x3020], R12 ;  /* 0x0030200c01007387 */ /* 0x0041e80000100800 */
[----:B0-----:R-:W2:Y:S01]  /*67990*/  LDL R12, [R1+0x80] ;  /* 0x00008000010c7983 */ /* 0x001ea20000100800 */
[----:B------:R-:W-:Y:S01]  /*679a0*/  @P1 FMUL R28, R28, 0.25 ;  /* 0x3e8000001c1c1820 */ /* 0x000fe20000400000 */
[----:B---3--:R-:W-:Y:S01]  /*679b0*/  @P1 FMUL R29, R29, 0.25 ;  /* 0x3e8000001d1d1820 */ /* 0x008fe20000400000 */
[----:B------:R-:W-:Y:S01]  /*679c0*/  @P1 FMUL R26, R26, 0.25 ;  /* 0x3e8000001a1a1820 */ /* 0x000fe20000400000 */
[----:B------:R-:W-:Y:S01]  /*679d0*/  @P1 FMUL R4, R4, 0.25 ;  /* 0x3e80000004041820 */ /* 0x000fe20000400000 */
[----:B----4-:R-:W-:Y:S01]  /*679e0*/  @P1 FMUL R9, R9, 0.25 ;  /* 0x3e80000009091820 */ /* 0x010fe20000400000 */
[----:B------:R-:W-:Y:S01]  /*679f0*/  @P1 FMUL R5, R5, 0.25 ;  /* 0x3e80000005051820 */ /* 0x000fe20000400000 */
        /* <DEDUP_REMOVED lines=12> */
[----:B-----5:R-:W-:Y:S01]  /*67ac0*/  @P1 FMUL R6, R6, 0.25 ;  /* 0x3e80000006061820 */ /* 0x020fe20000400000 */
        /* <DEDUP_REMOVED lines=9> */
[----:B--2---:R-:W-:-:S05]  /*67b60*/  @!P5 FMUL R12, R12, 16777216 ;  /* 0x4b8000000c0cd820 */ /* 0x004fca0000400000 */
[----:B------:R0:W-:Y:S04]  /*67b70*/  @!P5 STL [R1+0x80], R12 ;  /* 0x0000800c0100d387 */ /* 0x0001e80000100800 */
[----:B0-----:R-:W2:Y:S02]  /*67b80*/  LDL.LU R12, [R1+0x3020] ;  /* 0x00302000010c7983 */ /* 0x001ea40000300800 */
        /* <DEDUP_REMOVED lines=10> */
[----:B------:R0:W-:Y:S04]  /*67c30*/  STL [R1+0x3004], R12 ;  /* 0x0030040c01007387 */ /* 0x0001e80000100800 */
[----:B0-----:R-:W2:Y:S04]  /*67c40*/  LDL.LU R12, [R1+0x74] ;  /* 0x00007400010c7983 */ /* 0x001ea80000300800 */
[----:B--2---:R0:W-:Y:S04]  /*67c50*/  STL [R1+0x3008], R12 ;  /* 0x0030080c01007387 */ /* 0x0041e80000100800 */
[----:B0-----:R-:W2:Y:S04]  /*67c60*/  LDL.LU R12, [R1+0x78] ;  /* 0x00007800010c7983 */ /* 0x001ea80000300800 */
[----:B--2---:R0:W-:Y:S04]  /*67c70*/  STL [R1+0x300c], R12 ;  /* 0x00300c0c01007387 */ /* 0x0041e80000100800 */
[----:B0-----:R-:W2:Y:S01]  /*67c80*/  LDL.LU R12, [R1+0x7c] ;  /* 0x00007c00010c7983 */ /* 0x001ea20000300800 */
[----:B------:R-:W-:-:S06]  /*67c90*/  @!P5 FMUL R28, R28, 16777216 ;  /* 0x4b8000001c1cd820 */ /* 0x000fcc0000400000 */
[----:B------:R-:W0:Y:S01]  /*67ca0*/  MUFU.RCP R28, R28 ;  /* 0x0000001c001c7308 */ /* 0x000e220000001000 */
[----:B--2---:R2:W-:Y:S04]  /*67cb0*/  STL [R1+0x3010], R12 ;  /* 0x0030100c01007387 */ /* 0x0045e80000100800 */
[----:B--2---:R-:W0:Y:S01]  /*67cc0*/  LDL.LU R12, [R1+0x80] ;  /* 0x00008000010c7983 */ /* 0x004e220000300800 */
[----:B------:R-:W-:Y:S01]  /*67cd0*/  @!P5 FMUL R29, R29, 16777216 ;  /* 0x4b8000001d1dd820 */ /* 0x000fe20000400000 */
        /* <DEDUP_REMOVED lines=26> */
[----:B0-----:R-:W-:-:S05]  /*67e80*/  FMUL R12, R28, R12 ;  /* 0x0000000c1c0c7220 */ /* 0x001fca0000400000 */
[----:B------:R0:W-:Y:S04]  /*67e90*/  STL [R1+0x284], R12 ;  /* 0x0002840c01007387 */ /* 0x0001e80000100800 */
[----:B0-----:R-:W2:Y:S02]  /*67ea0*/  LDL.LU R12, [R1+0x3010] ;  /* 0x00301000010c7983 */ /* 0x001ea40000300800 */
[----:B--2---:R-:W-:-:S05]  /*67eb0*/  FMUL R12, R28, R12 ;  /* 0x0000000c1c0c7220 */ /* 0x004fca0000400000 */
[----:B------:R0:W-:Y:S04]  /*67ec0*/  STL [R1+0x280], R12 ;  /* 0x0002800c01007387 */ /* 0x0001e80000100800 */
[----:B0-----:R-:W2:Y:S02]  /*67ed0*/  LDL.LU R12, [R1+0x300c] ;  /* 0x00300c00010c7983 */ /* 0x001ea40000300800 */
[----:B--2---:R-:W-:-:S05]  /*67ee0*/  FMUL R12, R28, R12 ;  /* 0x0000000c1c0c7220 */ /* 0x004fca0000400000 */
[----:B------:R0:W-:Y:S04]  /*67ef0*/  STL [R1+0x27c], R12 ;  /* 0x00027c0c01007387 */ /* 0x0001e80000100800 */
[----:B0-----:R-:W2:Y:S02]  /*67f00*/  LDL.LU R12, [R1+0x3008] ;  /* 0x00300800010c7983 */ /* 0x001ea40000300800 */
[----:B--2---:R-:W-:-:S05]  /*67f10*/  FMUL R12, R28, R12 ;  /* 0x0000000c1c0c7220 */ /* 0x004fca0000400000 */
[----:B------:R0:W-:Y:S04]  /*67f20*/  STL [R1+0x278], R12 ;  /* 0x0002780c01007387 */ /* 0x0001e80000100800 */
[----:B0-----:R-:W2:Y:S01]  /*67f30*/  LDL.LU R12, [R1+0x3004] ;  /* 0x00300400010c7983 */ /* 0x001ea20000300800 */
[C---:B------:R-:W-:Y:S01]  /*67f40*/  FMUL R29, R28.reuse, R29 ;  /* 0x0000001d1c1d7220 */ /* 0x040fe20000400000 */
        /* <DEDUP_REMOVED lines=8> */
[----:B--2---:R-:W-:-:S05]  /*67fd0*/  FMUL R12, R28, R12 ;  /* 0x0000000c1c0c7220 */ /* 0x004fca0000400000 */
[----:B------:R0:W-:Y:S04]  /*67fe0*/  STL [R1+0x274], R12 ;  /* 0x0002740c01007387 */ /* 0x0001e80000100800 */
[----:B0-----:R-:W2:Y:S04]  /*67ff0*/  LDL.LU R12, [R1+0x3000] ;  /* 0x00300000010c7983 */ /* 0x001ea80000300800 */
[----:B------:R0:W-:Y:S04]  /*68000*/  STL [R1+0x270], R29 ;  /* 0x0002701d01007387 */ /* 0x0001e80000100800 */
[----:B0-----:R-:W2:Y:S04]  /*68010*/  LDL.LU R29, [R1+0x2ffc] ;  /* 0x002ffc00011d7983 */ /* 0x001ea80000300800 */
[----:B------:R0:W-:Y:S04]  /*68020*/  STL [R1+0x26c], R26 ;  /* 0x00026c1a01007387 */ /* 0x0001e80000100800 */
[----:B0-----:R-:W3:Y:S04]  /*68030*/  LDL.LU R26, [R1+0x2ff8] ;  /* 0x002ff800011a7983 */ /* 0x001ee80000300800 */
[----:B------:R0:W-:Y:S04]  /*68040*/  STL [R1+0x268], R4 ;  /* 0x0002680401007387 */ /* 0x0001e80000100800 */
[----:B0-----:R-:W4:Y:S04]  /*68050*/  LDL.LU R4, [R1+0x2ff4] ;  /* 0x002ff40001047983 */ /* 0x001f280000300800 */
[----:B------:R0:W-:Y:S04]  /*68060*/  STL [R1+0x264], R9 ;  /* 0x0002640901007387 */ /* 0x0001e80000100800 */
[----:B0-----:R-:W5:Y:S04]  /*68070*/  LDL.LU R9, [R1+0x2ff0] ;  /* 0x002ff00001097983 */ /* 0x001f680000300800 */
[----:B------:R0:W-:Y:S04]  /*68080*/  STL [R1+0x260], R5 ;  /* 0x0002600501007387 */ /* 0x0001e80000100800 */
[----:B0-----:R-:W2:Y:S04]  /*68090*/  LDL.LU R5, [R1+0x2fec] ;  /* 0x002fec0001057983 */ /* 0x001ea80000300800 */
[----:B------:R0:W-:Y:S04]  /*680a0*/  STL [R1+0x25c], R8 ;  /* 0x00025c0801007387 */ /* 0x0001e80000100800 */
[----:B0-----:R-:W3:Y:S01]  /*680b0*/  LDL.LU R8, [R1+0x2fe8] ;  /* 0x002fe80001087983 */ /* 0x001ee20000300800 */
[----:B------:R-:W-:-:S03]  /*680c0*/  FMUL R20, R28, R20 ;  /* 0x000000141c147220 */ /* 0x000fc60000400000 */
[----:B------:R0:W-:Y:S01]  /*680d0*/  STL [R1+0x258], R16 ;  /* 0x0002581001007387 */ /* 0x0001e20000100800 */
[C---:B------:R-:W-:Y:S01]  /*680e0*/  FMUL R21, R28.reuse, R21 ;  /* 0x000000151c157220 */ /* 0x040fe20000400000 */
[C---:B------:R-:W-:Y:S01]  /*680f0*/  FMUL R24, R28.reuse, R24 ;  /* 0x000000181c187220 */ /* 0x040fe20000400000 */
[C---:B------:R-:W-:Y:S01]  /*68100*/  FMUL R25, R28.reuse, R25 ;  /* 0x000000191c197220 */ /* 0x040fe20000400000 */
[----:B0-----:R-:W5:Y:S04]  /*68110*/  LDL.LU R16, [R1+0x2fe4] ;  /* 0x002fe40001107983 */ /* 0x001f680000300800 */
[----:B------:R0:W-:Y:S01]  /*68120*/  STL [R1+0x254], R13 ;  /* 0x0002540d01007387 */ /* 0x0001e20000100800 */
[C---:B------:R-:W-:Y:S01]  /*68130*/  FMUL R27, R28.reuse, R27 ;  /* 0x0000001b1c1b7220 */ /* 0x040fe20000400000 */
[----:B------:R-:W-:-:S02]  /*68140*/  FMUL R0, R28, R0 ;  /* 0x000000001c007220 */ /* 0x000fc40000400000 */
[----:B0-----:R-:W5:Y:S04]  /*68150*/  LDL.LU R13, [R1+0x2fe0] ;  /* 0x002fe000010d7983 */ /* 0x001f680000300800 */
[----:B------:R0:W-:Y:S01]  /*68160*/  STL [R1+0x250], R17 ;  /* 0x0002501101007387 */ /* 0x0001e20000100800 */
[----:B------:R-:W-:-:S03]  /*68170*/  FMUL R2, R28, R2 ;  /* 0x000000021c027220 */ /* 0x000fc60000400000 */
[----:B0-----:R-:W5:Y:S04]  /*68180*/  LDL.LU R17, [R1+0x2fdc] ;  /* 0x002fdc0001117983 */ /* 0x001f680000300800 */
[----:B------:R0:W-:Y:S01]  /*68190*/  STL [R1+0x24c], R20 ;  /* 0x00024c1401007387 */ /* 0x0001e20000100800 */
[----:B------:R-:W-:-:S03]  /*681a0*/  FMUL R3, R28, R3 ;  /* 0x000000031c037220 */ /* 0x000fc60000400000 */
[----:B0-----:R-:W5:Y:S04]  /*681b0*/  LDL.LU R20, [R1+0x2fd8] ;  /* 0x002fd80001147983 */ /* 0x001f680000300800 */
[----:B------:R0:W-:Y:S01]  /*681c0*/  STL [R1+0x248], R21 ;  /* 0x0002481501007387 */ /* 0x0001e20000100800 */
[----:B------:R-:W-:-:S03]  /*681d0*/  FMUL R6, R28, R6 ;  /* 0x000000061c067220 */ /* 0x000fc60000400000 */
[----:B0-----:R-:W5:Y:S04]  /*681e0*/  LDL.LU R21, [R1+0x2fd4] ;  /* 0x002fd40001157983 */ /* 0x001f680000300800 */
[----:B------:R0:W-:Y:S04]  /*681f0*/  STL [R1+0x244], R24 ;  /* 0x0002441801007387 */ /* 0x0001e80000100800 */
        /* <DEDUP_REMOVED lines=12> */
[----:B------:R4:W-:Y:S02]  /*682c0*/  STL [R1+0x230], R3 ;  /* 0x0002300301007387 */ /* 0x0009e40000100800 */
[----:B----4-:R-:W-:Y:S02]  /*682d0*/  IMAD.MOV.U32 R3, RZ, RZ, R4 ;  /* 0x000000ffff037224 */ /* 0x010fe400078e0004 */
[----:B------:R-:W4:Y:S04]  /*682e0*/  LDL.LU R4, [R1+0x2fc0] ;  /* 0x002fc00001047983 */ /* 0x000f280000300800 */
[----:B------:R2:W-:Y:S02]  /*682f0*/  STL [R1+0x224], R6 ;  /* 0x0002240601007387 */ /* 0x0005e40000100800 */
[----:B--2---:R-:W-:-:S02]  /*68300*/  IMAD.MOV.U32 R6, RZ, RZ, R5 ;  /* 0x000000ffff067224 */ /* 0x004fc400078e0005 */
[----:B------:R-:W2:Y:S04]  /*68310*/  LDL.LU R5, [R1+0x2fbc] ;  /* 0x002fbc0001057983 */ /* 0x000ea80000300800 */
[----:B------:R3:W-:Y:S02]  /*68320*/  STL [R1+0x220], R7 ;  /* 0x0002200701007387 */ /* 0x0007e40000100800 */
[----:B---3--:R-:W-:Y:S02]  /*68330*/  IMAD.MOV.U32 R7, RZ, RZ, R8 ;  /* 0x000000ffff077224 */ /* 0x008fe400078e0008 */
[----:B------:R-:W3:Y:S04]  /*68340*/  LDL.LU R8, [R1+0x2fb8] ;  /* 0x002fb80001087983 */ /* 0x000ee80000300800 */
[----:B------:R5:W-:Y:S02]  /*68350*/  STL [R1+0x214], R10 ;  /* 0x0002140a01007387 */ /* 0x000be40000100800 */
[----:B-----5:R-:W-:-:S02]  /*68360*/  IMAD.MOV.U32 R10, RZ, RZ, R9 ;  /* 0x000000ffff0a7224 */ /* 0x020fc400078e0009 */
[----:B------:R-:W5:Y:S04]  /*68370*/  LDL.LU R9, [R1+0x2fb4] ;  /* 0x002fb40001097983 */ /* 0x000f680000300800 */
[----:B------:R0:W-:Y:S02]  /*68380*/  STL [R1+0x210], R11 ;  /* 0x0002100b01007387 */ /* 0x0001e40000100800 */
[----:B0-----:R-:W-:Y:S02]  /*68390*/  IMAD.MOV.U32 R11, RZ, RZ, R26 ;  /* 0x000000ffff0b7224 */ /* 0x001fe400078e001a */
[----:B------:R-:W2:Y:S01]  /*683a0*/  LDL.LU R26, [R1+0x2fb0] ;  /* 0x002fb000011a7983 */ /* 0x000ea20000300800 */
[----:B------:R-:W-:-:S05]  /*683b0*/  FMUL R14, R28, R14 ;  /* 0x0000000e1c0e7220 */ /* 0x000fca0000400000 */
[----:B------:R0:W-:Y:S02]  /*683c0*/  STL [R1+0x208], R14 ;  /* 0x0002080e01007387 */ /* 0x0001e40000100800 */
[C---:B0-----:R-:W-:Y:S02]  /*683d0*/  FMUL R14, R28.reuse, R15 ;  /* 0x0000000f1c0e7220 */ /* 0x041fe40000400000 */
[----:B------:R-:W3:Y:S04]  /*683e0*/  LDL.LU R15, [R1+0xc] ;  /* 0x00000c00010f7983 */ /* 0x000ee80000300800 */
[----:B------:R0:W-:Y:S02]  /*683f0*/  STL [R1+0x200], R14 ;  /* 0x0002000e01007387 */ /* 0x0001e40000100800 */
[----:B0-----:R-:W-:-:S02]  /*68400*/  FMUL R14, R28, R18 ;  /* 0x000000121c0e7220 */ /* 0x001fc40000400000 */
[----:B------:R-:W3:Y:S04]  /*68410*/  LDL.LU R18, [R1+0x10] ;  /* 0x0000100001127983 */ /* 0x000ee80000300800 */
[----:B------:R0:W-:Y:S01]  /*68420*/  STL [R1+0x1f8], R14 ;  /* 0x0001f80e01007387 */ /* 0x0001e20000100800 */
[C---:B------:R-:W-:Y:S01]  /*68430*/  FMUL R23, R28.reuse, R23 ;  /* 0x000000171c177220 */ /* 0x040fe20000400000 */
[----:B0-----:R-:W-:Y:S02]  /*68440*/  FMUL R14, R28, R19 ;  /* 0x000000131c0e7220 */ /* 0x001fe40000400000 */
[----:B------:R-:W3:Y:S04]  /*68450*/  LDL.LU R19, [R1+0x1c] ;  /* 0x00001c0001137983 */ /* 0x000ee80000300800 */
[----:B------:R0:W-:Y:S01]  /*68460*/  STL [R1+0x1f0], R14 ;  /* 0x0001f00e01007387 */ /* 0x0001e20000100800 */
[----:B------:R-:W-:Y:S01]  /*68470*/  @P3 FMUL R6, R6, 0.25 ;  /* 0x3e80000006063820 */ /* 0x000fe20000400000 */
[----:B0-----:R-:W-:-:S05]  /*68480*/  FMUL R14, R28, R22 ;  /* 0x000000161c0e7220 */ /* 0x001fca0000400000 */
[----:B------:R0:W-:Y:S04]  /*68490*/  STL [R1+0x1e4], R14 ;  /* 0x0001e40e01007387 */ /* 0x0001e80000100800 */
[----:B------:R-:W3:Y:S01]  /*684a0*/  LDL.LU R22, [R1+0x20] ;  /* 0x0000200001167983 */ /* 0x000ee20000300800 */
[----:B------:R-:W-:-:S03]  /*684b0*/  @P3 FMUL R7, R7, 0.25 ;  /* 0x3e80000007073820 */ /* 0x000fc60000400000 */
[----:B------:R-:W3:Y:S01]  /*684c0*/  LDL.LU R28, [R1+0x30] ;  /* 0x00003000011c7983 */ /* 0x000ee20000300800 */
[----:B0-----:R-:W-:Y:S01]  /*684d0*/  IMAD.MOV.U32 R14, RZ, RZ, R3 ;  /* 0x000000ffff0e7224 */ /* 0x001fe200078e0003 */
[----:B------:R-:W-:Y:S02]  /*684e0*/  FSEL R3, R12, R29, !P4 ;  /* 0x0000001d0c037208 */ /* 0x000fe40006000000 */
[----:B------:R0:W-:Y:S01]  /*684f0*/  STL [R1+0x1dc], R23 ;  /* 0x0001dc1701007387 */ /* 0x0001e20000100800 */
[----:B------:R-:W-:-:S03]  /*68500*/  @P3 FMUL R16, R16, 0.25 ;  /* 0x3e80000010103820 */ /* 0x000fc60000400000 */
[----:B0-----:R-:W3:Y:S01]  /*68510*/  LDL.LU R23, [R1+0x2c] ;  /* 0x00002c0001177983 */ /* 0x001ee20000300800 */
[----:B--2---:R-:W-:-:S03]  /*68520*/  FSETP.GT.AND P1, PT, |R26|, 8.50705917302346158658e+37, PT ;  /* 0x7e8000001a00780b */ /* 0x004fc60003f24200 */
[----:B------:R0:W-:Y:S04]  /*68530*/  STL [R1+0x2f4c], R26 ;  /* 0x002f4c1a01007387 */ /* 0x0001e80000100800 */
[----:B0-----:R-:W2:Y:S04]  /*68540*/  LDL.LU R26, [R1+0x3c] ;  /* 0x00003c00011a7983 */ /* 0x001ea80000300800 */
[----:B------:R-:W2:Y:S04]  /*68550*/  LDL.LU R12, [R1+0x2fac] ;  /* 0x002fac00010c7983 */ /* 0x000ea80000300800 */
[----:B------:R-:W-:Y:S04]  /*68560*/  STL [R1+0x1a0], R3 ;  /* 0x0001a00301007387 */ /* 0x000fe80000100800 */
[----:B------:R-:W-:Y:S04]  /*68570*/  @P3 STL [R1+0x98], R6 ;  /* 0x0000980601003387 */ /* 0x000fe80000100800 */
[----:B------:R-:W-:Y:S04]  /*68580*/  @P3 STL [R1+0x94], R7 ;  /* 0x0000940701003387 */ /* 0x000fe80000100800 */
[----:B------:R-:W-:Y:S04]  /*68590*/  STL [R1+0x90], R16 ;  /* 0x0000901001007387 */ /* 0x000fe80000100800 */
[----:B------:R0:W-:Y:S04]  /*685a0*/  STL [R1+0x2f7c], R3 ;  /* 0x002f7c0301007387 */ /* 0x0001e80000100800 */
[----:B0-----:R-:W2:Y:S01]  /*685b0*/  LDL.LU R3, [R1+0x88] ;  /* 0x0000880001037983 */ /* 0x001ea20000300800 */
[----:B------:R-:W-:Y:S01]  /*685c0*/  @P3 FMUL R13, R13, 0.25 ;  /* 0x3e8000000d0d3820 */ /* 0x000fe20000400000 */
[----:B------:R-:W-:Y:S01]  /*685d0*/  @P3 FMUL R2, R2, 0.25 ;  /* 0x3e80000002023820 */ /* 0x000fe20000400000 */
[----:B------:R-:W-:Y:S01]  /*685e0*/  @P3 FMUL R17, R17, 0.25 ;  /* 0x3e80000011113820 */ /* 0x000fe20000400000 */
[----:B------:R-:W-:Y:S01]  /*685f0*/  @P3 FMUL R20, R20, 0.25 ;  /* 0x3e80000014143820 */ /* 0x000fe20000400000 */
[----:B------:R-:W-:Y:S01]  /*68600*/  @P3 FMUL R21, R21, 0.25 ;  /* 0x3e80000015153820 */ /* 0x000fe20000400000 */
[----:B------:R-:W-:Y:S01]  /*68610*/  @P3 FMUL R24, R24, 0.25 ;  /* 0x3e80000018183820 */ /* 0x000fe20000400000 */
[----:B------:R-:W-:Y:S01]  /*68620*/  @P3 FMUL R25, R25, 0.25 ;  /* 0x3e80000019193820 */ /* 0x000fe20000400000 */
[----:B------:R-:W-:Y:S01]  /*68630*/  FSETP.GEU.AND P5, PT, |R29|, 1.175494350822287508e-38, PT ;  /* 0x008000001d00780b */ /* 0x000fe20003fae200 */
[----:B--2---:R-:W-:-:S05]  /*68640*/  @P3 FMUL R3, R3, 0.25 ;  /* 0x3e80000003033820 */ /* 0x004fca0000400000 */
[----:B------:R0:W-:Y:S04]  /*68650*/  STL [R1+0x2f80], R3 ;  /* 0x002f800301007387 */ /* 0x0001e80000100800 */
[----:B------:R2:W-:Y:S01]  /*68660*/  STL [R1+0x8c], R13 ;  /* 0x00008c0d01007387 */ /* 0x0005e20000100800 */
[----:B0-----:R-:W-:-:S03]  /*68670*/  IMAD.MOV.U32 R3, RZ, RZ, R13 ;  /* 0x000000ffff037224 */ /* 0x001fc600078e000d */
[----:B--2---:R-:W2:Y:S04]  /*68680*/  LDL.LU R13, [R1+0x2fa8] ;  /* 0x002fa800010d7983 */ /* 0x004ea80000300800 */
[----:B------:R0:W-:Y:S02]  /*68690*/  STL [R1+0x2f84], R2 ;  /* 0x002f840201007387 */ /* 0x0001e40000100800 */
[----:B0-----:R-:W-:Y:S02]  /*686a0*/  IMAD.MOV.U32 R2, RZ, RZ, R16 ;  /* 0x000000ffff027224 */ /* 0x001fe400078e0010 */
[----:B------:R-:W2:Y:S04]  /*686b0*/  LDL.LU R16, [R1+0x2fa4] ;  /* 0x002fa40001107983 */ /* 0x000ea80000300800 */
[----:B------:R0:W-:Y:S04]  /*686c0*/  STL [R1+0x60], R17 ;  /* 0x0000601101007387 */ /* 0x0001e80000100800 */
[----:B0-----:R-:W2:Y:S04]  /*686d0*/  LDL.LU R17, [R1+0x2fa0] ;  /* 0x002fa00001117983 */ /* 0x001ea80000300800 */
        /* <DEDUP_REMOVED lines=8> */
[----:B------:R-:W-:Y:S04]  /*68760*/  STL [R1+0x2f58], R11 ;  /* 0x002f580b01007387 */ /* 0x000fe80000100800 */
[----:B------:R0:W-:Y:S04]  /*68770*/  STL [R1+0x2f88], R3 ;  /* 0x002f880301007387 */ /* 0x0001e80000100800 */
[----:B------:R1:W-:Y:S04]  /*68780*/  STL [R1+0x2f8c], R2 ;  /* 0x002f8c0201007387 */ /* 0x0003e80000100800 */
[----:B------:R3:W-:Y:S01]  /*68790*/  STL [R1+0x2f5c], R14 ;  /* 0x002f5c0e01007387 */ /* 0x0007e20000100800 */
[----:B0-----:R-:W-:Y:S01]  /*687a0*/  IMAD.MOV.U32 R3, RZ, RZ, R7 ;  /* 0x000000ffff037224 */ /* 0x001fe200078e0007 */
[----:B------:R-:W-:Y:S01]  /*687b0*/  FSEL R7, RZ, -23, P4 ;  /* 0xc1b80000ff077808 */ /* 0x000fe20002000000 */
[----:B-1----:R-:W-:Y:S01]  /*687c0*/  IMAD.MOV.U32 R2, RZ, RZ, R6 ;  /* 0x000000ffff027224 */ /* 0x002fe200078e0006 */
[----:B------:R-:W-:Y:S01]  /*687d0*/  FSEL R6, RZ, -23, P2 ;  /* 0xc1b80000ff067808 */ /* 0x000fe20001000000 */
[----:B---3--:R-:W3:Y:S02]  /*687e0*/  LDL.LU R14, [R1+0x5c] ;  /* 0x00005c00010e7983 */ /* 0x008ee40000300800 */
[----:B------:R-:W-:-:S02]  /*687f0*/  @!P5 FMUL R2, R2, 16777216 ;  /* 0x4b8000000202d820 */ /* 0x000fc40000400000 */
[----:B------:R-:W2:Y:S01]  /*68800*/  LDL.LU R11, [R1+0x50] ;  /* 0x00005000010b7983 */ /* 0x000ea20000300800 */
[----:B------:R-:W-:-:S03]  /*68810*/  @!P5 FMUL R3, R3, 16777216 ;  /* 0x4b8000000303d820 */ /* 0x000fc60000400000 */
[----:B------:R0:W-:Y:S04]  /*68820*/  STL [R1+0x2f54], R10 ;  /* 0x002f540a01007387 */ /* 0x0001e80000100800 */
[----:B0-----:R-:W2:Y:S04]  /*68830*/  LDL.LU R10, [R1+0x4c] ;  /* 0x00004c00010a7983 */ /* 0x001ea80000300800 */
[----:B------:R0:W-:Y:S04]  /*68840*/  STL [R1+0x2f50], R6 ;  /* 0x002f500601007387 */ /* 0x0001e80000100800 */
[----:B0-----:R-:W2:Y:S04]  /*68850*/  LDL.LU R6, [R1+0x40] ;  /* 0x0000400001067983 */ /* 0x001ea80000300800 */
[----:B------:R0:W-:Y:S04]  /*68860*/  STL [R1+0x2f60], R7 ;  /* 0x002f600701007387 */ /* 0x0001e80000100800 */
[----:B0-----:R-:W2:Y:S04]  /*68870*/  LDL.LU R7, [R1+0x60] ;  /* 0x0000600001077983 */ /* 0x001ea80000300800 */
[----:B------:R0:W-:Y:S04]  /*68880*/  @!P5 STL [R1+0x98], R2 ;  /* 0x000098020100d387 */ /* 0x0001e80000100800 */
[----:B0-----:R-:W2:Y:S04]  /*68890*/  LDL.LU R2, [R1+0x2f8c] ;  /* 0x002f8c0001027983 */ /* 0x001ea80000300800 */
[----:B------:R0:W-:Y:S04]  /*688a0*/  @!P5 STL [R1+0x94], R3 ;  /* 0x000094030100d387 */ /* 0x0001e80000100800 */
[----:B0-----:R-:W3:Y:S01]  /*688b0*/  LDL.LU R3, [R1+0x2f88] ;  /* 0x002f880001037983 */ /* 0x001ee20000300800 */
[----:B--2---:R-:W-:-:S05]  /*688c0*/  @!P5 FMUL R2, R2, 16777216 ;  /* 0x4b8000000202d820 */ /* 0x004fca0000400000 */
[----:B------:R0:W-:Y:S01]  /*688d0*/  @!P5 STL [R1+0x90], R2 ;  /* 0x000090020100d387 */ /* 0x0001e20000100800 */
[----:B---3--:R-:W-:-:S03]  /*688e0*/  @!P5 FMUL R3, R3, 16777216 ;  /* 0x4b8000000303d820 */ /* 0x008fc60000400000 */
[----:B0-----:R-:W2:Y:S04]  /*688f0*/  LDL.LU R2, [R1+0x2f84] ;  /* 0x002f840001027983 */ /* 0x001ea80000300800 */
[----:B------:R0:W-:Y:S04]  /*68900*/  @!P5 STL [R1+0x8c], R3 ;  /* 0x00008c030100d387 */ /* 0x0001e80000100800 */
[----:B0-----:R-:W3:Y:S01]  /*68910*/  LDL.LU R3, [R1+0x2f80] ;  /* 0x002f800001037983 */ /* 0x001ee20000300800 */
[----:B------:R-:W-:Y:S01]  /*68920*/  @!P5 FMUL R7, R7, 16777216 ;  /* 0x4b8000000707d820 */ /* 0x000fe20000400000 */
[----:B--2---:R-:W-:Y:S01]  /*68930*/  @!P5 FMUL R2, R2, 16777216 ;  /* 0x4b8000000202d820 */ /* 0x004fe20000400000 */
[----:B---3--:R-:W-:-:S05]  /*68940*/  @!P5 FMUL R3, R3, 16777216 ;  /* 0x4b8000000303d820 */ /* 0x008fca0000400000 */
[----:B------:R0:W-:Y:S04]  /*68950*/  STL [R1+0x88], R3 ;  /* 0x0000880301007387 */ /* 0x0001e80000100800 */
[----:B0-----:R-:W2:Y:S04]  /*68960*/  LDL.LU R3, [R1+0x2f7c] ;  /* 0x002f7c0001037983 */ /* 0x001ea80000300800 */
[----:B------:R0:W-:Y:S04]  /*68970*/  STL [R1+0x84], R2 ;  /* 0x0000840201007387 */ /* 0x0001e80000100800 */
[----:B0-----:R-:W3:Y:S04]  /*68980*/  LDL R2, [R1+0x1b4] ;  /* 0x0001b40001027983 */ /* 0x001ee80000100800 */
[----:B------:R0:W-:Y:S04]  /*68990*/  STL [R1+0x2f64], R7 ;  /* 0x002f640701007387 */ /* 0x0001e80000100800 */
[----:B0-----:R-:W2:Y:S04]  /*689a0*/  LDL.LU R7, [R1+0x84] ;  /* 0x0000840001077983 */ /* 0x001ea80000300800 */
[----:B--2---:R0:W-:Y:S04]  /*689b0*/  STL [R1+0x2f68], R7 ;  /* 0x002f680701007387 */ /* 0x0041e80000100800 */
[----:B0-----:R-:W2:Y:S04]  /*689c0*/  LDL.LU R7, [R1+0x88] ;  /* 0x0000880001077983 */ /* 0x001ea80000300800 */
[----:B--2---:R0:W-:Y:S04]  /*689d0*/  STL [R1+0x2f6c], R7 ;  /* 0x002f6c0701007387 */ /* 0x0041e80000100800 */
[----:B0-----:R-:W2:Y:S04]  /*689e0*/  LDL.LU R7, [R1+0x8c] ;  /* 0x00008c0001077983 */ /* 0x001ea80000300800 */
[----:B--2---:R0:W-:Y:S04]  /*689f0*/  STL [R1+0x2f70], R7 ;  /* 0x002f700701007387 */ /* 0x0041e80000100800 */
[----:B0-----:R-:W2:Y:S04]  /*68a00*/  LDL.LU R7, [R1+0x90] ;  /* 0x0000900001077983 */ /* 0x001ea80000300800 */
[----:B--2---:R0:W-:Y:S04]  /*68a10*/  STL [R1+0x2f74], R7 ;  /* 0x002f740701007387 */ /* 0x0041e80000100800 */
[----:B0-----:R-:W2:Y:S01]  /*68a20*/  LDL.LU R7, [R1+0x94] ;  /* 0x0000940001077983 */ /* 0x001ea20000300800 */
[----:B------:R-:W-:-:S04]  /*68a30*/  @P3 FMUL R29, R29, 0.25 ;  /* 0x3e8000001d1d3820 */ /* 0x000fc80000400000 */
[----:B------:R-:W-:-:S06]  /*68a40*/  @!P5 FMUL R29, R29, 16777216 ;  /* 0x4b8000001d1dd820 */ /* 0x000fcc0000400000 */
[----:B------:R-:W0:Y:S01]  /*68a50*/  MUFU.RCP R29, R29 ;  /* 0x0000001d001d7308 */ /* 0x000e220000001000 */
[----:B--2---:R1:W-:Y:S04]  /*68a60*/  STL [R1+0x2f78], R7 ;  /* 0x002f780701007387 */ /* 0x0043e80000100800 */
[----:B-1----:R-:W0:Y:S01]  /*68a70*/  LDL.LU R7, [R1+0x98] ;  /* 0x0000980001077983 */ /* 0x002e220000300800 */
[----:B------:R-:W-:Y:S02]  /*68a80*/  VIADD R3, R3, 0xc0cafb0d ;  /* 0xc0cafb0d03037836 */ /* 0x000fe40000000000 */
[----:B---3--:R-:W-:-:S03]  /*68a90*/  VIADD R2, R2, 0xc0cafb0d ;  /* 0xc0cafb0d02027836 */ /* 0x008fc60000000000 */
[----:B------:R-:W-:Y:S02]  /*68aa0*/  LOP3.LUT R3, R3, 0xff800000, RZ, 0xc0, !PT ;  /* 0xff80000003037812 */ /* 0x000fe400078ec0ff */
[----:B------:R-:W-:-:S03]  /*68ab0*/  LOP3.LUT R2, R2, 0xff800000, RZ, 0xc0, !PT ;  /* 0xff80000002027812 */ /* 0x000fc600078ec0ff */
[----:B------:R-:W-:Y:S04]  /*68ac0*/  STL [R1+0x28c], R3 ;  /* 0x00028c0301007387 */ /* 0x000fe80000100800 */
[----:B------:R-:W-:Y:S01]  /*68ad0*/  STL [R1+0x288], R2 ;  /* 0x0002880201007387 */ /* 0x000fe20000100800 */
        /* <DEDUP_REMOVED lines=18> */
[----:B------:R-:W-:Y:S01]  /*68c00*/  @!P5 FMUL R14, R14, 16777216 ;  /* 0x4b8000000e0ed820 */ /* 0x000fe20000400000 */
[----:B------:R-:W-:Y:S01]  /*68c10*/  @!P5 FMUL R11, R11, 16777216 ;  /* 0x4b8000000b0bd820 */ /* 0x000fe20000400000 */
[----:B------:R-:W-:Y:S02]  /*68c20*/  @!P5 FMUL R10, R10, 16777216 ;  /* 0x4b8000000a0ad820 */ /* 0x000fe40000400000 */
[C---:B------:R-:W-:Y:S01]  /*68c30*/  FMUL R14, R29.reuse, R14 ;  /* 0x0000000e1d0e7220 */ /* 0x040fe20000400000 */
[----:B------:R-:W-:Y:S01]  /*68c40*/  @!P5 FMUL R6, R6, 16777216 ;  /* 0x4b8000000606d820 */ /* 0x000fe20000400000 */
[C---:B------:R-:W-:Y:S01]  /*68c50*/  FMUL R11, R29.reuse, R11 ;  /* 0x0000000b1d0b7220 */ /* 0x040fe20000400000 */
[----:B------:R-:W-:-:S02]  /*68c60*/  FMUL R10, R29, R10 ;  /* 0x0000000a1d0a7220 */ /* 0x000fc40000400000 */
[----:B------:R-:W-:Y:S01]  /*68c70*/  FMUL R6, R29, R6 ;  /* 0x000000061d067220 */ /* 0x000fe20000400000 */
[----:B------:R-:W-:Y:S01]  /*68c80*/  @P3 FMUL R26, R26, 0.25 ;  /* 0x3e8000001a1a3820 */ /* 0x000fe20000400000 */
[----:B------:R-:W-:-:S03]  /*68c90*/  @P3 FMUL R28, R28, 0.25 ;  /* 0x3e8000001c1c3820 */ /* 0x000fc60000400000 */
[----:B------:R-:W-:Y:S01]  /*68ca0*/  @!P5 FMUL R26, R26, 16777216 ;  /* 0x4b8000001a1ad820 */ /* 0x000fe20000400000 */
[----:B------:R-:W-:Y:S01]  /*68cb0*/  @!P5 FMUL R28, R28, 16777216 ;  /* 0x4b8000001c1cd820 */ /* 0x000fe20000400000 */
[----:B------:R-:W-:Y:S01]  /*68cc0*/  @P3 FMUL R23, R23, 0.25 ;  /* 0x3e80000017173820 */ /* 0x000fe20000400000 */
[----:B------:R-:W-:Y:S01]  /*68cd0*/  @P3 FMUL R22, R22, 0.25 ;  /* 0x3e80000016163820 */ /* 0x000fe20000400000 */
[----:B------:R-:W-:Y:S01]  /*68ce0*/  FMUL R26, R29, R26 ;  /* 0x0000001a1d1a7220 */ /* 0x000fe20000400000 */
[----:B------:R-:W-:Y:S01]  /*68cf0*/  @P3 FMUL R19, R19, 0.25 ;  /* 0x3e80000013133820 */ /* 0x000fe20000400000 */
[C---:B------:R-:W-:Y:S01]  /*68d00*/  FMUL R28, R29.reuse, R28 ;  /* 0x0000001c1d1c7220 */ /* 0x040fe20000400000 */
[----:B------:R-:W-:Y:S01]  /*68d10*/  @P3 FMUL R18, R18, 0.25 ;  /* 0x3e80000012123820 */ /* 0x000fe20000400000 */
[----:B--2---:R-:W-:-:S05]  /*68d20*/  FMUL R7, R29, R7 ;  /* 0x000000071d077220 */ /* 0x004fca0000400000 */
[----:B------:R0:W-:Y:S04]  /*68d30*/  STL [R1+0x1fc], R7 ;  /* 0x0001fc0701007387 */ /* 0x0001e80000100800 */
[----:B0-----:R-:W2:Y:S04]  /*68d40*/  LDL.LU R7, [R1+0x2f60] ;  /* 0x002f600001077983 */ /* 0x001ea80000300800 */
        /* <DEDUP_REMOVED lines=8> */
[----:B------:R-:W-:Y:S01]  /*68dd0*/  @!P5 FMUL R23, R23, 16777216 ;  /* 0x4b8000001717d820 */ /* 0x000fe20000400000 */
[----:B------:R-:W-:Y:S01]  /*68de0*/  @P3 FMUL R15, R15, 0.25 ;  /* 0x3e8000000f0f3820 */ /* 0x000fe20000400000 */
[----:B------:R-:W-:Y:S01]  /*68df0*/  @!P5 FMUL R22, R22, 16777216 ;  /* 0x4b8000001616d820 */ /* 0x000fe20000400000 */
[----:B------:R0:W-:Y:S01]  /*68e00*/  STL [R1+0x1d8], R26 ;  /* 0x0001d81a01007387 */ /* 0x0001e20000100800 */
[----:B------:R-:W-:Y:S01]  /*68e10*/  @!P5 FMUL R19, R19, 16777216 ;  /* 0x4b8000001313d820 */ /* 0x000fe20000400000 */
[----:B------:R-:W-:Y:S01]  /*68e20*/  @P3 FMUL R27, R27, 0.25 ;  /* 0x3e8000001b1b3820 */ /* 0x000fe20000400000 */
[----:B------:R-:W-:Y:S01]  /*68e30*/  @!P5 FMUL R18, R18, 16777216 ;  /* 0x4b8000001212d820 */ /* 0x000fe20000400000 */
[----:B------:R-:W-:Y:S01]  /*68e40*/  @P3 FMUL R0, R0, 0.25 ;  /* 0x3e80000000003820 */ /* 0x000fe20000400000 */
[----:B------:R-:W-:Y:S01]  /*68e50*/  @!P5 FMUL R15, R15, 16777216 ;  /* 0x4b8000000f0fd820 */ /* 0x000fe20000400000 */
[----:B0-----:R-:W3:Y:S04]  /*68e60*/  LDL.LU R26, [R1+0x2f4c] ;  /* 0x002f4c00011a7983 */ /* 0x001ee80000300800 */
[----:B------:R0:W-:Y:S01]  /*68e70*/  STL [R1+0x1d4], R28 ;  /* 0x0001d41c01007387 */ /* 0x0001e20000100800 */
[----:B----4-:R-:W-:Y:S01]  /*68e80*/  @P3 FMUL R4, R4, 0.25 ;  /* 0x3e80000004043820 */ /* 0x010fe20000400000 */
[----:B------:R-:W-:Y:S01]  /*68e90*/  @!P5 FMUL R27, R27, 16777216 ;  /* 0x4b8000001b1bd820 */ /* 0x000fe20000400000 */
[----:B------:R-:W-:Y:S01]  /*68ea0*/  @P3 FMUL R5, R5, 0.25 ;  /* 0x3e80000005053820 */ /* 0x000fe20000400000 */
[----:B------:R-:W-:Y:S01]  /*68eb0*/  @!P5 FMUL R0, R0, 16777216 ;  /* 0x4b8000000000d820 */ /* 0x000fe20000400000 */
[C---:B------:R-:W-:Y:S01]  /*68ec0*/  FMUL R15, R29.reuse, R15 ;  /* 0x0000000f1d0f7220 */ /* 0x040fe20000400000 */
[C---:B0-----:R-:W-:Y:S01]  /*68ed0*/  FMUL R28, R29.reuse, R23 ;  /* 0x000000171d1c7220 */ /* 0x041fe20000400000 */
[C---:B------:R-:W-:Y:S01]  /*68ee0*/  FMUL R23, R29.reuse, R22 ;  /* 0x000000161d177220 */ /* 0x040fe20000400000 */
[C---:B------:R-:W-:Y:S01]  /*68ef0*/  FMUL R22, R29.reuse, R19 ;  /* 0x000000131d167220 */ /* 0x040fe20000400000 */
[C---:B------:R-:W-:Y:S01]  /*68f00*/  FMUL R19, R29.reuse, R18 ;  /* 0x000000121d137220 */ /* 0x040fe20000400000 */
[----:B------:R-:W-:Y:S01]  /*68f10*/  @P3 FMUL R8, R8, 0.25 ;  /* 0x3e80000008083820 */ /* 0x000fe20000400000 */
[----:B------:R-:W-:Y:S01]  /*68f20*/  STL [R1+0x1d0], R28 ;  /* 0x0001d01c01007387 */ /* 0x000fe20000100800 */
[----:B------:R-:W-:Y:S01]  /*68f30*/  @!P5 FMUL R4, R4, 16777216 ;  /* 0x4b8000000404d820 */ /* 0x000fe20000400000 */
[----:B------:R-:W-:-:S02]  /*68f40*/  FMUL R18, R29, R27 ;  /* 0x0000001b1d127220 */ /* 0x000fc40000400000 */
[----:B------:R-:W-:Y:S01]  /*68f50*/  STL [R1+0x1cc], R23 ;  /* 0x0001cc1701007387 */ /* 0x000fe20000100800 */
[----:B------:R-:W-:Y:S01]  /*68f60*/  @!P5 FMUL R5, R5, 16777216 ;  /* 0x4b8000000505d820 */ /* 0x000fe20000400000 */
[----:B------:R-:W-:Y:S02]  /*68f70*/  FMUL R0, R29, R0 ;  /* 0x000000001d007220 */ /* 0x000fe40000400000 */
[----:B------:R-:W-:Y:S01]  /*68f80*/  STL [R1+0x1c8], R22 ;  /* 0x0001c81601007387 */ /* 0x000fe20000100800 */
[----:B-----5:R-:W-:Y:S01]  /*68f90*/  @P3 FMUL R9, R9, 0.25 ;  /* 0x3e80000009093820 */ /* 0x020fe20000400000 */
[----:B------:R-:W-:Y:S02]  /*68fa0*/  @P3 FMUL R12, R12, 0.25 ;  /* 0x3e8000000c0c3820 */ /* 0x000fe40000400000 */
[----:B------:R-:W-:Y:S01]  /*68fb0*/  STL [R1+0x1c4], R19 ;  /* 0x0001c41301007387 */ /* 0x000fe20000100800 */
[----:B------:R-:W-:-:S03]  /*68fc0*/  @!P5 FMUL R8, R8, 16777216 ;  /* 0x4b8000000808d820 */ /* 0x000fc60000400000 */
[----:B------:R-:W4:Y:S01]  /*68fd0*/  LDL.LU R27, [R1+0x2f48] ;  /* 0x002f4800011b7983 */ /* 0x000f220000300800 */
[----:B------:R-:W-:-:S03]  /*68fe0*/  @P3 FMUL R13, R13, 0.25 ;  /* 0x3e8000000d0d3820 */ /* 0x000fc60000400000 */
[----:B------:R0:W-:Y:S01]  /*68ff0*/  STL [R1+0x1c0], R15 ;  /* 0x0001c00f01007387 */ /* 0x0001e20000100800 */
[----:B------:R-:W-:Y:S01]  /*69000*/  @!P5 FMUL R9, R9, 16777216 ;  /* 0x4b8000000909d820 */ /* 0x000fe20000400000 */
[----:B------:R-:W-:Y:S02]  /*69010*/  @!P5 FMUL R12, R12, 16777216 ;  /* 0x4b8000000c0cd820 */ /* 0x000fe40000400000 */
[----:B------:R-:W-:Y:S01]  /*69020*/  STL [R1+0x1bc], R18 ;  /* 0x0001bc1201007387 */ /* 0x000fe20000100800 */
[----:B------:R-:W-:-:S03]  /*69030*/  @P3 FMUL R16, R16, 0.25 ;  /* 0x3e80000010103820 */ /* 0x000fc60000400000 */
[----:B------:R1:W-:Y:S01]  /*69040*/  STL [R1+0x1b8], R0 ;  /* 0x0001b80001007387 */ /* 0x0003e20000100800 */
[C---:B0-----:R-:W-:Y:S01]  /*69050*/  FMUL R15, R29.reuse, R4 ;  /* 0x000000041d0f7220 */ /* 0x041fe20000400000 */
[----:B------:R-:W-:Y:S01]  /*69060*/  FMUL R4, R29, R5 ;  /* 0x000000051d047220 */ /* 0x000fe20000400000 */
[----:B------:R-:W-:Y:S01]  /*69070*/  @P3 FMUL R17, R17, 0.25 ;  /* 0x3e80000011113820 */ /* 0x000fe20000400000 */
[----:B------:R-:W-:Y:S01]  /*69080*/  @!P5 FMUL R13, R13, 16777216 ;  /* 0x4b8000000d0dd820 */ /* 0x000fe20000400000 */
[----:B------:R-:W-:Y:S01]  /*69090*/  @P3 FMUL R21, R21, 0.25 ;  /* 0x3e80000015153820 */ /* 0x000fe20000400000 */
[----:B------:R-:W-:Y:S01]  /*690a0*/  STL [R1+0x1b0], R15 ;  /* 0x0001b00f01007387 */ /* 0x000fe20000100800 */
[C---:B-1----:R-:W-:Y:S01]  /*690b0*/  FMUL R0, R29.reuse, R8 ;  /* 0x000000081d007220 */ /* 0x042fe20000400000 */
[----:B------:R-:W-:Y:S02]  /*690c0*/  FMUL R5, R29, R9 ;  /* 0x000000091d057220 */ /* 0x000fe40000400000 */
[----:B------:R0:W-:Y:S01]  /*690d0*/  STL [R1+0x1ac], R4 ;  /* 0x0001ac0401007387 */ /* 0x0001e20000100800 */
[----:B------:R-:W-:Y:S01]  /*690e0*/  @P3 FMUL R20, R20, 0.25 ;  /* 0x3e80000014143820 */ /* 0x000fe20000400000 */
[----:B------:R-:W-:Y:S01]  /*690f0*/  @!P5 FMUL R16, R16, 16777216 ;  /* 0x4b8000001010d820 */ /* 0x000fe20000400000 */
[----:B------:R-:W-:Y:S01]  /*69100*/  @!P5 FMUL R17, R17, 16777216 ;  /* 0x4b8000001111d820 */ /* 0x000fe20000400000 */
[----:B------:R1:W-:Y:S01]  /*69110*/  STL [R1+0x1a8], R0 ;  /* 0x0001a80001007387 */ /* 0x0003e20000100800 */
[----:B------:R-:W-:Y:S01]  /*69120*/  @P3 FMUL R24, R24, 0.25 ;  /* 0x3e80000018183820 */ /* 0x000fe20000400000 */
[----:B------:R-:W-:Y:S01]  /*69130*/  @!P5 FMUL R21, R21, 16777216 ;  /* 0x4b8000001515d820 */ /* 0x000fe20000400000 */
[----:B0-----:R-:W-:Y:S01]  /*69140*/  FMUL R4, R29, R12 ;  /* 0x0000000c1d047220 */ /* 0x001fe20000400000 */
[----:B------:R-:W-:Y:S01]  /*69150*/  @P3 FMUL R25, R25, 0.25 ;  /* 0x3e80000019193820 */ /* 0x000fe20000400000 */
[----:B------:R-:W-:Y:S01]  /*69160*/  @!P5 FMUL R20, R20, 16777216 ;  /* 0x4b8000001414d820 */ /* 0x000fe20000400000 */
[C---:B-1----:R-:W-:Y:S01]  /*69170*/  FMUL R0, R29.reuse, R13 ;  /* 0x0000000d1d007220 */ /* 0x042fe20000400000 */
[----:B------:R0:W-:Y:S01]  /*69180*/  STL [R1+0x84], R5 ;  /* 0x0000840501007387 */ /* 0x0001e20000100800 */
[----:B------:R-:W-:Y:S01]  /*69190*/  @!P5 FMUL R24, R24, 16777216 ;  /* 0x4b8000001818d820 */ /* 0x000fe20000400000 */
[----:B------:R-:W-:-:S02]  /*691a0*/  FMUL R28, R29, R21 ;  /* 0x000000151d1c7220 */ /* 0x000fc40000400000 */
[----:B------:R1:W-:Y:S01]  /*691b0*/  STL [R1+0x30], R4 ;  /* 0x0000300401007387 */ /* 0x0003e20000100800 */
[----:B------:R-:W-:Y:S01]  /*691c0*/  @!P5 FMUL R25, R25, 16777216 ;  /* 0x4b8000001919d820 */ /* 0x000fe20000400000 */
[----:B------:R-:W-:Y:S02]  /*691d0*/  I2FP.F32.S32 R3, R3 ;  /* 0x0000000300037245 */ /* 0x000fe40000201400 */
[----:B------:R5:W-:Y:S01]  /*691e0*/  STL [R1+0x28], R0 ;  /* 0x0000280001007387 */ /* 0x000be20000100800 */
[C---:B0-----:R-:W-:Y:S01]  /*691f0*/  FMUL R5, R29.reuse, R16 ;  /* 0x000000101d057220 */ /* 0x041fe20000400000 */
[----:B------:R-:W-:Y:S01]  /*69200*/  I2FP.F32.S32 R2, R2 ;  /* 0x0000000200027245 */ /* 0x000fe20000201400 */
[----:B-1----:R-:W-:-:S03]  /*69210*/  FMUL R4, R29, R17 ;  /* 0x000000111d047220 */ /* 0x002fc60000400000 */
[----:B------:R-:W-:Y:S01]  /*69220*/  STL [R1+0x1c], R5 ;  /* 0x00001c0501007387 */ /* 0x000fe20000100800 */
[----:B-----5:R-:W-:-:S03]  /*69230*/  FMUL R0, R29, R20 ;  /* 0x000000141d007220 */ /* 0x020fc60000400000 */
[----:B------:R-:W-:Y:S01]  /*69240*/  STL [R1+0x18], R4 ;  /* 0x0000180401007387 */ /* 0x000fe20000100800 */
[C---:B------:R-:W-:Y:S01]  /*69250*/  FMUL R18, R29.reuse, R24 ;  /* 0x000000181d127220 */ /* 0x040fe20000400000 */
[----:B------:R-:W-:Y:S02]  /*69260*/  FMUL R25, R29, R25 ;  /* 0x000000191d197220 */ /* 0x000fe40000400000 */
[----:B------:R-:W-:Y:S04]  /*69270*/  STL [R1+0x2eac], R28 ;  /* 0x002eac1c01007387 */ /* 0x000fe80000100800 */
[----:B------:R0:W-:Y:S04]  /*69280*/  STL [R1+0x4], R0 ;  /* 0x0000040001007387 */ /* 0x0001e80000100800 */
[----:B------:R-:W-:Y:S04]  /*69290*/  STL [R1+0x2eb0], R18 ;  /* 0x002eb01201007387 */ /* 0x000fe80000100800 */
[----:B------:R-:W-:Y:S01]  /*692a0*/  STL [R1+0x2eb4], R25 ;  /* 0x002eb41901007387 */ /* 0x000fe20000100800 */
[----:B--2---:R-:W-:-:S05]  /*692b0*/  FFMA.FTZ R3, R3, 1.1920928955078125e-07, R7 ;  /* 0x3400000003037823 */ /* 0x004fca0000010007 */
[----:B------:R-:W-:Y:S01]  /*692c0*/  STL [R1+0x294], R3 ;  /* 0x0002940301007387 */ /* 0x000fe20000100800 */
[----:B---3--:R-:W-:Y:S02]  /*692d0*/  IMAD.MOV.U32 R15, RZ, RZ, R14 ;  /* 0x000000ffff0f7224 */ /* 0x008fe400078e000e */
[----:B------:R-:W-:Y:S02]  /*692e0*/  IMAD.MOV.U32 R22, RZ, RZ, R11 ;  /* 0x000000ffff167224 */ /* 0x000fe400078e000b */
[----:B------:R-:W-:Y:S02]  /*692f0*/  IMAD.MOV.U32 R14, RZ, RZ, R10 ;  /* 0x000000ffff0e7224 */ /* 0x000fe400078e000a */
[----:B0-----:R-:W-:-:S05]  /*69300*/  FFMA.FTZ R0, R2, 1.1920928955078125e-07, R6 ;  /* 0x3400000002007823 */ /* 0x001fca0000010006 */
[----:B------:R-:W-:Y:S04]  /*69310*/  STL [R1+0x290], R0 ;  /* 0x0002900001007387 */ /* 0x000fe80000100800 */
[----:B------:R-:W-:Y:S04]  /*69320*/  STL [R1+0x2f20], R22 ;  /* 0x002f201601007387 */ /* 0x000fe80000100800 */
[----:B------:R0:W-:Y:S04]  /*69330*/  STL [R1+0x2f24], R14 ;  /* 0x002f240e01007387 */ /* 0x0001e80000100800 */
[----:B0-----:R-:W2:Y:S04]  /*69340*/  LDL.LU R14, [R1+0x160] ;  /* 0x00016000010e7983 */ /* 0x001ea80000300800 */
[----:B--2---:R0:W-:Y:S04]  /*69350*/  STL [R1+0x2f38], R14 ;  /* 0x002f380e01007387 */ /* 0x0041e80000100800 */
[----:B0-----:R-:W2:Y:S04]  /*69360*/  LDL R14, [R1+0x16c] ;  /* 0x00016c00010e7983 */ /* 0x001ea80000100800 */
[----:B--2---:R0:W-:Y:S04]  /*69370*/  STL [R1+0x2f3c], R14 ;  /* 0x002f3c0e01007387 */ /* 0x0041e80000100800 */
[----:B0-----:R-:W2:Y:S04]  /*69380*/  LDL R14, [R1+0x170] ;  /* 0x00017000010e7983 */ /* 0x001ea80000100800 */
[----:B--2---:R0:W-:Y:S04]  /*69390*/  STL [R1+0x2f40], R14 ;  /* 0x002f400e01007387 */ /* 0x0041e80000100800 */
[----:B0-----:R-:W2:Y:S01]  /*693a0*/  LDL R14, [R1+0x178] ;  /* 0x00017800010e7983 */ /* 0x001ea20000100800 */
[----:B----4-:R-:W-:-:S03]  /*693b0*/  FMUL R2, R27, 8388608 ;  /* 0x4b0000001b027820 */ /* 0x010fc60000400000 */
[----:B--2---:R0:W-:Y:S04]  /*693c0*/  STL [R1+0x2f44], R14 ;  /* 0x002f440e01007387 */ /* 0x0041e80000100800 */
[----:B0-----:R-:W2:Y:S04]  /*693d0*/  LDL R14, [R1+0x17c] ;  /* 0x00017c00010e7983 */ /* 0x001ea80000100800 */
[----:B------:R-:W3:Y:S04]  /*693e0*/  LDL.LU R22, [R1+0x15c] ;  /* 0x00015c0001167983 */ /* 0x000ee80000300800 */
[----:B------:R0:W-:Y:S04]  /*693f0*/  STL [R1+0x2efc], R15 ;  /* 0x002efc0f01007387 */ /* 0x0001e80000100800 */
[----:B0-----:R-:W4:Y:S04]  /*69400*/  LDL.LU R15, [R1+0x140] ;  /* 0x00014000010f7983 */ /* 0x001f280000300800 */
        /* <DEDUP_REMOVED lines=15> */
[----:B------:R-:W3:Y:S01]  /*69500*/  LDL.LU R5, [R1+0xb0] ;  /* 0x0000b00001057983 */ /* 0x000ee20000300800 */
[----:B------:R-:W-:-:S03]  /*69510*/  FMUL R0, R26, 8388608 ;  /* 0x4b0000001a007820 */ /* 0x000fc60000400000 */
[----:B------:R-:W3:Y:S01]  /*69520*/  LDL.LU R4, [R1+0xac] ;  /* 0x0000ac0001047983 */ /* 0x000ee20000300800 */
[----:B------:R-:W-:-:S03]  /*69530*/  FSETP.GEU.AND P4, PT, R26, 1.175494350822287508e-38, PT ;  /* 0x008000001a00780b */ /* 0x000fc60003f8e000 */
[----:B------:R-:W3:Y:S04]  /*69540*/  LDL.LU R23, [R1+0xa8] ;  /* 0x0000a80001177983 */ /* 0x000ee80000300800 */
[----:B------:R-:W3:Y:S04]  /*69550*/  LDL.LU R19, [R1+0xa4] ;  /* 0x0000a40001137983 */ /* 0x000ee80000300800 */
[----:B------:R-:W3:Y:S01]  /*69560*/  LDL.LU R11, [R1+0xa0] ;  /* 0x0000a000010b7983 */ /* 0x000ee20000300800 */
[----:B------:R-:W-:-:S03]  /*69570*/  FSETP.GEU.AND P3, PT, R27, 1.175494350822287508e-38, PT ;  /* 0x008000001b00780b */ /* 0x000fc60003f6e000 */
[----:B------:R-:W3:Y:S01]  /*69580*/  LDL.LU R10, [R1+0x9c] ;  /* 0x00009c00010a7983 */ /* 0x000ee20000300800 */
[----:B------:R-:W-:-:S03]  /*69590*/  FSETP.GT.AND P2, PT, |R27|, 8.50705917302346158658e+37, PT ;  /* 0x7e8000001b00780b */ /* 0x000fc60003f44200 */
[----:B------:R0:W-:Y:S01]  /*695a0*/  STL [R1+0x2f04], R2 ;  /* 0x002f040201007387 */ /* 0x0001e20000100800 */
[----:B------:R-:W-:-:S03]  /*695b0*/  FSEL R13, R0, R26, !P4 ;  /* 0x0000001a000d7208 */ /* 0x000fc60006000000 */
[----:B0-----:R-:W3:Y:S04]  /*695c0*/  LDL.LU R2, [R1+0x150] ;  /* 0x0001500001027983 */ /* 0x001ee80000300800 */
[----:B------:R0:W-:Y:S04]  /*695d0*/  STL [R1+0x2f00], R27 ;  /* 0x002f001b01007387 */ /* 0x0001e80000100800 */
[----:B0-----:R-:W3:Y:S04]  /*695e0*/  LDL.LU R27, [R1+0x14c] ;  /* 0x00014c00011b7983 */ /* 0x001ee80000300800 */
[----:B------:R-:W3:Y:S01]  /*695f0*/  LDL.LU R0, [R1+0x130] ;  /* 0x0001300001007983 */ /* 0x000ee20000300800 */
[----:B--2---:R-:W-:-:S05]  /*69600*/  @P1 FMUL R14, R14, 0.25 ;  /* 0x3e8000000e0e1820 */ /* 0x004fca0000400000 */
[----:B------:R0:W-:Y:S04]  /*69610*/  @P1 STL [R1+0x17c], R14 ;  /* 0x00017c0e01001387 */ /* 0x0001e80000100800 */
[----:B0-----:R-:W2:Y:S02]  /*69620*/  LDL.LU R14, [R1+0x2f44] ;  /* 0x002f4400010e7983 */ /* 0x001ea40000300800 */
[----:B--2---:R-:W-:-:S05]  /*69630*/  @P1 FMUL R14, R14, 0.25 ;  /* 0x3e8000000e0e1820 */ /* 0x004fca0000400000 */
[----:B------:R0:W-:Y:S04]  /*69640*/  @P1 STL [R1+0x178], R14 ;  /* 0x0001780e01001387 */ /* 0x0001e80000100800 */
[----:B0-----:R-:W2:Y:S02]  /*69650*/  LDL.LU R14, [R1+0x2f40] ;  /* 0x002f4000010e7983 */ /* 0x001ea40000300800 */
[----:B--2---:R-:W-:-:S05]  /*69660*/  @P1 FMUL R14, R14, 0.25 ;  /* 0x3e8000000e0e1820 */ /* 0x004fca0000400000 */
[----:B------:R0:W-:Y:S04]  /*69670*/  @P1 STL [R1+0x170], R14 ;  /* 0x0001700e01001387 */ /* 0x0001e80000100800 */
[----:B0-----:R-:W2:Y:S04]  /*69680*/  LDL.LU R14, [R1+0x2f3c] ;  /* 0x002f3c00010e7983 */ /* 0x001ea80000300800 */
[----:B------:R-:W-:Y:S04]  /*69690*/  STL [R1+0x19c], R13 ;  /* 0x00019c0d01007387 */ /* 0x000fe80000100800 */
[----:B------:R0:W-:Y:S04]  /*696a0*/  STL [R1+0x2ed8], R13 ;  /* 0x002ed80d01007387 */ /* 0x0001e80000100800 */
[----:B0-----:R-:W3:Y:S01]  /*696b0*/  LDL.LU R13, [R1+0x13c] ;  /* 0x00013c00010d7983 */ /* 0x001ee20000300800 */
[----:B--2---:R-:W-:-:S05]  /*696c0*/  @P1 FMUL R14, R14, 0.25 ;  /* 0x3e8000000e0e1820 */ /* 0x004fca0000400000 */
[----:B------:R0:W-:Y:S04]  /*696d0*/  @P1 STL [R1+0x16c], R14 ;  /* 0x00016c0e01001387 */ /* 0x0001e80000100800 */
[----:B0-----:R-:W2:Y:S02]  /*696e0*/  LDL.LU R14, [R1+0x2f38] ;  /* 0x002f3800010e7983 */ /* 0x001ea40000300800 */
[----:B--2---:R-:W-:-:S05]  /*696f0*/  @P1 FMUL R14, R14, 0.25 ;  /* 0x3e8000000e0e1820 */ /* 0x004fca0000400000 */
[----:B------:R0:W-:Y:S04]  /*69700*/  STL [R1+0x2f28], R14 ;  /* 0x002f280e01007387 */ /* 0x0001e80000100800 */
[----:B0-----:R-:W2:Y:S04]  /*69710*/  LDL R14, [R1+0x16c] ;  /* 0x00016c00010e7983 */ /* 0x001ea80000100800 */
[----:B--2---:R0:W-:Y:S04]  /*69720*/  STL [R1+0x2f2c], R14 ;  /* 0x002f2c0e01007387 */ /* 0x0041e80000100800 */
[----:B0-----:R-:W2:Y:S04]  /*69730*/  LDL R14, [R1+0x170] ;  /* 0x00017000010e7983 */ /* 0x001ea80000100800 */
[----:B--2---:R0:W-:Y:S04]  /*69740*/  STL [R1+0x2f30], R14 ;  /* 0x002f300e01007387 */ /* 0x0041e80000100800 */
[----:B0-----:R-:W2:Y:S01]  /*69750*/  LDL R14, [R1+0x178] ;  /* 0x00017800010e7983 */ /* 0x001ea20000100800 */
[----:B------:R-:W-:-:S03]  /*69760*/  FSETP.GEU.AND P5, PT, |R26|, 1.175494350822287508e-38, PT ;  /* 0x008000001a00780b */ /* 0x000fc60003fae200 */
[----:B--2---:R0:W-:Y:S04]  /*69770*/  STL [R1+0x2f34], R14 ;  /* 0x002f340e01007387 */ /* 0x0041e80000100800 */
[----:B0-----:R-:W2:Y:S06]  /*69780*/  LDL R14, [R1+0x17c] ;  /* 0x00017c00010e7983 */ /* 0x001eac0000100800 */
        /* <DEDUP_REMOVED lines=11> */
[----:B0-----:R-:W2:Y:S01]  /*69840*/  LDL.LU R14, [R1+0x2f28] ;  /* 0x002f2800010e7983 */ /* 0x001ea20000300800 */
[----:B---3--:R-:W-:-:S04]  /*69850*/  @P1 FMUL R22, R22, 0.25 ;  /* 0x3e80000016161820 */ /* 0x008fc80000400000 */
[----:B------:R-:W-:Y:S01]  /*69860*/  @!P5 FMUL R22, R22, 16777216 ;  /* 0x4b8000001616d820 */ /* 0x000fe20000400000 */
[----:B--2---:R-:W-:-:S05]  /*69870*/  @!P5 FMUL R14, R14, 16777216 ;  /* 0x4b8000000e0ed820 */ /* 0x004fca0000400000 */
[----:B------:R0:W-:Y:S04]  /*69880*/  STL [R1+0x160], R14 ;  /* 0x0001600e01007387 */ /* 0x0001e80000100800 */
[----:B0-----:R-:W2:Y:S04]  /*69890*/  LDL.LU R14, [R1+0x2f24] ;  /* 0x002f2400010e7983 */ /* 0x001ea80000300800 */
[----:B------:R0:W-:Y:S04]  /*698a0*/  STL [R1+0x15c], R22 ;  /* 0x00015c1601007387 */ /* 0x0001e80000100800 */
[----:B0-----:R-:W3:Y:S01]  /*698b0*/  LDL.LU R22, [R1+0x2f20] ;  /* 0x002f200001167983 */ /* 0x001ee20000300800 */
[----:B------:R-:W-:-:S04]  /*698c0*/  @P1 FMUL R2, R2, 0.25 ;  /* 0x3e80000002021820 */ /* 0x000fc80000400000 */
[----:B------:R-:W-:Y:S01]  /*698d0*/  @!P5 FMUL R2, R2, 16777216 ;  /* 0x4b8000000202d820 */ /* 0x000fe20000400000 */
[----:B---3--:R0:W-:Y:S04]  /*698e0*/  STL [R1+0x2f1c], R22 ;  /* 0x002f1c1601007387 */ /* 0x0081e80000100800 */
[----:B0-----:R-:W3:Y:S04]  /*698f0*/  LDL.LU R22, [R1+0x17c] ;  /* 0x00017c0001167983 */ /* 0x001ee80000300800 */
[----:B--2---:R0:W-:Y:S04]  /*69900*/  STL [R1+0x2f18], R14 ;  /* 0x002f180e01007387 */ /* 0x0041e80000100800 */
[----:B0-----:R-:W2:Y:S04]  /*69910*/  LDL.LU R14, [R1+0x178] ;  /* 0x00017800010e7983 */ /* 0x001ea80000300800 */
[----:B------:R0:W-:Y:S04]  /*69920*/  STL [R1+0x2f08], R2 ;  /* 0x002f080201007387 */ /* 0x0001e80000100800 */
[----:B0-----:R-:W2:Y:S04]  /*69930*/  LDL.LU R2, [R1+0x15c] ;  /* 0x00015c0001027983 */ /* 0x001ea80000300800 */
[----:B--2---:R0:W-:Y:S04]  /*69940*/  STL [R1+0x2f0c], R2 ;  /* 0x002f0c0201007387 */ /* 0x0041e80000100800 */
[----:B0-----:R-:W2:Y:S04]  /*69950*/  LDL.LU R2, [R1+0x160] ;  /* 0x0001600001027983 */ /* 0x001ea80000300800 */
[----:B--2---:R0:W-:Y:S04]  /*69960*/  STL [R1+0x2f10], R2 ;  /* 0x002f100201007387 */ /* 0x0041e80000100800 */
[----:B0-----:R-:W2:Y:S01]  /*69970*/  LDL.LU R2, [R1+0x16c] ;  /* 0x00016c0001027983 */ /* 0x001ea20000300800 */
[----:B------:R-:W-:-:S04]  /*69980*/  @P1 FMUL R26, R26, 0.25 ;  /* 0x3e8000001a1a1820 */ /* 0x000fc80000400000 */
[----:B------:R-:W-:-:S06]  /*69990*/  @!P5 FMUL R26, R26, 16777216 ;  /* 0x4b8000001a1ad820 */ /* 0x000fcc0000400000 */
[----:B------:R-:W3:Y:S01]  /*699a0*/  MUFU.RCP R26, R26 ;  /* 0x0000001a001a7308 */ /* 0x000ee20000001000 */
[----:B--2---:R0:W-:Y:S04]  /*699b0*/  STL [R1+0x2f14], R2 ;  /* 0x002f140201007387 */ /* 0x0041e80000100800 */
[----:B0-----:R-:W2:Y:S01]  /*699c0*/  LDL.LU R2, [R1+0x170] ;  /* 0x0001700001027983 */ /* 0x001ea20000300800 */
[C---:B---3--:R-:W-:Y:S01]  /*699d0*/  FMUL R22, R26.reuse, R22 ;  /* 0x000000161a167220 */ /* 0x048fe20000400000 */
[----:B------:R-:W-:-:S04]  /*699e0*/  FMUL R14, R26, R14 ;  /* 0x0000000e1a0e7220 */ /* 0x000fc80000400000 */
[----:B------:R0:W-:Y:S04]  /*699f0*/  STL [R1+0x17c], R22 ;  /* 0x00017c1601007387 */ /* 0x0001e80000100800 */
[----:B0-----:R-:W3:Y:S04]  /*69a00*/  LDL.LU R22, [R1+0x2f1c] ;  /* 0x002f1c0001167983 */ /* 0x001ee80000300800 */
[----:B------:R0:W-:Y:S04]  /*69a10*/  STL [R1+0x178], R14 ;  /* 0x0001780e01007387 */ /* 0x0001e80000100800 */
[----:B0-----:R-:W3:Y:S01]  /*69a20*/  LDL.LU R14, [R1+0x2f18] ;  /* 0x002f1800010e7983 */ /* 0x001ee20000300800 */
        /* <DEDUP_REMOVED lines=12> */
[----:B------:R-:W-:Y:S01]  /*69af0*/  @P1 FMUL R27, R27, 0.25 ;  /* 0x3e8000001b1b1820 */ /* 0x000fe20000400000 */
[----:B----4-:R-:W-:Y:S01]  /*69b00*/  @P1 FMUL R15, R15, 0.25 ;  /* 0x3e8000000f0f1820 */ /* 0x010fe20000400000 */
[----:B------:R-:W-:Y:S01]  /*69b10*/  @P1 FMUL R13, R13, 0.25 ;  /* 0x3e8000000d0d1820 */ /* 0x000fe20000400000 */
[----:B------:R-:W-:Y:S01]  /*69b20*/  @P1 FMUL R0, R0, 0.25 ;  /* 0x3e80000000001820 */ /* 0x000fe20000400000 */
[----:B------:R-:W-:Y:S01]  /*69b30*/  @!P5 FMUL R27, R27, 16777216 ;  /* 0x4b8000001b1bd820 */ /* 0x000fe20000400000 */
[----:B------:R-:W-:Y:S01]  /*69b40*/  @!P5 FMUL R15, R15, 16777216 ;  /* 0x4b8000000f0fd820 */ /* 0x000fe20000400000 */
[----:B------:R-:W-:Y:S01]  /*69b50*/  @!P5 FMUL R13, R13, 16777216 ;  /* 0x4b8000000d0dd820 */ /* 0x000fe20000400000 */
[----:B-----5:R-:W-:Y:S01]  /*69b60*/  @P1 FMUL R6, R6, 0.25 ;  /* 0x3e80000006061820 */ /* 0x020fe20000400000 */
[----:B------:R-:W-:Y:S01]  /*69b70*/  FMUL R27, R26, R27 ;  /* 0x0000001b1a1b7220 */ /* 0x000fe20000400000 */
[----:B------:R-:W-:Y:S01]  /*69b80*/  @!P5 FMUL R0, R0, 16777216 ;  /* 0x4b8000000000d820 */ /* 0x000fe20000400000 */
[----:B------:R-:W-:Y:S01]  /*69b90*/  @P1 FMUL R3, R3, 0.25 ;  /* 0x3e80000003031820 */ /* 0x000fe20000400000 */
[C---:B------:R-:W-:Y:S01]  /*69ba0*/  FMUL R15, R26.reuse, R15 ;  /* 0x0000000f1a0f7220 */ /* 0x040fe20000400000 */
[----:B------:R-:W-:Y:S01]  /*69bb0*/  @P1 FMUL R7, R7, 0.25 ;  /* 0x3e80000007071820 */ /* 0x000fe20000400000 */
[----:B------:R-:W-:Y:S01]  /*69bc0*/  FMUL R13, R26, R13 ;  /* 0x0000000d1a0d7220 */ /* 0x000fe20000400000 */
[----:B------:R-:W-:Y:S01]  /*69bd0*/  @!P5 FMUL R6, R6, 16777216 ;  /* 0x4b8000000606d820 */ /* 0x000fe20000400000 */
[----:B------:R-:W-:Y:S01]  /*69be0*/  FMUL R0, R26, R0 ;  /* 0x000000001a007220 */ /* 0x000fe20000400000 */
[----:B------:R-:W-:Y:S01]  /*69bf0*/  @!P5 FMUL R3, R3, 16777216 ;  /* 0x4b8000000303d820 */ /* 0x000fe20000400000 */
[----:B------:R-:W-:Y:S01]  /*69c00*/  @P1 FMUL R25, R25, 0.25 ;  /* 0x3e80000019191820 */ /* 0x000fe20000400000 */
[----:B------:R-:W-:Y:S01]  /*69c10*/  @!P5 FMUL R7, R7, 16777216 ;  /* 0x4b8000000707d820 */ /* 0x000fe20000400000 */
[----:B------:R-:W-:Y:S01]  /*69c20*/  @P1 FMUL R29, R29, 0.25 ;  /* 0x3e8000001d1d1820 */ /* 0x000fe20000400000 */
[----:B------:R-:W-:Y:S01]  /*69c30*/  @P1 FMUL R18, R18, 0.25 ;  /* 0x3e80000012121820 */ /* 0x000fe20000400000 */
[C---:B------:R-:W-:Y:S01]  /*69c40*/  FMUL R6, R26.reuse, R6 ;  /* 0x000000061a067220 */ /* 0x040fe20000400000 */
[----:B------:R-:W-:Y:S01]  /*69c50*/  FMUL R3, R26, R3 ;  /* 0x000000031a037220 */ /* 0x000fe20000400000 */
[----:B------:R-:W-:Y:S01]  /*69c60*/  @!P5 FMUL R25, R25, 16777216 ;  /* 0x4b8000001919d820 */ /* 0x000fe20000400000 */
[----:B------:R-:W-:Y:S01]  /*69c70*/  @!P5 FMUL R29, R29, 16777216 ;  /* 0x4b8000001d1dd820 */ /* 0x000fe20000400000 */
[----:B------:R-:W-:Y:S01]  /*69c80*/  @P1 FMUL R24, R24, 0.25 ;  /* 0x3e80000018181820 */ /* 0x000fe20000400000 */
[----:B------:R-:W-:Y:S01]  /*69c90*/  @!P5 FMUL R18, R18, 16777216 ;  /* 0x4b8000001212d820 */ /* 0x000fe20000400000 */
[----:B------:R-:W-:Y:S01]  /*69ca0*/  @P1 FMUL R28, R28, 0.25 ;  /* 0x3e8000001c1c1820 */ /* 0x000fe20000400000 */
[----:B------:R-:W-:Y:S01]  /*69cb0*/  @P1 FMUL R21, R21, 0.25 ;  /* 0x3e80000015151820 */ /* 0x000fe20000400000 */
[----:B------:R-:W-:Y:S01]  /*69cc0*/  @!P5 FMUL R24, R24, 16777216 ;  /* 0x4b8000001818d820 */ /* 0x000fe20000400000 */
[----:B------:R-:W-:Y:S01]  /*69cd0*/  @P1 FMUL R20, R20, 0.25 ;  /* 0x3e80000014141820 */ /* 0x000fe20000400000 */
[----:B------:R-:W-:Y:S01]  /*69ce0*/  @!P5 FMUL R28, R28, 16777216 ;  /* 0x4b8000001c1cd820 */ /* 0x000fe20000400000 */
        /* <DEDUP_REMOVED lines=9> */
[----:B------:R-:W-:-:S02]  /*69d80*/  @!P5 FMUL R12, R12, 16777216 ;  /* 0x4b8000000c0cd820 */ /* 0x000fc40000400000 */
[----:B------:R-:W-:Y:S01]  /*69d90*/  @!P5 FMUL R9, R9, 16777216 ;  /* 0x4b8000000909d820 */ /* 0x000fe20000400000 */
[----:B------:R-:W-:Y:S01]  /*69da0*/  @!P5 FMUL R8, R8, 16777216 ;  /* 0x4b8000000808d820 */ /* 0x000fe20000400000 */
[----:B------:R-:W-:Y:S01]  /*69db0*/  @P1 FMUL R5, R5, 0.25 ;  /* 0x3e80000005051820 */ /* 0x000fe20000400000 */
[----:B------:R-:W-:Y:S01]  /*69dc0*/  @P1 FMUL R4, R4, 0.25 ;  /* 0x3e80000004041820 */ /* 0x000fe20000400000 */
[----:B------:R-:W-:Y:S02]  /*69dd0*/  @P1 FMUL R23, R23, 0.25 ;  /* 0x3e80000017171820 */ /* 0x000fe40000400000 */
[----:B------:R-:W-:Y:S01]  /*69de0*/  @!P5 FMUL R5, R5, 16777216 ;  /* 0x4b8000000505d820 */ /* 0x000fe20000400000 */
[----:B------:R-:W-:Y:S01]  /*69df0*/  @!P5 FMUL R4, R4, 16777216 ;  /* 0x4b8000000404d820 */ /* 0x000fe20000400000 */
[----:B------:R-:W-:Y:S02]  /*69e00*/  @P1 FMUL R19, R19, 0.25 ;  /* 0x3e80000013131820 */ /* 0x000fe40000400000 */
[C---:B------:R-:W-:Y:S01]  /*69e10*/  FMUL R5, R26.reuse, R5 ;  /* 0x000000051a057220 */ /* 0x040fe20000400000 */
[----:B------:R-:W-:Y:S01]  /*69e20*/  @!P5 FMUL R23, R23, 16777216 ;  /* 0x4b8000001717d820 */ /* 0x000fe20000400000 */
[----:B------:R-:W-:Y:S01]  /*69e30*/  @!P5 FMUL R19, R19, 16777216 ;  /* 0x4b8000001313d820 */ /* 0x000fe20000400000 */
[----:B--2---:R-:W-:-:S05]  /*69e40*/  FMUL R2, R26, R2 ;  /* 0x000000021a027220 */ /* 0x004fca0000400000 */
[----:B------:R0:W-:Y:S04]  /*69e50*/  STL [R1+0x150], R2 ;  /* 0x0001500201007387 */ /* 0x0001e80000100800 */
[----:B0-----:R-:W2:Y:S04]  /*69e60*/  LDL.LU R2, [R1+0x2f04] ;  /* 0x002f040001027983 */ /* 0x001ea80000300800 */
[----:B------:R0:W-:Y:S04]  /*69e70*/  STL [R1+0x14c], R27 ;  /* 0x00014c1b01007387 */ /* 0x0001e80000100800 */
[----:B0-----:R-:W2:Y:S04]  /*69e80*/  LDL.LU R27, [R1+0x2f00] ;  /* 0x002f0000011b7983 */ /* 0x001ea80000300800 */
[----:B------:R0:W-:Y:S04]  /*69e90*/  STL [R1+0x140], R15 ;  /* 0x0001400f01007387 */ /* 0x0001e80000100800 */
[----:B0-----:R-:W4:Y:S04]  /*69ea0*/  LDL.LU R15, [R1+0x2efc] ;  /* 0x002efc00010f7983 */ /* 0x001f280000300800 */
[----:B------:R-:W-:Y:S04]  /*69eb0*/  STL [R1+0x13c], R13 ;  /* 0x00013c0d01007387 */ /* 0x000fe80000100800 */
[----:B------:R0:W-:Y:S04]  /*69ec0*/  STL [R1+0x130], R0 ;  /* 0x0001300001007387 */ /* 0x0001e80000100800 */
[----:B------:R1:W-:Y:S01]  /*69ed0*/  STL [R1+0x12c], R6 ;  /* 0x00012c0601007387 */ /* 0x0003e20000100800 */
[----:B0-----:R-:W-:-:S03]  /*69ee0*/  FMUL R0, R26, R7 ;  /* 0x000000071a007220 */ /* 0x001fc60000400000 */
[----:B------:R0:W-:Y:S01]  /*69ef0*/  STL [R1+0x98], R3 ;  /* 0x0000980301007387 */ /* 0x0001e20000100800 */
[----:B-1----:R-:W-:-:S03]  /*69f00*/  FMUL R6, R26, R25 ;  /* 0x000000191a067220 */ /* 0x002fc60000400000 */
[----:B------:R1:W-:Y:S01]  /*69f10*/  STL [R1+0x94], R0 ;  /* 0x0000940001007387 */ /* 0x0003e20000100800 */
[----:B0-----:R-:W-:-:S03]  /*69f20*/  FMUL R3, R26, R29 ;  /* 0x0000001d1a037220 */ /* 0x001fc60000400000 */
[----:B------:R0:W-:Y:S01]  /*69f30*/  STL [R1+0x90], R6 ;  /* 0x0000900601007387 */ /* 0x0001e20000100800 */
[----:B-1----:R-:W-:-:S03]  /*69f40*/  FMUL R0, R26, R18 ;  /* 0x000000121a007220 */ /* 0x002fc60000400000 */
[----:B------:R1:W-:Y:S04]  /*69f50*/  STL [R1+0x8c], R3 ;  /* 0x00008c0301007387 */ /* 0x0003e80000100800 */
[----:B------:R5:W-:Y:S01]  /*69f60*/  STL [R1+0x88], R0 ;  /* 0x0000880001007387 */ /* 0x000be20000100800 */
[C---:B0-----:R-:W-:Y:S01]  /*69f70*/  FMUL R6, R26.reuse, R24 ;  /* 0x000000181a067220 */ /* 0x041fe20000400000 */
[----:B-1----:R-:W-:-:S04]  /*69f80*/  FMUL R3, R26, R28 ;  /* 0x0000001c1a037220 */ /* 0x002fc80000400000 */
[----:B------:R0:W-:Y:S01]  /*69f90*/  STL [R1+0x80], R6 ;  /* 0x0000800601007387 */ /* 0x0001e20000100800 */
[----:B-----5:R-:W-:-:S03]  /*69fa0*/  FMUL R0, R26, R21 ;  /* 0x000000151a007220 */ /* 0x020fc60000400000 */
        /* <DEDUP_REMOVED lines=10> */
[----:B------:R-:W-:Y:S01]  /*6a050*/  STL [R1+0x64], R6 ;  /* 0x0000640601007387 */ /* 0x000fe20000100800 */
[----:B-----5:R-:W-:-:S03]  /*6a060*/  FMUL R0, R26, R8 ;  /* 0x000000081a007220 */ /* 0x020fc60000400000 */
[----:B------:R-:W-:Y:S04]  /*6a070*/  STL [R1+0x60], R3 ;  /* 0x0000600301007387 */ /* 0x000fe80000100800 */
[----:B------:R0:W-:Y:S04]  /*6a080*/  STL [R1+0x5c], R0 ;  /* 0x00005c0001007387 */ /* 0x0001e80000100800 */
[----:B------:R-:W-:Y:S01]  /*6a090*/  STL [R1+0x58], R5 ;  /* 0x0000580501007387 */ /* 0x000fe20000100800 */
[C---:B0-----:R-:W-:Y:S01]  /*6a0a0*/  FMUL R0, R26.reuse, R4 ;  /* 0x000000041a007220 */ /* 0x041fe20000400000 */
[----:B------:R-:W-:-:S04]  /*6a0b0*/  FMUL R3, R26, R23 ;  /* 0x000000171a037220 */ /* 0x000fc80000400000 */
[----:B------:R0:W-:Y:S04]  /*6a0c0*/  STL [R1+0x54], R0 ;  /* 0x0000540001007387 */ /* 0x0001e80000100800 */
[----:B------:R1:W-:Y:S01]  /*6a0d0*/  STL [R1+0x50], R3 ;  /* 0x0000500301007387 */ /* 0x0003e20000100800 */
[----:B0-----:R-:W-:-:S05]  /*6a0e0*/  FMUL R0, R26, R19 ;  /* 0x000000131a007220 */ /* 0x001fca0000400000 */
[----:B------:R0:W-:Y:S04]  /*6a0f0*/  STL [R1+0x4c], R0 ;  /* 0x00004c0001007387 */ /* 0x0001e80000100800 */
[----:B------:R-:W5:Y:S01]  /*6a100*/  LDL.LU R13, [R1+0x148] ;  /* 0x00014800010d7983 */ /* 0x000f620000300800 */
[----:B------:R-:W-:Y:S01]  /*6a110*/  @P1 FMUL R11, R11, 0.25 ;  /* 0x3e8000000b0b1820 */ /* 0x000fe20000400000 */
[----:B------:R-:W-:-:S03]  /*6a120*/  @P1 FMUL R10, R10, 0.25 ;  /* 0x3e8000000a0a1820 */ /* 0x000fc60000400000 */
[----:B------:R-:W-:Y:S01]  /*6a130*/  @!P5 FMUL R11, R11, 16777216 ;  /* 0x4b8000000b0bd820 */ /* 0x000fe20000400000 */
[----:B------:R-:W-:-:S03]  /*6a140*/  @!P5 FMUL R10, R10, 16777216 ;  /* 0x4b8000000a0ad820 */ /* 0x000fc60000400000 */
[C---:B-1----:R-:W-:Y:S01]  /*6a150*/  FMUL R3, R26.reuse, R11 ;  /* 0x0000000b1a037220 */ /* 0x042fe20000400000 */
[----:B0-----:R-:W-:-:S04]  /*6a160*/  FMUL R0, R26, R10 ;  /* 0x0000000a1a007220 */ /* 0x001fc80000400000 */
[----:B------:R-:W-:Y:S04]  /*6a170*/  STL [R1+0x48], R3 ;  /* 0x0000480301007387 */ /* 0x000fe80000100800 */
[----:B-----5:R0:W-:Y:S04]  /*6a180*/  STL [R1+0x2ef8], R13 ;  /* 0x002ef80d01007387 */ /* 0x0201e80000100800 */
[----:B------:R-:W-:Y:S04]  /*6a190*/  STL [R1+0x3c], R0 ;  /* 0x00003c0001007387 */ /* 0x000fe80000100800 */
[----:B0-----:R-:W5:Y:S04]  /*6a1a0*/  LDL R13, [R1+0x164] ;  /* 0x00016400010d7983 */ /* 0x001f680000100800 */
[----:B------:R-:W2:Y:S04]  /*6a1b0*/  LDL.LU R25, [R1+0x128] ;  /* 0x0001280001197983 */ /* 0x000ea80000300800 */
[----:B--2---:R0:W-:Y:S04]  /*6a1c0*/  STL [R1+0x2ef0], R25 ;  /* 0x002ef01901007387 */ /* 0x0041e80000100800 */
[----:B0-----:R-:W2:Y:S04]  /*6a1d0*/  LDL R25, [R1+0x138] ;  /* 0x0001380001197983 */ /* 0x001ea80000100800 */
[----:B------:R-:W2:Y:S01]  /*6a1e0*/  LDL.LU R18, [R1+0x124] ;  /* 0x0001240001127983 */ /* 0x000ea20000300800 */
[----:B---3--:R-:W-:-:S02]  /*6a1f0*/  IMAD.MOV.U32 R17, RZ, RZ, R14 ;  /* 0x000000ffff117224 */ /* 0x008fc400078e000e */
[----:B------:R-:W-:Y:S01]  /*6a200*/  IMAD.MOV.U32 R16, RZ, RZ, R22 ;  /* 0x000000ffff107224 */ /* 0x000fe200078e0016 */
[----:B------:R-:W-:Y:S01]  /*6a210*/  FSEL R0, R2, R27, !P3 ;  /* 0x0000001b02007208 */ /* 0x000fe20005800000 */
[----:B------:R-:W-:Y:S02]  /*6a220*/  @P2 FMUL R17, R17, 0.25 ;  /* 0x3e80000011112820 */ /* 0x000fe40000400000 */
[----:B------:R-:W-:Y:S01]  /*6a230*/  @P2 FMUL R16, R16, 0.25 ;  /* 0x3e80000010102820 */ /* 0x000fe20000400000 */
[----:B-----5:R-:W-:Y:S01]  /*6a240*/  @P2 FMUL R13, R13, 0.25 ;  /* 0x3e8000000d0d2820 */ /* 0x020fe20000400000 */
[----:B--2---:R0:W-:Y:S04]  /*6a250*/  STL [R1+0x2ef4], R18 ;  /* 0x002ef41201007387 */ /* 0x0041e80000100800 */
[----:B0-----:R-:W2:Y:S04]  /*6a260*/  LDL R18, [R1+0x158] ;  /* 0x0001580001127983 */ /* 0x001ea80000100800 */
[----:B------:R-:W3:Y:S04]  /*6a270*/  LDL.LU R28, [R1+0x118] ;  /* 0x00011800011c7983 */ /* 0x000ee80000300800 */
        /* <DEDUP_REMOVED lines=20> */
[----:B------:R-:W-:Y:S04]  /*6a3c0*/  STL [R1+0x6c], R0 ;  /* 0x00006c0001007387 */ /* 0x000fe80000100800 */
[----:B------:R0:W-:Y:S04]  /*6a3d0*/  STL [R1+0x2edc], R0 ;  /* 0x002edc0001007387 */ /* 0x0001e80000100800 */
[----:B------:R-:W-:Y:S04]  /*6a3e0*/  @P2 STL [R1+0x174], R16 ;  /* 0x0001741001002387 */ /* 0x000fe80000100800 */
[----:B------:R-:W-:Y:S04]  /*6a3f0*/  @P2 STL [R1+0x168], R17 ;  /* 0x0001681101002387 */ /* 0x000fe80000100800 */
[----:B0-----:R-:W4:Y:S04]  /*6a400*/  LDL.LU R0, [R1+0x154] ;  /* 0x0001540001007983 */ /* 0x001f280000300800 */
[----:B------:R0:W-:Y:S04]  /*6a410*/  @P2 STL [R1+0x164], R13 ;  /* 0x0001640d01002387 */ /* 0x0001e80000100800 */
[----:B0-----:R-:W5:Y:S01]  /*6a420*/  LDL.LU R13, [R1+0x2ef8] ;  /* 0x002ef800010d7983 */ /* 0x001f620000300800 */
[----:B--2---:R-:W-:Y:S01]  /*6a430*/  @P2 FMUL R18, R18, 0.25 ;  /* 0x3e80000012122820 */ /* 0x004fe20000400000 */
[----:B---3--:R-:W-:Y:S01]  /*6a440*/  @P2 FMUL R2, R2, 0.25 ;  /* 0x3e80000002022820 */ /* 0x008fe20000400000 */
[----:B----4-:R-:W-:-:S05]  /*6a450*/  @P2 FMUL R0, R0, 0.25 ;  /* 0x3e80000000002820 */ /* 0x010fca0000400000 */
[----:B------:R0:W-:Y:S04]  /*6a460*/  STL [R1+0x2ee0], R0 ;  /* 0x002ee00001007387 */ /* 0x0001e80000100800 */
[----:B------:R1:W-:Y:S01]  /*6a470*/  @P2 STL [R1+0x158], R18 ;  /* 0x0001581201002387 */ /* 0x0003e20000100800 */
[----:B-----5:R-:W-:Y:S01]  /*6a480*/  @P2 FMUL R13, R13, 0.25 ;  /* 0x3e8000000d0d2820 */ /* 0x020fe20000400000 */
[----:B0-----:R-:W-:Y:S02]  /*6a490*/  IMAD.MOV.U32 R0, RZ, RZ, R18 ;  /* 0x000000ffff007224 */ /* 0x001fe400078e0012 */
[----:B-1----:R-:W2:Y:S04]  /*6a4a0*/  LDL.LU R18, [R1+0x2ef4] ;  /* 0x002ef40001127983 */ /* 0x002ea80000300800 */
[----:B------:R0:W-:Y:S04]  /*6a4b0*/  STL [R1+0x2ee4], R13 ;  /* 0x002ee40d01007387 */ /* 0x0001e80000100800 */
[----:B0-----:R-:W3:Y:S04]  /*6a4c0*/  LDL R13, [R1+0x164] ;  /* 0x00016400010d7983 */ /* 0x001ee80000100800 */
[----:B------:R0:W-:Y:S04]  /*6a4d0*/  STL [R1+0x2ee8], R2 ;  /* 0x002ee80201007387 */ /* 0x0001e80000100800 */
[----:B0-----:R-:W4:Y:S01]  /*6a4e0*/  LDL R2, [R1+0x134] ;  /* 0x0001340001027983 */ /* 0x001f220000100800 */
[----:B------:R-:W-:Y:S01]  /*6a4f0*/  FSETP.GEU.AND P1, PT, |R27|, 1.175494350822287508e-38, PT ;  /* 0x008000001b00780b */ /* 0x000fe20003f2e200 */
[----:B------:R-:W-:-:S05]  /*6a500*/  @P2 FMUL R25, R25, 0.25 ;  /* 0x3e80000019192820 */ /* 0x000fca0000400000 */
[----:B------:R0:W-:Y:S04]  /*6a510*/  @P2 STL [R1+0x138], R25 ;  /* 0x0001381901002387 */ /* 0x0001e80000100800 */
[----:B0-----:R-:W5:Y:S04]  /*6a520*/  LDL.LU R25, [R1+0x2ef0] ;  /* 0x002ef00001197983 */ /* 0x001f680000300800 */
[----:B------:R0:W-:Y:S02]  /*6a530*/  STL [R1+0x2eec], R0 ;  /* 0x002eec0001007387 */ /* 0x0001e40000100800 */
[----:B0-----:R-:W-:Y:S01]  /*6a540*/  IMAD.MOV.U32 R0, RZ, RZ, R16 ;  /* 0x000000ffff007224 */ /* 0x001fe200078e0010 */
[----:B------:R-:W-:-:S03]  /*6a550*/  FSEL R16, RZ, -23, P4 ;  /* 0xc1b80000ff107808 */ /* 0x000fc60002000000 */
[----:B------:R-:W-:Y:S01]  /*6a560*/  @!P1 FMUL R0, R0, 16777216 ;  /* 0x4b80000000009820 */ /* 0x000fe20000400000 */
[----:B----4-:R-:W-:-:S05]  /*6a570*/  @P2 FMUL R2, R2, 0.25 ;  /* 0x3e80000002022820 */ /* 0x010fca0000400000 */
[----:B------:R0:W-:Y:S04]  /*6a580*/  @P2 STL [R1+0x134], R2 ;  /* 0x0001340201002387 */ /* 0x0001e80000100800 */
[----:B------:R1:W-:Y:S01]  /*6a590*/  STL [R1+0x2eb8], R16 ;  /* 0x002eb81001007387 */ /* 0x0003e20000100800 */
[----:B0-----:R-:W-:Y:S01]  /*6a5a0*/  IMAD.MOV.U32 R2, RZ, RZ, R17 ;  /* 0x000000ffff027224 */ /* 0x001fe200078e0011 */
[----:B------:R-:W-:Y:S02]  /*6a5b0*/  FSEL R17, RZ, -23, P3 ;  /* 0xc1b80000ff117808 */ /* 0x000fe40001800000 */
[----:B-1----:R-:W4:Y:S04]  /*6a5c0*/  LDL.LU R16, [R1+0x134] ;  /* 0x0001340001107983 */ /* 0x002f280000300800 */
[----:B------:R0:W-:Y:S04]  /*6a5d0*/  STL [R1+0x2ebc], R17 ;  /* 0x002ebc1101007387 */ /* 0x0001e80000100800 */
[----:B0-----:R-:W2:Y:S04]  /*6a5e0*/  LDL.LU R17, [R1+0x138] ;  /* 0x0001380001117983 */ /* 0x001ea80000300800 */
[----:B------:R0:W-:Y:S04]  /*6a5f0*/  @!P1 STL [R1+0x174], R0 ;  /* 0x0001740001009387 */ /* 0x0001e80000100800 */
[----:B0-----:R-:W2:Y:S01]  /*6a600*/  LDL.LU R0, [R1+0x2eec] ;  /* 0x002eec0001007983 */ /* 0x001ea20000300800 */
[----:B------:R-:W-:Y:S01]  /*6a610*/  @!P1 FMUL R2, R2, 16777216 ;  /* 0x4b80000002029820 */ /* 0x000fe20000400000 */
[----:B---3--:R-:W-:-:S04]  /*6a620*/  @!P1 FMUL R13, R13, 16777216 ;  /* 0x4b8000000d0d9820 */ /* 0x008fc80000400000 */
[----:B------:R0:W-:Y:S04]  /*6a630*/  @!P1 STL [R1+0x168], R2 ;  /* 0x0001680201009387 */ /* 0x0001e80000100800 */
[----:B0-----:R-:W3:Y:S04]  /*6a640*/  LDL.LU R2, [R1+0x2ee8] ;  /* 0x002ee80001027983 */ /* 0x001ee80000300800 */
[----:B------:R0:W-:Y:S04]  /*6a650*/  @!P1 STL [R1+0x164], R13 ;  /* 0x0001640d01009387 */ /* 0x0001e80000100800 */
[----:B0-----:R-:W3:Y:S01]  /*6a660*/  LDL.LU R13, [R1+0x2ee4] ;  /* 0x002ee400010d7983 */ /* 0x001ee20000300800 */
[----:B--2---:R-:W-:-:S05]  /*6a670*/  @!P1 FMUL R0, R0, 16777216 ;  /* 0x4b80000000009820 */ /* 0x004fca0000400000 */
[----:B------:R0:W-:Y:S04]  /*6a680*/  @!P1 STL [R1+0x158], R0 ;  /* 0x0001580001009387 */ /* 0x0001e80000100800 */
[----:B0-----:R-:W2:Y:S01]  /*6a690*/  LDL.LU R0, [R1+0x2ee0] ;  /* 0x002ee00001007983 */ /* 0x001ea20000300800 */
[----:B------:R-:W-:Y:S01]  /*6a6a0*/  @!P1 FMUL R17, R17, 16777216 ;  /* 0x4b80000011119820 */ /* 0x000fe20000400000 */
[----:B---3--:R-:W-:Y:S01]  /*6a6b0*/  @!P1 FMUL R13, R13, 16777216 ;  /* 0x4b8000000d0d9820 */ /* 0x008fe20000400000 */
[----:B--2---:R-:W-:-:S05]  /*6a6c0*/  @!P1 FMUL R0, R0, 16777216 ;  /* 0x4b80000000009820 */ /* 0x004fca0000400000 */
[----:B------:R0:W-:Y:S04]  /*6a6d0*/  STL [R1+0x154], R0 ;  /* 0x0001540001007387 */ /* 0x0001e80000100800 */
[----:B0-----:R-:W2:Y:S04]  /*6a6e0*/  LDL.LU R0, [R1+0x2edc] ;  /* 0x002edc0001007983 */ /* 0x001ea80000300800 */
[----:B------:R0:W-:Y:S04]  /*6a6f0*/  STL [R1+0x148], R13 ;  /* 0x0001480d01007387 */ /* 0x0001e80000100800 */
[----:B0-----:R-:W3:Y:S04]  /*6a700*/  LDL.LU R13, [R1+0x2ed8] ;  /* 0x002ed800010d7983 */ /* 0x001ee80000300800 */
[----:B------:R0:W-:Y:S04]  /*6a710*/  STL [R1+0x2ec0], R17 ;  /* 0x002ec01101007387 */ /* 0x0001e80000100800 */
[----:B0-----:R-:W2:Y:S01]  /*6a720*/  LDL.LU R17, [R1+0x154] ;  /* 0x0001540001117983 */ /* 0x001ea20000300800 */
[----:B------:R-:W-:-:S05]  /*6a730*/  @!P1 FMUL R2, R2, 16777216 ;  /* 0x4b80000002029820 */ /* 0x000fca0000400000 */
[----:B------:R-:W-:Y:S04]  /*6a740*/  STL [R1+0x144], R2 ;  /* 0x0001440201007387 */ /* 0x000fe80000100800 */
[----:B--2---:R0:W-:Y:S04]  /*6a750*/  STL [R1+0x2ec4], R17 ;  /* 0x002ec41101007387 */ /* 0x0041e80000100800 */
[----:B0-----:R-:W2:Y:S04]  /*6a760*/  LDL.LU R17, [R1+0x158] ;  /* 0x0001580001117983 */ /* 0x001ea80000300800 */
[----:B--2---:R0:W-:Y:S04]  /*6a770*/  STL [R1+0x2ec8], R17 ;  /* 0x002ec81101007387 */ /* 0x0041e80000100800 */
[----:B0-----:R-:W2:Y:S04]  /*6a780*/  LDL.LU R17, [R1+0x164] ;  /* 0x0001640001117983 */ /* 0x001ea80000300800 */
[----:B--2---:R0:W-:Y:S04]  /*6a790*/  STL [R1+0x2ecc], R17 ;  /* 0x002ecc1101007387 */ /* 0x0041e80000100800 */
[----:B0-----:R-:W2:Y:S01]  /*6a7a0*/  LDL.LU R17, [R1+0x168] ;  /* 0x0001680001117983 */ /* 0x001ea20000300800 */
[----:B------:R-:W-:-:S04]  /*6a7b0*/  @P2 FMUL R27, R27, 0.25 ;  /* 0x3e8000001b1b2820 */ /* 0x000fc80000400000 */
[----:B------:R-:W-:Y:S01]  /*6a7c0*/  @!P1 FMUL R27, R27, 16777216 ;  /* 0x4b8000001b1b9820 */ /* 0x000fe20000400000 */
[----:B------:R-:W-:-:S05]  /*6a7d0*/  @P2 FMUL R15, R15, 0.25 ;  /* 0x3e8000000f0f2820 */ /* 0x000fca0000400000 */
[----:B------:R-:W0:Y:S01]  /*6a7e0*/  MUFU.RCP R27, R27 ;  /* 0x0000001b001b7308 */ /* 0x000e220000001000 */
[----:B--2---:R1:W-:Y:S04]  /*6a7f0*/  STL [R1+0x2ed0], R17 ;  /* 0x002ed01101007387 */ /* 0x0043e80000100800 */
[----:B-1----:R-:W2:Y:S01]  /*6a800*/  LDL.LU R17, [R1+0x174] ;  /* 0x0001740001117983 */ /* 0x002ea20000300800 */
[----:B------:R-:W-:Y:S01]  /*6a810*/  @!P1 FMUL R15, R15, 16777216 ;  /* 0x4b8000000f0f9820 */ /* 0x000fe20000400000 */
[----:B------:R-:W-:Y:S02]  /*6a820*/  VIADD R0, R0, 0xc0cafb0d ;  /* 0xc0cafb0d00007836 */ /* 0x000fe40000000000 */
[----:B---3--:R-:W-:-:S05]  /*6a830*/  VIADD R2, R13, 0xc0cafb0d ;  /* 0xc0cafb0d0d027836 */ /* 0x008fca0000000000 */
[----:B------:R-:W-:Y:S01]  /*6a840*/  LOP3.LUT R13, R2, 0xff800000, RZ, 0xc0, !PT ;  /* 0xff800000020d7812 */ /* 0x000fe200078ec0ff */
[----:B--2---:R1:W-:Y:S02]  /*6a850*/  STL [R1+0x2ed4], R17 ;  /* 0x002ed41101007387 */ /* 0x0043e40000100800 */
[----:B-1----:R-:W-:Y:S01]  /*6a860*/  IMAD.MOV.U32 R17, RZ, RZ, R15 ;  /* 0x000000ffff117224 */ /* 0x002fe200078e000f */
[----:B------:R-:W-:Y:S02]  /*6a870*/  LOP3.LUT R15, R0, 0xff800000, RZ, 0xc0, !PT ;  /* 0xff800000000f7812 */ /* 0x000fe400078ec0ff */
[----:B------:R-:W2:Y:S01]  /*6a880*/  LDL.LU R0, [R1+0x144] ;  /* 0x0001440001007983 */ /* 0x000ea20000300800 */
[----:B0-----:R-:W-:-:S03]  /*6a890*/  FMUL R17, R27, R17 ;  /* 0x000000111b117220 */ /* 0x001fc60000400000 */
[----:B------:R-:W3:Y:S04]  /*6a8a0*/  LDL.LU R2, [R1+0x148] ;  /* 0x0001480001027983 */ /* 0x000ee80000300800 */
[----:B------:R-:W-:Y:S04]  /*6a8b0*/  STL [R1+0x100], R15 ;  /* 0x0001000f01007387 */ /* 0x000fe80000100800 */
[----:B------:R-:W-:Y:S04]  /*6a8c0*/  STL [R1+0xfc], R13 ;  /* 0x0000fc0d01007387 */ /* 0x000fe80000100800 */
        /* <DEDUP_REMOVED lines=14> */
[C---:B---3--:R-:W-:Y:S01]  /*6a9b0*/  FMUL R2, R27.reuse, R2 ;  /* 0x000000021b027220 */ /* 0x048fe20000400000 */
[----:B--2---:R-:W-:-:S05]  /*6a9c0*/  FMUL R17, R27, R17 ;  /* 0x000000111b117220 */ /* 0x004fca0000400000 */
[----:B------:R0:W-:Y:S04]  /*6a9d0*/  STL [R1+0x24], R17 ;  /* 0x0000241101007387 */ /* 0x0001e80000100800 */
[----:B0-----:R-:W2:Y:S01]  /*6a9e0*/  LDL.LU R17, [R1+0x2ec0] ;  /* 0x002ec00001117983 */ /* 0x001ea20000300800 */
[----:B-----5:R-:W-:Y:S01]  /*6a9f0*/  @P2 FMUL R25, R25, 0.25 ;  /* 0x3e80000019192820 */ /* 0x020fe20000400000 */
[----:B----4-:R-:W-:Y:S02]  /*6aa00*/  @!P1 FMUL R16, R16, 16777216 ;  /* 0x4b80000010109820 */ /* 0x010fe40000400000 */
[----:B------:R0:W-:Y:S01]  /*6aa10*/  STL [R1+0x20], R2 ;  /* 0x0000200201007387 */ /* 0x0001e20000100800 */
[----:B------:R-:W-:Y:S01]  /*6aa20*/  @P2 FMUL R18, R18, 0.25 ;  /* 0x3e80000012122820 */ /* 0x000fe20000400000 */
[----:B------:R-:W-:Y:S01]  /*6aa30*/  @!P1 FMUL R25, R25, 16777216 ;  /* 0x4b80000019199820 */ /* 0x000fe20000400000 */
[----:B------:R-:W-:Y:S01]  /*6aa40*/  @P2 FMUL R28, R28, 0.25 ;  /* 0x3e8000001c1c2820 */ /* 0x000fe20000400000 */
[----:B0-----:R-:W-:Y:S01]  /*6aa50*/  FMUL R2, R27, R0 ;  /* 0x000000001b027220 */ /* 0x001fe20000400000 */
[----:B------:R-:W-:Y:S01]  /*6aa60*/  @!P1 FMUL R18, R18, 16777216 ;  /* 0x4b80000012129820 */ /* 0x000fe20000400000 */
[----:B------:R-:W-:Y:S01]  /*6aa70*/  @P2 FMUL R6, R6, 0.25 ;  /* 0x3e80000006062820 */ /* 0x000fe20000400000 */
[----:B------:R-:W-:Y:S01]  /*6aa80*/  @!P1 FMUL R28, R28, 16777216 ;  /* 0x4b8000001c1c9820 */ /* 0x000fe20000400000 */
[----:B------:R-:W-:Y:S01]  /*6aa90*/  @P2 FMUL R3, R3, 0.25 ;  /* 0x3e80000003032820 */ /* 0x000fe20000400000 */
[----:B------:R-:W-:Y:S01]  /*6aaa0*/  @P2 FMUL R4, R4, 0.25 ;  /* 0x3e80000004042820 */ /* 0x000fe20000400000 */
[----:B------:R-:W-:Y:S01]  /*6aab0*/  @P2 FMUL R5, R5, 0.25 ;  /* 0x3e80000005052820 */ /* 0x000fe20000400000 */
[----:B------:R-:W-:Y:S01]  /*6aac0*/  @P2 FMUL R7, R7, 0.25 ;  /* 0x3e80000007072820 */ /* 0x000fe20000400000 */
[----:B------:R-:W-:Y:S01]  /*6aad0*/  @!P1 FMUL R6, R6, 16777216 ;  /* 0x4b80000006069820 */ /* 0x000fe20000400000 */
        /* <DEDUP_REMOVED lines=10> */
[C---:B------:R-:W-:Y:S01]  /*6ab80*/  FMUL R3, R27.reuse, R3 ;  /* 0x000000031b037220 */ /* 0x040fe20000400000 */
[----:B------:R-:W-:Y:S01]  /*6ab90*/  @P2 FMUL R12, R12, 0.25 ;  /* 0x3e8000000c0c2820 */ /* 0x000fe20000400000 */
[----:B------:R-:W-:Y:S01]  /*6aba0*/  @!P1 FMUL R8, R8, 16777216 ;  /* 0x4b80000008089820 */ /* 0x000fe20000400000 */
[----:B------:R-:W-:Y:S01]  /*6abb0*/  FMUL R4, R27, R4 ;  /* 0x000000041b047220 */ /* 0x000fe20000400000 */
[----:B------:R-:W-:Y:S01]  /*6abc0*/  @!P1 FMUL R9, R9, 16777216 ;  /* 0x4b80000009099820 */ /* 0x000fe20000400000 */
[----:B------:R-:W-:Y:S01]  /*6abd0*/  FMUL R5, R27, R5 ;  /* 0x000000051b057220 */ /* 0x000fe20000400000 */
[----:B------:R-:W-:Y:S01]  /*6abe0*/  @!P1 FMUL R10, R10, 16777216 ;  /* 0x4b8000000a0a9820 */ /* 0x000fe20000400000 */
[----:B------:R-:W-:Y:S01]  /*6abf0*/  @!P1 FMUL R11, R11, 16777216 ;  /* 0x4b8000000b0b9820 */ /* 0x000fe20000400000 */
[----:B------:R-:W-:Y:S01]  /*6ac00*/  @!P1 FMUL R12, R12, 16777216 ;  /* 0x4b8000000c0c9820 */ /* 0x000fe20000400000 */
[C---:B------:R-:W-:Y:S01]  /*6ac10*/  FMUL R8, R27.reuse, R8 ;  /* 0x000000081b087220 */ /* 0x040fe20000400000 */
[C---:B------:R-:W-:Y:S01]  /*6ac20*/  FMUL R9, R27.reuse, R9 ;  /* 0x000000091b097220 */ /* 0x040fe20000400000 */
[C---:B------:R-:W-:Y:S01]  /*6ac30*/  FMUL R10, R27.reuse, R10 ;  /* 0x0000000a1b0a7220 */ /* 0x040fe20000400000 */
[C---:B------:R-:W-:Y:S01]  /*6ac40*/  FMUL R11, R27.reuse, R11 ;  /* 0x0000000b1b0b7220 */ /* 0x040fe20000400000 */
[----:B------:R-:W-:Y:S01]  /*6ac50*/  FMUL R12, R27, R12 ;  /* 0x0000000c1b0c7220 */ /* 0x000fe20000400000 */
[----:B------:R-:W-:Y:S01]  /*6ac60*/  @P2 FMUL R14, R14, 0.25 ;  /* 0x3e8000000e0e2820 */ /* 0x000fe20000400000 */
[----:B------:R-:W-:-:S03]  /*6ac70*/  @P2 FMUL R19, R19, 0.25 ;  /* 0x3e80000013132820 */ /* 0x000fc60000400000 */
[----:B------:R-:W-:Y:S01]  /*6ac80*/  @!P1 FMUL R14, R14, 16777216 ;  /* 0x4b8000000e0e9820 */ /* 0x000fe20000400000 */
[----:B------:R-:W-:-:S03]  /*6ac90*/  @!P1 FMUL R19, R19, 16777216 ;  /* 0x4b80000013139820 */ /* 0x000fc60000400000 */
[C---:B------:R-:W-:Y:S01]  /*6aca0*/  FMUL R14, R27.reuse, R14 ;  /* 0x0000000e1b0e7220 */ /* 0x040fe20000400000 */
[C---:B------:R-:W-:Y:S01]  /*6acb0*/  FMUL R19, R27.reuse, R19 ;  /* 0x000000131b137220 */ /* 0x040fe20000400000 */
[C---:B--2---:R-:W-:Y:S02]  /*6acc0*/  FMUL R0, R27.reuse, R17 ;  /* 0x000000111b007220 */ /* 0x044fe40000400000 */
[----:B------:R-:W2:Y:S04]  /*6acd0*/  LDL.LU R17, [R1+0x2ebc] ;  /* 0x002ebc0001117983 */ /* 0x000ea80000300800 */
[----:B------:R0:W-:Y:S02]  /*6ace0*/  STL [R1+0x14], R2 ;  /* 0x0000140201007387 */ /* 0x0001e40000100800 */
[----:B0-----:R-:W-:-:S02]  /*6acf0*/  FMUL R2, R27, R16 ;  /* 0x000000101b027220 */ /* 0x001fc40000400000 */
[----:B------:R-:W3:Y:S04]  /*6ad00*/  LDL.LU R16, [R1+0x2eb8] ;  /* 0x002eb80001107983 */ /* 0x000ee80000300800 */
[----:B------:R0:W-:Y:S02]  /*6ad10*/  STL [R1+0x10], R0 ;  /* 0x0000100001007387 */ /* 0x0001e40000100800 */
[C---:B0-----:R-:W-:Y:S02]  /*6ad20*/  FMUL R0, R27.reuse, R25 ;  /* 0x000000191b007220 */ /* 0x041fe40000400000 */
[----:B------:R-:W4:Y:S04]  /*6ad30*/  LDL.LU R25, [R1+0x2eb4] ;  /* 0x002eb40001197983 */ /* 0x000f280000300800 */
[----:B------:R0:W-:Y:S02]  /*6ad40*/  STL [R1+0xc], R2 ;  /* 0x00000c0201007387 */ /* 0x0001e40000100800 */
[----:B0-----:R-:W-:-:S02]  /*6ad50*/  FMUL R2, R27, R18 ;  /* 0x000000121b027220 */ /* 0x001fc40000400000 */
[----:B------:R-:W4:Y:S04]  /*6ad60*/  LDL.LU R18, [R1+0x2eb0] ;  /* 0x002eb00001127983 */ /* 0x000f280000300800 */
[----:B------:R0:W-:Y:S02]  /*6ad70*/  STL [R1+0x8], R0 ;  /* 0x0000080001007387 */ /* 0x0001e40000100800 */
[C---:B0-----:R-:W-:Y:S02]  /*6ad80*/  FMUL R0, R27.reuse, R28 ;  /* 0x0000001c1b007220 */ /* 0x041fe40000400000 */
[----:B------:R-:W5:Y:S04]  /*6ad90*/  LDL.LU R28, [R1+0x2eac] ;  /* 0x002eac00011c7983 */ /* 0x000f680000300800 */
[----:B------:R0:W-:Y:S04]  /*6ada0*/  STL [R1], R2 ;  /* 0x0000000201007387 */ /* 0x0001e80000100800 */
[----:B------:R-:W-:Y:S01]  /*6adb0*/  STL [R1+0x2e0c], R0 ;  /* 0x002e0c0001007387 */ /* 0x000fe20000100800 */
[C---:B0-----:R-:W-:Y:S01]  /*6adc0*/  FMUL R2, R27.reuse, R6 ;  /* 0x000000061b027220 */ /* 0x041fe20000400000 */
[C---:B------:R-:W-:Y:S01]  /*6add0*/  FMUL R6, R27.reuse, R7 ;  /* 0x000000071b067220 */ /* 0x040fe20000400000 */
[----:B------:R-:W-:-:S03]  /*6ade0*/  FMUL R7, R27, R29 ;  /* 0x0000001d1b077220 */ /* 0x000fc60000400000 */
        /* <DEDUP_REMOVED lines=11> */
[----:B------:R-:W5:Y:S04]  /*6aea0*/  LDL.LU R29, [R1+0x4] ;  /* 0x00000400011d7983 */ /* 0x000f680000300800 */
        /* <DEDUP_REMOVED lines=12> */
[----:B------:R0:W-:Y:S04]  /*6af70*/  STL [R1+0x2e3c], R14 ;  /* 0x002e3c0e01007387 */ /* 0x0001e80000100800 */
[----:B0-----:R-:W5:Y:S04]  /*6af80*/  LDL.LU R14, [R1+0x1e4] ;  /* 0x0001e400010e7983 */ /* 0x001f680000300800 */
[----:B------:R0:W-:Y:S04]  /*6af90*/  STL [R1+0x2e40], R19 ;  /* 0x002e401301007387 */ /* 0x0001e80000100800 */
[----:B0-----:R-:W5:Y:S01]  /*6afa0*/  LDL.LU R19, [R1+0x1dc] ;  /* 0x0001dc0001137983 */ /* 0x001f620000300800 */
[----:B------:R-:W-:Y:S01]  /*6afb0*/  @P2 FMUL R22, R22, 0.25 ;  /* 0x3e80000016162820 */ /* 0x000fe20000400000 */
[----:B------:R-:W-:Y:S01]  /*6afc0*/  @P2 FMUL R21, R21, 0.25 ;  /* 0x3e80000015152820 */ /* 0x000fe20000400000 */
[----:B------:R-:W-:Y:S01]  /*6afd0*/  @P2 FMUL R23, R23, 0.25 ;  /* 0x3e80000017172820 */ /* 0x000fe20000400000 */
[----:B------:R-:W-:Y:S01]  /*6afe0*/  @P2 FMUL R20, R20, 0.25 ;  /* 0x3e80000014142820 */ /* 0x000fe20000400000 */
[----:B------:R-:W-:Y:S01]  /*6aff0*/  @P2 FMUL R24, R24, 0.25 ;  /* 0x3e80000018182820 */ /* 0x000fe20000400000 */
[----:B------:R-:W-:Y:S01]  /*6b000*/  @!P1 FMUL R22, R22, 16777216 ;  /* 0x4b80000016169820 */ /* 0x000fe20000400000 */
[----:B------:R-:W-:Y:S01]  /*6b010*/  @P2 FMUL R26, R26, 0.25 ;  /* 0x3e8000001a1a2820 */ /* 0x000fe20000400000 */
[----:B------:R-:W-:Y:S01]  /*6b020*/  @!P1 FMUL R21, R21, 16777216 ;  /* 0x4b80000015159820 */ /* 0x000fe20000400000 */
[----:B------:R-:W-:Y:S01]  /*6b030*/  @!P1 FMUL R23, R23, 16777216 ;  /* 0x4b80000017179820 */ /* 0x000fe20000400000 */
[----:B------:R-:W-:Y:S01]  /*6b040*/  @!P1 FMUL R20, R20, 16777216 ;  /* 0x4b80000014149820 */ /* 0x000fe20000400000 */
[----:B------:R-:W-:Y:S01]  /*6b050*/  @!P1 FMUL R24, R24, 16777216 ;  /* 0x4b80000018189820 */ /* 0x000fe20000400000 */
[C---:B------:R-:W-:Y:S01]  /*6b060*/  FMUL R22, R27.reuse, R22 ;  /* 0x000000161b167220 */ /* 0x040fe20000400000 */
[----:B------:R-:W-:Y:S01]  /*6b070*/  @!P1 FMUL R26, R26, 16777216 ;  /* 0x4b8000001a1a9820 */ /* 0x000fe20000400000 */
[----:B------:R-:W-:Y:S01]  /*6b080*/  I2FP.F32.S32 R15, R15 ;  /* 0x0000000f000f7245 */ /* 0x000fe20000201400 */
[C---:B------:R-:W-:Y:S01]  /*6b090*/  FMUL R21, R27.reuse, R21 ;  /* 0x000000151b157220 */ /* 0x040fe20000400000 */
[C---:B------:R-:W-:Y:S01]  /*6b0a0*/  FMUL R23, R27.reuse, R23 ;  /* 0x000000171b177220 */ /* 0x040fe20000400000 */
[C---:B------:R-:W-:Y:S01]  /*6b0b0*/  FMUL R20, R27.reuse, R20 ;  /* 0x000000141b147220 */ /* 0x040fe20000400000 */
[C---:B------:R-:W-:Y:S01]  /*6b0c0*/  FMUL R24, R27.reuse, R24 ;  /* 0x000000181b187220 */ /* 0x040fe20000400000 */
[----:B------:R-:W-:Y:S01]  /*6b0d0*/  STL [R1+0x2e44], R22 ;  /* 0x002e441601007387 */ /* 0x000fe20000100800 */
[----:B------:R-:W-:Y:S01]  /*6b0e0*/  FMUL R27, R27, R26 ;  /* 0x0000001a1b1b7220 */ /* 0x000fe20000400000 */
[----:B------:R-:W-:-:S02]  /*6b0f0*/  I2FP.F32.S32 R13, R13 ;  /* 0x0000000d000d7245 */ /* 0x000fc40000201400 */
[----:B------:R-:W-:Y:S04]  /*6b100*/  STL [R1+0x2e48], R21 ;  /* 0x002e481501007387 */ /* 0x000fe80000100800 */
[----:B------:R-:W-:Y:S04]  /*6b110*/  STL [R1+0x2e4c], R23 ;  /* 0x002e4c1701007387 */ /* 0x000fe80000100800 */
[----:B------:R-:W-:Y:S04]  /*6b120*/  STL [R1+0x2e50], R20 ;  /* 0x002e501401007387 */ /* 0x000fe80000100800 */
[----:B------:R-:W-:Y:S04]  /*6b130*/  STL [R1+0x2e54], R24 ;  /* 0x002e541801007387 */ /* 0x000fe80000100800 */
[----:B------:R-:W-:Y:S01]  /*6b140*/  STL [R1+0x2e58], R27 ;  /* 0x002e581b01007387 */ /* 0x000fe20000100800 */
[----:B--2---:R-:W-:-:S05]  /*6b150*/  FFMA.FTZ R15, R15, 1.1920928955078125e-07, R17 ;  /* 0x340000000f0f7823 */ /* 0x004fca0000010011 */
[----:B------:R0:W-:Y:S01]  /*6b160*/  STL [R1+0x11c], R15 ;  /* 0x00011c0f01007387 */ /* 0x0001e20000100800 */
[----:B---3--:R-:W-:Y:S01]  /*6b170*/  FFMA.FTZ R13, R13, 1.1920928955078125e-07, R16 ;  /* 0x340000000d0d7823 */ /* 0x008fe20000010010 */
[----:B----4-:R-:W-:-:S05]  /*6b180*/  F2FP.SATFINITE.E4M3.F32.PACK_AB_MERGE_C R26, R18, R25, RZ ;  /* 0x00000019121a723e */ /* 0x010fca00048070ff */
[----:B------:R1:W-:Y:S04]  /*6b190*/  STL [R1+0x2df0], R26 ;  /* 0x002df01a01007387 */ /* 0x0003e80000100800 */
[----:B------:R2:W-:Y:S01]  /*6b1a0*/  STL [R1+0x138], R13 ;  /* 0x0001380d01007387 */ /* 0x0005e20000100800 */
[----:B-----5:R-:W-:Y:S02]  /*6b1b0*/  F2FP.SATFINITE.E4M3.F32.PACK_AB_MERGE_C R29, R29, R28, RZ ;  /* 0x0000001c1d1d723e */ /* 0x020fe400048070ff */
[----:B------:R-:W-:Y:S02]  /*6b1c0*/  F2FP.SATFINITE.E4M3.F32.PACK_AB_MERGE_C R16, R11, R12, RZ ;  /* 0x0000000c0b10723e */ /* 0x000fe400048070ff */
[----:B------:R-:W-:Y:S02]  /*6b1d0*/  F2FP.SATFINITE.E4M3.F32.PACK_AB_MERGE_C R25, R9, R10, RZ ;  /* 0x0000000a0919723e */ /* 0x000fe400048070ff */
[----:B------:R-:W-:-:S02]  /*6b1e0*/  F2FP.SATFINITE.E4M3.F32.PACK_AB_MERGE_C R17, R7, R8, RZ ;  /* 0x000000080711723e */ /* 0x000fc400048070ff */
[----:B------:R-:W-:Y:S02]  /*6b1f0*/  F2FP.SATFINITE.E4M3.F32.PACK_AB_MERGE_C R5, R5, R6, RZ ;  /* 0x000000060505723e */ /* 0x000fe400048070ff */
[----:B------:R-:W-:Y:S02]  /*6b200*/  F2FP.SATFINITE.E4M3.F32.PACK_AB_MERGE_C R3, R3, R4, RZ ;  /* 0x000000040303723e */ /* 0x000fe400048070ff */
[----:B0-----:R-:W-:-:S05]  /*6b210*/  F2FP.SATFINITE.E4M3.F32.PACK_AB_MERGE_C R15, R14, R19, RZ ;  /* 0x000000130e0f723e */ /* 0x001fca00048070ff */
[----:B------:R-:W-:Y:S04]  /*6b220*/  STL [R1+0x2df4], R15 ;  /* 0x002df40f01007387 */ /* 0x000fe80000100800 */
[----:B------:R-:W-:Y:S04]  /*6b230*/  STL [R1+0x2df8], R29 ;  /* 0x002df81d01007387 */ /* 0x000fe80000100800 */
[----:B------:R-:W-:Y:S04]  /*6b240*/  STL [R1+0x2dfc], R16 ;  /* 0x002dfc1001007387 */ /* 0x000fe80000100800 */
[----:B------:R-:W-:Y:S04]  /*6b250*/  STL [R1+0x2e00], R25 ;  /* 0x002e001901007387 */ /* 0x000fe80000100800 */
[----:B------:R-:W-:Y:S04]  /*6b260*/  STL [R1+0x2e04], R17 ;  /* 0x002e041101007387 */ /* 0x000fe80000100800 */
[----:B------:R-:W-:Y:S04]  /*6b270*/  STL [R1+0x158], R5 ;  /* 0x0001580501007387 */ /* 0x000fe80000100800 */
[----:B-1----:R-:W3:Y:S04]  /*6b280*/  LDL.LU R26, [R1+0x220] ;  /* 0x00022000011a7983 */ /* 0x002ee80000300800 */
[----:B------:R0:W-:Y:S04]  /*6b290*/  STL [R1+0x154], R3 ;  /* 0x0001540301007387 */ /* 0x0001e80000100800 */
[----:B--2---:R-:W3:Y:S04]  /*6b2a0*/  LDL.LU R13, [R1+0x224] ;  /* 0x00022400010d7983 */ /* 0x004ee80000300800 */
[----:B------:R-:W2:Y:S04]  /*6b2b0*/  LDL.LU R4, [R1+0x1ac] ;  /* 0x0001ac0001047983 */ /* 0x000ea80000300800 */
[----:B0-----:R-:W2:Y:S04]  /*6b2c0*/  LDL.LU R3, [R1+0x1b0] ;  /* 0x0001b00001037983 */ /* 0x001ea80000300800 */
[----:B------:R-:W4:Y:S01]  /*6b2d0*/  LDL.LU R28, [R1+0x1bc] ;  /* 0x0001bc00011c7983 */ /* 0x000f220000300800 */
[----:B------:R-:W-:-:S03]  /*6b2e0*/  F2FP.SATFINITE.E4M3.F32.PACK_AB_MERGE_C R18, R0, R2, RZ ;  /* 0x000000020012723e */ /* 0x000fc600048070ff */
[----:B----4-:R0:W-:Y:S04]  /*6b2f0*/  STL [R1+0x2ea4], R28 ;  /* 0x002ea41c01007387 */ /* 0x0101e80000100800 */
[----:B0-----:R-:W4:Y:S04]  /*6b300*/  LDL.LU R28, [R1+0x234] ;  /* 0x00023400011c7983 */ /* 0x001f280000300800 */
[----:B------:R-:W5:Y:S04]  /*6b310*/  LDL.LU R2, [R1+0x248] ;  /* 0x0002480001027983 */ /* 0x000f680000300800 */
[----:B-----5:R0:W-:Y:S04]  /*6b320*/  STL [R1+0x2e80], R2 ;  /* 0x002e800201007387 */ /* 0x0201e80000100800 */
[----:B0-----:R-:W5:Y:S04]  /*6b330*/  LDL.LU R2, [R1+0x1cc] ;  /* 0x0001cc0001027983 */ /* 0x001f680000300800 */
        /* <DEDUP_REMOVED lines=19> */
[----:B------:R-:W2:Y:S04]  /*6b470*/  LDL.LU R27, [R1+0x1ec] ;  /* 0x0001ec00011b7983 */ /* 0x000ea80000300800 */
[----:B--2---:R0:W-:Y:S04]  /*6b480*/  STL [R1+0x2e60], R27 ;  /* 0x002e601b01007387 */ /* 0x0041e80000100800 */
[----:B0-----:R-:W2:Y:S04]  /*6b490*/  LDL.LU R27, [R1+0x25c] ;  /* 0x00025c00011b7983 */ /* 0x001ea80000300800 */
[----:B--2---:R0:W-:Y:S04]  /*6b4a0*/  STL [R1+0x2e68], R27 ;  /* 0x002e681b01007387 */ /* 0x0041e80000100800 */
[----:B0-----:R-:W2:Y:S04]  /*6b4b0*/  LDL.LU R27, [R1+0x1e0] ;  /* 0x0001e000011b7983 */ /* 0x001ea80000300800 */
[----:B--2---:R0:W-:Y:S04]  /*6b4c0*/  STL [R1+0x2e70], R27 ;  /* 0x002e701b01007387 */ /* 0x0041e80000100800 */
[----:B0-----:R-:W2:Y:S04]  /*6b4d0*/  LDL.LU R27, [R1+0x254] ;  /* 0x00025400011b7983 */ /* 0x001ea80000300800 */
[----:B--2---:R0:W-:Y:S04]  /*6b4e0*/  STL [R1+0x2e78], R27 ;  /* 0x002e781b01007387 */ /* 0x0041e80000100800 */
[----:B0-----:R-:W2:Y:S04]  /*6b4f0*/  LDL.LU R27, [R1+0x1d4] ;  /* 0x0001d400011b7983 */ /* 0x001ea80000300800 */
        /* <DEDUP_REMOVED lines=9> */
[----:B---3--:R-:W-:-:S02]  /*6b590*/  F2FP.SATFINITE.E4M3.F32.PACK_AB_MERGE_C R13, R13, R26, RZ ;  /* 0x0000001a0d0d723e */ /* 0x008fc400048070ff */
[----:B----4-:R-:W-:Y:S01]  /*6b5a0*/  F2FP.SATFINITE.E4M3.F32.PACK_AB_MERGE_C R28, R28, R2, RZ ;  /* 0x000000021c1c723e */ /* 0x010fe200048070ff */
[----:B--2---:R0:W-:Y:S04]  /*6b5b0*/  STL [R1+0x2e7c], R24 ;  /* 0x002e7c1801007387 */ /* 0x0041e80000100800 */
[----:B0-----:R-:W2:Y:S04]  /*6b5c0*/  LDL.LU R24, [R1+0x1d0] ;  /* 0x0001d00001187983 */ /* 0x001ea80000300800 */
[----:B------:R-:W3:Y:S04]  /*6b5d0*/  LDL.LU R20, [R1+0x264] ;  /* 0x0002640001147983 */ /* 0x000ee80000300800 */
[----:B------:R-:W4:Y:S04]  /*6b5e0*/  LDL.LU R23, [R1+0x1f4] ;  /* 0x0001f40001177983 */ /* 0x000f280000300800 */
        /* <DEDUP_REMOVED lines=16> */
[----:B------:R0:W-:Y:S04]  /*6b6f0*/  STL [R1+0x2e08], R18 ;  /* 0x002e081201007387 */ /* 0x0001e80000100800 */
[----:B0-----:R-:W2:Y:S04]  /*6b700*/  LDL.LU R18, [R1+0x22c] ;  /* 0x00022c0001127983 */ /* 0x001ea80000300800 */
[----:B------:R-:W2:Y:S04]  /*6b710*/  LDL.LU R15, [R1+0x4c] ;  /* 0x00004c00010f7983 */ /* 0x000ea80000300800 */
[----:B------:R-:W2:Y:S04]  /*6b720*/  LDL.LU R26, [R1+0x50] ;  /* 0x00005000011a7983 */ /* 0x000ea80000300800 */
[----:B------:R0:W-:Y:S02]  /*6b730*/  STL [R1+0x9c], R13 ;  /* 0x00009c0d01007387 */ /* 0x0001e40000100800 */
[----:B0-----:R-:W-:-:S02]  /*6b740*/  F2FP.SATFINITE.E4M3.F32.PACK_AB_MERGE_C R13, R3, R4, RZ ;  /* 0x00000004030d723e */ /* 0x001fc400048070ff */
[----:B------:R-:W2:Y:S04]  /*6b750*/  LDL.LU R4, [R1+0x54] ;  /* 0x0000540001047983 */ /* 0x000ea80000300800 */
[----:B------:R-:W2:Y:S04]  /*6b760*/  LDL.LU R3, [R1+0x58] ;  /* 0x0000580001037983 */ /* 0x000ea80000300800 */
[----:B------:R-:W2:Y:S04]  /*6b770*/  LDL.LU R2, [R1+0x2ea8] ;  /* 0x002ea80001027983 */ /* 0x000ea80000300800 */
[----:B------:R0:W-:Y:S04]  /*6b780*/  STL [R1+0xa0], R28 ;  /* 0x0000a01c01007387 */ /* 0x0001e80000100800 */
[----:B0-----:R-:W2:Y:S02]  /*6b790*/  LDL.LU R28, [R1+0x2ea4] ;  /* 0x002ea400011c7983 */ /* 0x001ea40000300800 */
[----:B--2---:R-:W-:-:S02]  /*6b7a0*/  F2FP.SATFINITE.E4M3.F32.PACK_AB_MERGE_C R28, R28, R2, RZ ;  /* 0x000000021c1c723e */ /* 0x004fc400048070ff */
[----:B------:R-:W5:Y:S02]  /*6b7b0*/  LDL.LU R2, [R1+0x2ea0] ;  /* 0x002ea00001027983 */ /* 0x000f640000300800 */
[----:B-----5:R-:W-:Y:S02]  /*6b7c0*/  F2FP.SATFINITE.E4M3.F32.PACK_AB_MERGE_C R2, R2, R0, RZ ;  /* 0x000000000202723e */ /* 0x020fe400048070ff */
[----:B------:R-:W2:Y:S04]  /*6b7d0*/  LDL.LU R0, [R1+0x2e9c] ;  /* 0x002e9c0001007983 */ /* 0x000ea80000300800 */
[----:B------:R0:W-:Y:S04]  /*6b7e0*/  STL [R1+0xa4], R2 ;  /* 0x0000a40201007387 */ /* 0x0001e80000100800 */
[----:B0-----:R-:W2:Y:S02]  /*6b7f0*/  LDL.LU R2, [R1+0x2e98] ;  /* 0x002e980001027983 */ /* 0x001ea40000300800 */
[----:B--2---:R-:W-:-:S02]  /*6b800*/  F2FP.SATFINITE.E4M3.F32.PACK_AB_MERGE_C R2, R2, R0, RZ ;  /* 0x000000000202723e */ /* 0x004fc400048070ff */
        /* <DEDUP_REMOVED lines=10> */
[----:B0-----:R-:W2:Y:S01]  /*6b8b0*/  LDL.LU R2, [R1+0x2e80] ;  /* 0x002e800001027983 */ /* 0x001ea20000300800 */
[----:B------:R-:W-:Y:S02]  /*6b8c0*/  F2FP.SATFINITE.E4M3.F32.PACK_AB_MERGE_C R27, R27, R24, RZ ;  /* 0x000000181b1b723e */ /* 0x000fe400048070ff */
[----:B--2---:R-:W-:-:S02]  /*6b8d0*/  F2FP.SATFINITE.E4M3.F32.PACK_AB_MERGE_C R0, R0, R2, RZ ;  /* 0x000000020000723e */ /* 0x004fc400048070ff */
[----:B------:R-:W2:Y:S04]  /*6b8e0*/  LDL.LU R2, [R1+0x5c] ;  /* 0x00005c0001027983 */ /* 0x000ea80000300800 */
[----:B------:R0:W-:Y:S04]  /*6b8f0*/  STL [R1+0xa8], R0 ;  /* 0x0000a80001007387 */ /* 0x0001e80000100800 */
[----:B0-----:R-:W2:Y:S04]  /*6b900*/  LDL.LU R0, [R1+0x60] ;  /* 0x0000600001007983 */ /* 0x001ea80000300800 */
[----:B------:R-:W5:Y:S04]  /*6b910*/  LDL.LU R24, [R1+0x2e7c] ;  /* 0x002e7c0001187983 */ /* 0x000f680000300800 */
[----:B------:R0:W-:Y:S04]  /*6b920*/  STL [R1+0x18], R27 ;  /* 0x0000181b01007387 */ /* 0x0001e80000100800 */
[----:B0-----:R-:W5:Y:S02]  /*6b930*/  LDL.LU R27, [R1+0x2e78] ;  /* 0x002e7800011b7983 */ /* 0x001f640000300800 */
[----:B-----5:R-:W-:-:S02]  /*6b940*/  F2FP.SATFINITE.E4M3.F32.PACK_AB_MERGE_C R27, R27, R24, RZ ;  /* 0x000000181b1b723e */ /* 0x020fc400048070ff */
        /* <DEDUP_REMOVED lines=12> */
[----:B------:R-:W3:Y:S01]  /*6ba10*/  LDL.LU R24, [R1+0x2e5c] ;  /* 0x002e5c0001187983 */ /* 0x000ee20000300800 */
[----:B----4-:R-:W-:-:S03]  /*6ba20*/  F2FP.SATFINITE.E4M3.F32.PACK_AB_MERGE_C R21, R21, R23, RZ ;  /* 0x000000171515723e */ /* 0x010fc600048070ff */
[----:B------:R0:W-:Y:S01]  /*6ba30*/  STL [R1+0x134], R27 ;  /* 0x0001341b01007387 */ /* 0x0001e20000100800 */
[----:B------:R-:W-:-:S03]  /*6ba40*/  F2FP.SATFINITE.E4M3.F32.PACK_AB_MERGE_C R19, R19, R22, RZ ;  /* 0x000000161313723e */ /* 0x000fc600048070ff */
[----:B0-----:R-:W4:Y:S01]  /*6ba50*/  LDL.LU R27, [R1+0x2e58] ;  /* 0x002e5800011b7983 */ /* 0x001f220000300800 */
[----:B------:R-:W-:Y:S02]  /*6ba60*/  F2FP.SATFINITE.E4M3.F32.PACK_AB_MERGE_C R12, R12, R14, RZ ;  /* 0x0000000e0c0c723e */ /* 0x000fe400048070ff */
[----:B------:R-:W-:Y:S02]  /*6ba70*/  F2FP.SATFINITE.E4M3.F32.PACK_AB_MERGE_C R10, R10, R11, RZ ;  /* 0x0000000b0a0a723e */ /* 0x000fe400048070ff */
[----:B---3--:R-:W-:Y:S02]  /*6ba80*/  F2FP.SATFINITE.E4M3.F32.PACK_AB_MERGE_C R20, R20, R24, RZ ;  /* 0x000000181414723e */ /* 0x008fe400048070ff */
[----:B------:R-:W4:Y:S04]  /*6ba90*/  LDL.LU R24, [R1+0x2e54] ;  /* 0x002e540001187983 */ /* 0x000f280000300800 */
[----:B------:R0:W-:Y:S04]  /*6baa0*/  STL [R1+0x128], R20 ;  /* 0x0001281401007387 */ /* 0x0001e80000100800 */
[----:B0-----:R-:W3:Y:S04]  /*6bab0*/  LDL.LU R20, [R1+0x2e50] ;  /* 0x002e500001147983 */ /* 0x001ee80000300800 */
[----:B------:R-:W3:Y:S04]  /*6bac0*/  LDL.LU R23, [R1+0x2e4c] ;  /* 0x002e4c0001177983 */ /* 0x000ee80000300800 */
[----:B------:R0:W-:Y:S04]  /*6bad0*/  STL [R1+0x28], R21 ;  /* 0x0000281501007387 */ /* 0x0001e80000100800 */
[----:B0-----:R-:W5:Y:S04]  /*6bae0*/  LDL.LU R21, [R1+0x2e48] ;  /* 0x002e480001157983 */ /* 0x001f680000300800 */
[----:B------:R-:W5:Y:S04]  /*6baf0*/  LDL.LU R22, [R1+0x2e44] ;  /* 0x002e440001167983 */ /* 0x000f680000300800 */
[----:B------:R0:W-:Y:S04]  /*6bb00*/  STL [R1+0xbc], R19 ;  /* 0x0000bc1301007387 */ /* 0x0001e80000100800 */
[----:B0-----:R-:W2:Y:S04]  /*6bb10*/  LDL.LU R19, [R1+0x2e40] ;  /* 0x002e400001137983 */ /* 0x001ea80000300800 */
[----:B------:R-:W2:Y:S04]  /*6bb20*/  LDL.LU R14, [R1+0x2e3c] ;  /* 0x002e3c00010e7983 */ /* 0x000ea80000300800 */
[----:B------:R0:W-:Y:S04]  /*6bb30*/  STL [R1+0x84], R12 ;  /* 0x0000840c01007387 */ /* 0x0001e80000100800 */
[----:B0-----:R-:W2:Y:S04]  /*6bb40*/  LDL.LU R12, [R1+0x2e38] ;  /* 0x002e3800010c7983 */ /* 0x001ea80000300800 */
[----:B------:R-:W2:Y:S01]  /*6bb50*/  LDL.LU R11, [R1+0x2e34] ;  /* 0x002e3400010b7983 */ /* 0x000ea20000300800 */
[----:B------:R-:W-:-:S02]  /*6bb60*/  F2FP.SATFINITE.E4M3.F32.PACK_AB_MERGE_C R8, R8, R9, RZ ;  /* 0x000000090808723e */ /* 0x000fc400048070ff */
[----:B------:R-:W-:Y:S01]  /*6bb70*/  F2FP.SATFINITE.E4M3.F32.PACK_AB_MERGE_C R6, R6, R7, RZ ;  /* 0x000000070606723e */ /* 0x000fe200048070ff */
[----:B------:R0:W-:Y:S01]  /*6bb80*/  STL [R1+0xc4], R10 ;  /* 0x0000c40a01007387 */ /* 0x0001e20000100800 */
[----:B------:R-:W-:-:S03]  /*6bb90*/  F2FP.SATFINITE.E4M3.F32.PACK_AB_MERGE_C R18, R18, R5, RZ ;  /* 0x000000051212723e */ /* 0x000fc600048070ff */
[----:B0-----:R-:W2:Y:S04]  /*6bba0*/  LDL.LU R10, [R1+0x2e30] ;  /* 0x002e3000010a7983 */ /* 0x001ea80000300800 */
[----:B------:R-:W2:Y:S04]  /*6bbb0*/  LDL.LU R9, [R1+0x2e2c] ;  /* 0x002e2c0001097983 */ /* 0x000ea80000300800 */
        /* <DEDUP_REMOVED lines=10> */
[----:B------:R-:W-:Y:S01]  /*6bc60*/  STL [R1+0x120], R25 ;  /* 0x0001201901007387 */ /* 0x000fe20000100800 */
[----:B------:R-:W-:Y:S02]  /*6bc70*/  F2FP.SATFINITE.E4M3.F32.PACK_AB_MERGE_C R4, R3, R4, RZ ;  /* 0x000000040304723e */ /* 0x000fe400048070ff */
[----:B----4-:R-:W-:-:S05]  /*6bc80*/  F2FP.SATFINITE.E4M3.F32.PACK_AB_MERGE_C R18, R24, R27, RZ ;  /* 0x0000001b1812723e */ /* 0x010fca00048070ff */
[----:B------:R-:W-:Y:S01]  /*6bc90*/  STL [R1+0xc0], R18 ;  /* 0x0000c01201007387 */ /* 0x000fe20000100800 */
[----:B---3--:R-:W-:-:S03]  /*6bca0*/  F2FP.SATFINITE.E4M3.F32.PACK_AB_MERGE_C R16, R23, R20, RZ ;  /* 0x000000141710723e */ /* 0x008fc600048070ff */
[----:B------:R-:W3:Y:S04]  /*6bcb0*/  LDL.LU R20, [R1+0x74] ;  /* 0x0000740001147983 */ /* 0x000ee80000300800 */
[----:B------:R-:W-:Y:S04]  /*6bcc0*/  STL [R1+0xd4], R17 ;  /* 0x0000d41101007387 */ /* 0x000fe80000100800 */
[----:B------:R-:W-:Y:S01]  /*6bcd0*/  STL [R1+0xac], R16 ;  /* 0x0000ac1001007387 */ /* 0x000fe20000100800 */
[----:B-----5:R-:W-:-:S03]  /*6bce0*/  F2FP.SATFINITE.E4M3.F32.PACK_AB_MERGE_C R23, R22, R21, RZ ;  /* 0x000000151617723e */ /* 0x020fc600048070ff */
[----:B------:R-:W4:Y:S04]  /*6bcf0*/  LDL.LU R22, [R1+0x7c] ;  /* 0x00007c0001167983 */ /* 0x000f280000300800 */
[----:B------:R0:W-:Y:S01]  /*6bd00*/  STL [R1+0xd0], R15 ;  /* 0x0000d00f01007387 */ /* 0x0001e20000100800 */
[----:B--2---:R-:W-:-:S03]  /*6bd10*/  F2FP.SATFINITE.E4M3.F32.PACK_AB_MERGE_C R3, R14, R19, RZ ;  /* 0x000000130e03723e */ /* 0x004fc600048070ff */
[----:B------:R-:W3:Y:S04]  /*6bd20*/  LDL.LU R19, [R1+0x70] ;  /* 0x0000700001137983 */ /* 0x000ee80000300800 */
[----:B------:R1:W-:Y:S04]  /*6bd30*/  STL [R1+0xcc], R4 ;  /* 0x0000cc0401007387 */ /* 0x0003e80000100800 */
[----:B------:R-:W4:Y:S01]  /*6bd40*/  LDL.LU R14, [R1+0x78] ;  /* 0x00007800010e7983 */ /* 0x000f220000300800 */
[----:B0-----:R-:W-:-:S03]  /*6bd50*/  F2FP.SATFINITE.E4M3.F32.PACK_AB_MERGE_C R15, R0, R2, RZ ;  /* 0x00000002000f723e */ /* 0x001fc600048070ff */
[----:B------:R0:W-:Y:S04]  /*6bd60*/  STL [R1+0x118], R3 ;  /* 0x0001180301007387 */ /* 0x0001e80000100800 */
[----:B-1----:R-:W2:Y:S04]  /*6bd70*/  LDL.LU R4, [R1+0x80] ;  /* 0x0000800001047983 */ /* 0x002ea80000300800 */
[----:B0-----:R-:W2:Y:S04]  /*6bd80*/  LDL.LU R3, [R1+0x88] ;  /* 0x0000880001037983 */ /* 0x001ea80000300800 */
[----:B------:R-:W5:Y:S04]  /*6bd90*/  LDL.LU R24, [R1+0x20] ;  /* 0x0000200001187983 */ /* 0x000f680000300800 */
[----:B------:R-:W3:Y:S04]  /*6bda0*/  LDL.LU R21, [R1+0x24] ;  /* 0x0000240001157983 */ /* 0x000ee80000300800 */
[----:B------:R-:W3:Y:S04]  /*6bdb0*/  LDL.LU R27, [R1+0x2c] ;  /* 0x00002c00011b7983 */ /* 0x000ee80000300800 */
[----:B------:R-:W3:Y:S04]  /*6bdc0*/  LDL.LU R2, [R1+0x8c] ;  /* 0x00008c0001027983 */ /* 0x000ee80000300800 */
[----:B------:R-:W3:Y:S04]  /*6bdd0*/  LDL.LU R0, [R1+0x90] ;  /* 0x0000900001007983 */ /* 0x000ee80000300800 */
[----:B------:R0:W-:Y:S01]  /*6bde0*/  STL [R1+0x114], R15 ;  /* 0x0001140f01007387 */ /* 0x0001e20000100800 */
[----:B------:R-:W-:-:S03]  /*6bdf0*/  F2FP.SATFINITE.E4M3.F32.PACK_AB_MERGE_C R12, R11, R12, RZ ;  /* 0x0000000c0b0c723e */ /* 0x000fc600048070ff */
[----:B------:R-:W3:Y:S04]  /*6be00*/  LDL.LU R18, [R1+0x94] ;  /* 0x0000940001127983 */ /* 0x000ee80000300800 */
[----:B------:R-:W3:Y:S04]  /*6be10*/  LDL.LU R17, [R1+0x98] ;  /* 0x0000980001117983 */ /* 0x000ee80000300800 */
[----:B------:R-:W3:Y:S04]  /*6be20*/  LDL.LU R25, [R1] ;  /* 0x0000000001197983 */ /* 0x000ee80000300800 */
[----:B------:R-:W3:Y:S04]  /*6be30*/  LDL.LU R16, [R1+0x8] ;  /* 0x0000080001107983 */ /* 0x000ee80000300800 */
[----:B------:R-:W3:Y:S04]  /*6be40*/  LDL.LU R29, [R1+0x12c] ;  /* 0x00012c00011d7983 */ /* 0x000ee80000300800 */
[----:B0-----:R-:W3:Y:S04]  /*6be50*/  LDL.LU R15, [R1+0x130] ;  /* 0x00013000010f7983 */ /* 0x001ee80000300800 */
[----:B------:R-:W3:Y:S04]  /*6be60*/  LDL.LU R26, [R1+0xc] ;  /* 0x00000c00011a7983 */ /* 0x000ee80000300800 */
[----:B------:R-:W3:Y:S04]  /*6be70*/  LDL.LU R11, [R1+0x64] ;  /* 0x00006400010b7983 */ /* 0x000ee80000300800 */
[----:B------:R0:W-:Y:S04]  /*6be80*/  STL [R1+0xb4], R12 ;  /* 0x0000b40c01007387 */ /* 0x0001e80000100800 */
[----:B0-----:R-:W3:Y:S01]  /*6be90*/  LDL.LU R12, [R1+0x68] ;  /* 0x00006800010c7983 */ /* 0x001ee20000300800 */
[----:B------:R-:W-:-:S03]  /*6bea0*/  F2FP.SATFINITE.E4M3.F32.PACK_AB_MERGE_C R9, R9, R10, RZ ;  /* 0x0000000a0909723e */ /* 0x000fc600048070ff */
[----:B------:R-:W4:Y:S01]  /*6beb0*/  LDL.LU R10, [R1+0x150] ;  /* 0x00015000010a7983 */ /* 0x000f220000300800 */
[----:B--2---:R-:W-:Y:S02]  /*6bec0*/  F2FP.SATFINITE.E4M3.F32.PACK_AB_MERGE_C R3, R3, R4, RZ ;  /* 0x000000040303723e */ /* 0x004fe400048070ff */
[----:B---3--:R-:W-:-:S05]  /*6bed0*/  F2FP.SATFINITE.E4M3.F32.PACK_AB_MERGE_C R11, R12, R11, RZ ;  /* 0x0000000b0c0b723e */ /* 0x008fca00048070ff */
[----:B------:R-:W-:Y:S04]  /*6bee0*/  STL [R1+0xdc], R11 ;  /* 0x0000dc0b01007387 */ /* 0x000fe80000100800 */
[----:B------:R-:W2:Y:S04]  /*6bef0*/  LDL.LU R12, [R1+0x160] ;  /* 0x00016000010c7983 */ /* 0x000ea80000300800 */
[----:B------:R0:W-:Y:S02]  /*6bf00*/  STL [R1+0x68], R9 ;  /* 0x0000680901007387 */ /* 0x0001e40000100800 */
[----:B0-----:R-:W-:-:S02]  /*6bf10*/  F2FP.SATFINITE.E4M3.F32.PACK_AB_MERGE_C R9, R20, R19, RZ ;  /* 0x000000131409723e */ /* 0x001fc400048070ff */
[----:B------:R-:W3:Y:S04]  /*6bf20*/  LDL.LU R19, [R1+0x34] ;  /* 0x0000340001137983 */ /* 0x000ee80000300800 */
[----:B------:R-:W3:Y:S04]  /*6bf30*/  LDL.LU R20, [R1+0x38] ;  /* 0x0000380001147983 */ /* 0x000ee80000300800 */
[----:B------:R0:W-:Y:S01]  /*6bf40*/  STL [R1+0xd8], R9 ;  /* 0x0000d80901007387 */ /* 0x0001e20000100800 */
[----:B----4-:R-:W-:Y:S02]  /*6bf50*/  F2FP.SATFINITE.E4M3.F32.PACK_AB_MERGE_C R11, R22, R14, RZ ;  /* 0x0000000e160b723e */ /* 0x010fe400048070ff */
[----:B0-----:R-:W-:-:S02]  /*6bf60*/  F2FP.SATFINITE.E4M3.F32.PACK_AB_MERGE_C R9, R7, R8, RZ ;  /* 0x000000080709723e */ /* 0x001fc400048070ff */
[----:B------:R-:W4:Y:S04]  /*6bf70*/  LDL.LU R7, [R1+0x14c] ;  /* 0x00014c0001077983 */ /* 0x000f280000300800 */
[----:B------:R-:W2:Y:S04]  /*6bf80*/  LDL.LU R8, [R1+0x15c] ;  /* 0x00015c0001087983 */ /* 0x000ea80000300800 */
[----:B------:R0:W-:Y:S02]  /*6bf90*/  STL [R1+0x60], R9 ;  /* 0x0000600901007387 */ /* 0x0001e40000100800 */
[----:B0-----:R-:W-:-:S02]  /*6bfa0*/  F2FP.SATFINITE.E4M3.F32.PACK_AB_MERGE_C R9, R5, R6, RZ ;  /* 0x000000060509723e */ /* 0x001fc400048070ff */
[----:B------:R-:W2:Y:S04]  /*6bfb0*/  LDL.LU R5, [R1+0x16c] ;  /* 0x00016c0001057983 */ /* 0x000ea80000300800 */
[----:B------:R-:W-:Y:S04]  /*6bfc0*/  STL [R1+0x7c], R11 ;  /* 0x00007c0b01007387 */ /* 0x000fe80000100800 */
[----:B------:R-:W2:Y:S04]  /*6bfd0*/  LDL.LU R6, [R1+0x170] ;  /* 0x0001700001067983 */ /* 0x000ea80000300800 */
[----:B------:R0:W-:Y:S04]  /*6bfe0*/  STL [R1+0x110], R9 ;  /* 0x0001100901007387 */ /* 0x0001e80000100800 */
[----:B0-----:R-:W2:Y:S04]  /*6bff0*/  LDL.LU R9, [R1+0x40] ;  /* 0x0000400001097983 */ /* 0x001ea80000300800 */
[----:B------:R-:W2:Y:S04]  /*6c000*/  LDL.LU R11, [R1+0x44] ;  /* 0x00004400010b7983 */ /* 0x000ea80000300800 */
[----:B------:R-:W2:Y:S04]  /*6c010*/  LDL.LU R14, [R1+0x178] ;  /* 0x00017800010e7983 */ /* 0x000ea80000300800 */
[----:B------:R-:W2:Y:S04]  /*6c020*/  LDL.LU R22, [R1+0x17c] ;  /* 0x00017c0001167983 */ /* 0x000ea80000300800 */
[----:B------:R-:W2:Y:S04]  /*6c030*/  LDL.LU R4, [R1+0x2e18] ;  /* 0x002e180001047983 */ /* 0x000ea80000300800 */
[----:B------:R0:W-:Y:S04]  /*6c040*/  STL [R1+0x10c], R3 ;  /* 0x00010c0301007387 */ /* 0x0001e80000100800 */
[----:B0-----:R-:W2:Y:S01]  /*6c050*/  LDL.LU R3, [R1+0x2e14] ;  /* 0x002e140001037983 */ /* 0x001ea20000300800 */
[----:B------:R-:W-:-:S02]  /*6c060*/  F2FP.SATFINITE.E4M3.F32.PACK_AB_MERGE_C R0, R0, R2, RZ ;  /* 0x000000020000723e */ /* 0x000fc400048070ff */
[----:B--2---:R-:W-:Y:S02]  /*6c070*/  F2FP.SATFINITE.E4M3.F32.PACK_AB_MERGE_C R4, R3, R4, RZ ;  /* 0x000000040304723e */ /* 0x004fe400048070ff */
[----:B------:R-:W2:Y:S04]  /*6c080*/  LDL.LU R3, [R1+0x140] ;  /* 0x0001400001037983 */ /* 0x000ea80000300800 */
[----:B------:R0:W-:Y:S04]  /*6c090*/  STL [R1+0x48], R4 ;  /* 0x0000480401007387 */ /* 0x0001e80000100800 */
[----:B0-----:R-:W5:Y:S04]  /*6c0a0*/  LDL.LU R4, [R1+0x14] ;  /* 0x0000140001047983 */ /* 0x001f680000300800 */
[----:B------:R-:W2:Y:S04]  /*6c0b0*/  LDL.LU R2, [R1+0x2e10] ;  /* 0x002e100001027983 */ /* 0x000ea80000300800 */
[----:B------:R0:W-:Y:S04]  /*6c0c0*/  STL [R1+0x78], R0 ;  /* 0x0000780001007387 */ /* 0x0001e80000100800 */
[----:B0-----:R-:W2:Y:S01]  /*6c0d0*/  LDL.LU R0, [R1+0x2e0c] ;  /* 0x002e0c0001007983 */ /* 0x001ea20000300800 */
[----:B------:R-:W-:-:S02]  /*6c0e0*/  F2FP.SATFINITE.E4M3.F32.PACK_AB_MERGE_C R17, R17, R18, RZ ;  /* 0x000000121111723e */ /* 0x000fc400048070ff */
[----:B------:R-:W-:Y:S02]  /*6c0f0*/  F2FP.SATFINITE.E4M3.F32.PACK_AB_MERGE_C R16, R16, R25, RZ ;  /* 0x000000191010723e */ /* 0x000fe400048070ff */
[----:B------:R-:W-:Y:S02]  /*6c100*/  F2FP.SATFINITE.E4M3.F32.PACK_AB_MERGE_C R15, R15, R29, RZ ;  /* 0x0000001d0f0f723e */ /* 0x000fe400048070ff */
[----:B--2---:R-:W-:Y:S02]  /*6c110*/  F2FP.SATFINITE.E4M3.F32.PACK_AB_MERGE_C R2, R0, R2, RZ ;  /* 0x000000020002723e */ /* 0x004fe400048070ff */
[----:B------:R-:W2:Y:S04]  /*6c120*/  LDL.LU R0, [R1+0x10] ;  /* 0x0000100001007983 */ /* 0x000ea80000300800 */
[----:B------:R0:W-:Y:S04]  /*6c130*/  STL [R1+0x3c], R2 ;  /* 0x00003c0201007387 */ /* 0x0001e80000100800 */
[----:B0-----:R-:W3:Y:S04]  /*6c140*/  LDL.LU R2, [R1+0x13c] ;  /* 0x00013c0001027983 */ /* 0x001ee80000300800 */
[----:B------:R-:W4:Y:S04]  /*6c150*/  LDL.LU R18, [R1+0x2e08] ;  /* 0x002e080001127983 */ /* 0x000f280000300800 */
[----:B------:R0:W-:Y:S04]  /*6c160*/  STL [R1+0x74], R17 ;  /* 0x0000741101007387 */ /* 0x0001e80000100800 */
[----:B0-----:R-:W4:Y:S04]  /*6c170*/  LDL.LU R17, [R1+0x2e04] ;  /* 0x002e040001117983 */ /* 0x001f280000300800 */
[----:B------:R-:W4:Y:S04]  /*6c180*/  LDL.LU R25, [R1+0x2e00] ;  /* 0x002e000001197983 */ /* 0x000f280000300800 */
[----:B------:R0:W-:Y:S04]  /*6c190*/  STL [R1+0x8], R16 ;  /* 0x0000081001007387 */ /* 0x0001e80000100800 */
[----:B0-----:R-:W4:Y:S04]  /*6c1a0*/  LDL.LU R16, [R1+0x2dfc] ;  /* 0x002dfc0001107983 */ /* 0x001f280000300800 */
[----:B------:R-:W4:Y:S04]  /*6c1b0*/  LDL.LU R29, [R1+0x2df8] ;  /* 0x002df800011d7983 */ /* 0x000f280000300800 */
[----:B------:R0:W-:Y:S01]  /*6c1c0*/  STL [R1+0x64], R15 ;  /* 0x0000640f01007387 */ /* 0x0001e20000100800 */
[----:B-----5:R-:W-:-:S03]  /*6c1d0*/  F2FP.SATFINITE.E4M3.F32.PACK_AB_MERGE_C R24, R24, R4, RZ ;  /* 0x000000041818723e */ /* 0x020fc600048070ff */
[----:B0-----:R-:W5:Y:S01]  /*6c1e0*/  LDL.LU R15, [R1+0x2df4] ;  /* 0x002df400010f7983 */ /* 0x001f620000300800 */
[----:B------:R-:W-:Y:S02]  /*6c1f0*/  F2FP.SATFINITE.E4M3.F32.PACK_AB_MERGE_C R27, R27, R21, RZ ;  /* 0x000000151b1b723e */ /* 0x000fe400048070ff */
[----:B--2---:R-:W-:Y:S02]  /*6c200*/  F2FP.SATFINITE.E4M3.F32.PACK_AB_MERGE_C R0, R0, R26, RZ ;  /* 0x0000001a0000723e */ /* 0x004fe400048070ff */
[----:B------:R-:W2:Y:S04]  /*6c210*/  LDL.LU R26, [R1+0x2df0] ;  /* 0x002df000011a7983 */ /* 0x000ea80000300800 */
[----:B------:R3:W-:Y:S04]  /*6c220*/  STL [R1+0x108], R0 ;  /* 0x0001080001007387 */ /* 0x0007e80000100800 */
[----:B------:R-:W-:Y:S01]  /*6c230*/  STL [R1+0x2dec], R24 ;  /* 0x002dec1801007387 */ /* 0x000fe20000100800 */
[----:B---3--:R-:W-:-:S05]  /*6c240*/  F2FP.SATFINITE.E4M3.F32.PACK_AB_MERGE_C R0, R3, R2, RZ ;  /* 0x000000020300723e */ /* 0x008fca00048070ff */
[----:B------:R4:W-:Y:S04]  /*6c250*/  STL [R1+0x104], R0 ;  /* 0x0001040001007387 */ /* 0x0009e80000100800 */
[----:B------:R-:W3:Y:S01]  /*6c260*/  LDL.LU R21, [R1+0x4] ;  /* 0x0000040001157983 */ /* 0x000ee20000300800 */
[----:B----4-:R-:W-:-:S05]  /*6c270*/  F2FP.SATFINITE.E4M3.F32.PACK_AB_MERGE_C R0, R10, R7, RZ ;  /* 0x000000070a00723e */ /* 0x010fca00048070ff */
[----:B------:R0:W-:Y:S04]  /*6c280*/  STL [R1+0x54], R0 ;  /* 0x0000540001007387 */ /* 0x0001e80000100800 */
[----:B------:R-:W4:Y:S01]  /*6c290*/  LDL.LU R7, [R1+0x18] ;  /* 0x0000180001077983 */ /* 0x000f220000300800 */
[----:B0-----:R-:W-:-:S03]  /*6c2a0*/  F2FP.SATFINITE.E4M3.F32.PACK_AB_MERGE_C R0, R12, R8, RZ ;  /* 0x000000080c00723e */ /* 0x001fc600048070ff */
[----:B------:R-:W3:Y:S01]  /*6c2b0*/  LDL.LU R8, [R1+0x1c] ;  /* 0x00001c0001087983 */ /* 0x000ee20000300800 */
[----:B------:R-:W-:Y:S02]  /*6c2c0*/  LOP3.LUT R2, R25, 0xffff, RZ, 0xc0, !PT ;  /* 0x0000ffff19027812 */ /* 0x000fe400078ec0ff */
[----:B------:R-:W-:Y:S02]  /*6c2d0*/  F2FP.SATFINITE.E4M3.F32.PACK_AB_MERGE_C R6, R6, R5, RZ ;  /* 0x000000050606723e */ /* 0x000fe400048070ff */
[----:B------:R-:W-:Y:S01]  /*6c2e0*/  LOP3.LUT R29, R29, 0xffff, RZ, 0xc0, !PT ;  /* 0x0000ffff1d1d7812 */ /* 0x000fe200078ec0ff */
[----:B------:R0:W-:Y:S01]  /*6c2f0*/  STL [R1+0xc], R2 ;  /* 0x00000c0201007387 */ /* 0x0001e20000100800 */
[----:B------:R-:W-:-:S03]  /*6c300*/  F2FP.SATFINITE.E4M3.F32.PACK_AB_MERGE_C R5, R11, R9, RZ ;  /* 0x000000090b05723e */ /* 0x000fc600048070ff */
[----:B------:R1:W-:Y:S01]  /*6c310*/  STL [R1+0x50], R0 ;  /* 0x0000500001007387 */ /* 0x0003e20000100800 */
[----:B------:R-:W-:Y:S02]  /*6c320*/  F2FP.SATFINITE.E4M3.F32.PACK_AB_MERGE_C R4, R22, R14, RZ ;  /* 0x0000000e1604723e */ /* 0x000fe400048070ff */
[----:B0-----:R-:W-:Y:S02]  /*6c330*/  PRMT R2, R2, 0x3340, R1 ;  /* 0x0000334002027816 */ /* 0x001fe40000000001 */
[----:B-1----:R-:W-:Y:S02]  /*6c340*/  F2FP.SATFINITE.E4M3.F32.PACK_AB_MERGE_C R0, R20, R19, RZ ;  /* 0x000000131400723e */ /* 0x002fe400048070ff */
[----:B------:R-:W4:Y:S04]  /*6c350*/  LDL.LU R19, [R1+0x28] ;  /* 0x0000280001137983 */ /* 0x000f280000300800 */
[----:B------:R-:W4:Y:S04]  /*6c360*/  LDL.LU R20, [R1+0x30] ;  /* 0x0000300001147983 */ /* 0x000f280000300800 */
[----:B------:R-:W4:Y:S01]  /*6c370*/  LDL.LU R12, [R1+0x84] ;  /* 0x00008400010c7983 */ /* 0x000f220000300800 */
[----:B-----5:R-:W-:-:S02]  /*6c380*/  LOP3.LUT R14, R15, 0xffff, RZ, 0xc0, !PT ;  /* 0x0000ffff0f0e7812 */ /* 0x020fc400078ec0ff */
[----:B------:R-:W-:Y:S02]  /*6c390*/  LOP3.LUT R16, R16, 0xffff, RZ, 0xc0, !PT ;  /* 0x0000ffff10107812 */ /* 0x000fe400078ec0ff */
[----:B------:R-:W-:Y:S02]  /*6c3a0*/  LOP3.LUT R11, R18, 0xffff, RZ, 0xc0, !PT ;  /* 0x0000ffff120b7812 */ /* 0x000fe400078ec0ff */
[----:B------:R-:W-:Y:S02]  /*6c3b0*/  LOP3.LUT R22, R28, 0xffff, RZ, 0xc0, !PT ;  /* 0x0000ffff1c167812 */ /* 0x000fe400078ec0ff */
[----:B------:R-:W-:Y:S02]  /*6c3c0*/  LOP3.LUT R9, R13, 0xffff, RZ, 0xc0, !PT ;  /* 0x0000ffff0d097812 */ /* 0x000fe400078ec0ff */
[----:B--2---:R-:W-:-:S04]  /*6c3d0*/  LOP3.LUT R10, R26, 0xffff, RZ, 0xc0, !PT ;  /* 0x0000ffff1a0a7812 */ /* 0x004fc800078ec0ff */
[----:B------:R-:W-:Y:S01]  /*6c3e0*/  PRMT R3, R10, 0x3340, R29 ;  /* 0x000033400a037816 */ /* 0x000fe2000000001d */
[----:B------:R-:W-:Y:S03]  /*6c3f0*/  STL [R1+0x2de8], R10 ;  /* 0x002de80a01007387 */ /* 0x000fe60000100800 */
[----:B------:R-:W-:Y:S01]  /*6c400*/  PRMT R2, R3, 0x5410, R2 ;  /* 0x0000541003027816 */ /* 0x000fe20000000002 */
[----:B------:R0:W-:Y:S04]  /*6c410*/  STL [R1+0x2de4], R29 ;  /* 0x002de41d01007387 */ /* 0x0001e80000100800 */
[----:B------:R-:W-:Y:S04]  /*6c420*/  STL [R1+0x4c], R6 ;  /* 0x00004c0601007387 */ /* 0x000fe80000100800 */
[----:B------:R1:W-:Y:S04]  /*6c430*/  STL [R1+0xf8], R5 ;  /* 0x0000f80501007387 */ /* 0x0003e80000100800 */
[----:B0-----:R-:W2:Y:S04]  /*6c440*/  LDL.LU R29, [R1+0x9c] ;  /* 0x00009c00011d7983 */ /* 0x001ea80000300800 */
[----:B------:R-:W-:Y:S01]  /*6c450*/  STL [R1+0xf4], R4 ;  /* 0x0000f40401007387 */ /* 0x000fe20000100800 */
[----:B-1----:R-:W-:-:S03]  /*6c460*/  LOP3.LUT R5, R17, 0xffff, RZ, 0xc0, !PT ;  /* 0x0000ffff11057812 */ /* 0x002fc600078ec0ff */
[----:B------:R-:W5:Y:S04]  /*6c470*/  LDL.LU R10, [R1+0xa0] ;  /* 0x0000a000010a7983 */ /* 0x000f680000300800 */
[----:B------:R0:W-:Y:S04]  /*6c480*/  STL [R1+0xf0], R2 ;  /* 0x0000f00201007387 */ /* 0x0001e80000100800 */
[----:B------:R-:W-:Y:S04]  /*6c490*/  STL [R1+0x24], R14 ;  /* 0x0000240e01007387 */ /* 0x000fe80000100800 */
[----:B------:R-:W-:Y:S04]  /*6c4a0*/  STL [R1+0x14], R16 ;  /* 0x0000141001007387 */ /* 0x000fe80000100800 */
[----:B------:R-:W-:Y:S04]  /*6c4b0*/  STL [R1+0x38], R5 ;  /* 0x0000380501007387 */ /* 0x000fe80000100800 */
[----:B------:R1:W-:Y:S01]  /*6c4c0*/  STL [R1], R11 ;  /* 0x0000000b01007387 */ /* 0x0003e20000100800 */
[----:B---3--:R-:W-:-:S03]  /*6c4d0*/  LOP3.LUT R8, R8, 0xffff, RZ, 0xc0, !PT ;  /* 0x0000ffff08087812 */ /* 0x008fc600078ec0ff */
[----:B------:R-:W3:Y:S01]  /*6c4e0*/  LDL.LU R18, [R1+0xa4] ;  /* 0x0000a40001127983 */ /* 0x000ee20000300800 */
[----:B0-----:R-:W-:-:S03]  /*6c4f0*/  PRMT R2, R22, 0x3340, R1 ;  /* 0x0000334016027816 */ /* 0x001fc60000000001 */
[----:B------:R-:W3:Y:S04]  /*6c500*/  LDL.LU R17, [R1+0xa8] ;  /* 0x0000a80001117983 */ /* 0x000ee80000300800 */
[----:B------:R-:W3:Y:S01]  /*6c510*/  LDL.LU R15, [R1+0xb0] ;  /* 0x0000b000010f7983 */ /* 0x000ee20000300800 */
[----:B-1----:R-:W-:-:S03]  /*6c520*/  PRMT R11, R11, 0x3340, R9 ;  /* 0x000033400b0b7816 */ /* 0x002fc60000000009 */
[----:B------:R-:W3:Y:S04]  /*6c530*/  LDL.LU R25, [R1+0xb8] ;  /* 0x0000b80001197983 */ /* 0x000ee80000300800 */
[----:B------:R-:W3:Y:S01]  /*6c540*/  LDL.LU R26, [R1+0xbc] ;  /* 0x0000bc00011a7983 */ /* 0x000ee20000300800 */
[----:B------:R-:W-:-:S03]  /*6c550*/  PRMT R3, R8, 0x3340, R1 ;  /* 0x0000334008037816 */ /* 0x000fc60000000001 */
[----:B------:R-:W3:Y:S01]  /*6c560*/  LDL.LU R24, [R1+0xc4] ;  /* 0x0000c40001187983 */ /* 0x000ee20000300800 */
[----:B------:R-:W-:-:S03]  /*6c570*/  PRMT R14, R14, 0x3340, R16 ;  /* 0x000033400e0e7816 */ /* 0x000fc60000000010 */
[----:B------:R-:W3:Y:S01]  /*6c580*/  LDL.LU R28, [R1+0xac] ;  /* 0x0000ac00011c7983 */ /* 0x000ee20000300800 */
[----:B------:R-:W-:-:S03]  /*6c590*/  PRMT R16, R11, 0x5410, R2 ;  /* 0x000054100b107816 */ /* 0x000fc60000000002 */
[----:B------:R-:W-:Y:S04]  /*6c5a0*/  STL [R1+0x2ddc], R22 ;  /* 0x002ddc1601007387 */ /* 0x000fe80000100800 */
[----:B------:R0:W-:Y:S04]  /*6c5b0*/  STL [R1+0x2de0], R8 ;  /* 0x002de00801007387 */ /* 0x0001e80000100800 */
[----:B0-----:R-:W3:Y:S04]  /*6c5c0*/  LDL.LU R8, [R1+0xc0] ;  /* 0x0000c00001087983 */ /* 0x001ee80000300800 */
[----:B------:R-:W3:Y:S01]  /*6c5d0*/  LDL.LU R2, [R1+0xc8] ;  /* 0x0000c80001027983 */ /* 0x000ee20000300800 */
[----:B------:R-:W-:-:S02]  /*6c5e0*/  LOP3.LUT R21, R21, 0xffff, RZ, 0xc0, !PT ;  /* 0x0000ffff15157812 */ /* 0x000fc400078ec0ff */
[----:B----4-:R-:W-:Y:S02]  /*6c5f0*/  LOP3.LUT R7, R7, 0xffff, RZ, 0xc0, !PT ;  /* 0x0000ffff07077812 */ /* 0x010fe400078ec0ff */
[----:B------:R-:W-:Y:S02]  /*6c600*/  LOP3.LUT R19, R19, 0xffff, RZ, 0xc0, !PT ;  /* 0x0000ffff13137812 */ /* 0x000fe400078ec0ff */
[----:B------:R-:W-:Y:S02]  /*6c610*/  LOP3.LUT R20, R20, 0xffff, RZ, 0xc0, !PT ;  /* 0x0000ffff14147812 */ /* 0x000fe400078ec0ff */
[----:B------:R-:W-:Y:S02]  /*6c620*/  LOP3.LUT R6, R12, 0xffff, RZ, 0xc0, !PT ;  /* 0x0000ffff0c067812 */ /* 0x000fe400078ec0ff */
[----:B------:R-:W-:Y:S02]  /*6c630*/  PRMT R12, R21, 0x3340, R7 ;  /* 0x00003340150c7816 */ /* 0x000fe40000000007 */
[----:B------:R-:W-:-:S02]  /*6c640*/  PRMT R4, R20, 0x3340, R1 ;  /* 0x0000334014047816 */ /* 0x000fc40000000001 */
[----:B------:R-:W-:Y:S02]  /*6c650*/  PRMT R13, R19, 0x3340, R6 ;  /* 0x00003340130d7816 */ /* 0x000fe40000000006 */
[----:B------:R-:W-:Y:S02]  /*6c660*/  PRMT R5, R5, 0x3340, R1 ;  /* 0x0000334005057816 */ /* 0x000fe40000000001 */
[----:B------:R-:W-:Y:S02]  /*6c670*/  PRMT R11, R12, 0x5410, R3 ;  /* 0x000054100c0b7816 */ /* 0x000fe40000000003 */
[----:B------:R-:W-:Y:S02]  /*6c680*/  PRMT R4, R13, 0x5410, R4 ;  /* 0x000054100d047816 */ /* 0x000fe40000000004 */
[----:B------:R-:W-:Y:S01]  /*6c690*/  PRMT R3, R14, 0x5410, R5 ;  /* 0x000054100e037816 */ /* 0x000fe20000000005 */
[----:B------:R2:W-:Y:S04]  /*6c6a0*/  STL [R1+0xec], R16 ;  /* 0x0000ec1001007387 */ /* 0x0005e80000100800 */
[----:B------:R-:W-:Y:S04]  /*6c6b0*/  STL [R1+0xe8], R11 ;  /* 0x0000e80b01007387 */ /* 0x000fe80000100800 */
[----:B------:R0:W-:Y:S04]  /*6c6c0*/  STL [R1+0xe4], R4 ;  /* 0x0000e40401007387 */ /* 0x0001e80000100800 */
[----:B------:R1:W-:Y:S01]  /*6c6d0*/  STL [R1+0xe0], R3 ;  /* 0x0000e00301007387 */ /* 0x0003e20000100800 */
[----:B------:R-:W-:-:S02]  /*6c6e0*/  LOP3.LUT R12, R23, 0xffff, RZ, 0xc0, !PT ;  /* 0x0000ffff170c7812 */ /* 0x000fc400078ec0ff */
[----:B--2---:R-:W-:Y:S02]  /*6c6f0*/  LOP3.LUT R16, R29, 0xffff, RZ, 0xc0, !PT ;  /* 0x0000ffff1d107812 */ /* 0x004fe400078ec0ff */
[----:B------:R-:W2:Y:S01]  /*6c700*/  LDL.LU R29, [R1+0xd4] ;  /* 0x0000d400011d7983 */ /* 0x000ea20000300800 */
[----:B-----5:R-:W-:-:S03]  /*6c710*/  LOP3.LUT R5, R10, 0xffff, RZ, 0xc0, !PT ;  /* 0x0000ffff0a057812 */ /* 0x020fc600078ec0ff */
[----:B------:R-:W4:Y:S04]  /*6c720*/  LDL.LU R10, [R1+0xd0] ;  /* 0x0000d000010a7983 */ /* 0x000f280000300800 */
[----:B------:R-:W5:Y:S01]  /*6c730*/  LDL.LU R22, [R1+0x68] ;  /* 0x0000680001167983 */ /* 0x000f620000300800 */
[----:B------:R-:W-:Y:S02]  /*6c740*/  PRMT R13, R16, 0x3340, R5 ;  /* 0x00003340100d7816 */ /* 0x000fe40000000005 */
[----:B---3--:R-:W-:Y:S02]  /*6c750*/  LOP3.LUT R18, R18, 0xffff, RZ, 0xc0, !PT ;  /* 0x0000ffff12127812 */ /* 0x008fe400078ec0ff */
[----:B0-----:R-:W-:Y:S02]  /*6c760*/  LOP3.LUT R4, R15, 0xffff, RZ, 0xc0, !PT ;  /* 0x0000ffff0f047812 */ /* 0x001fe400078ec0ff */
[----:B-1----:R-:W-:-:S02]  /*6c770*/  LOP3.LUT R3, R25, 0xffff, RZ, 0xc0, !PT ;  /* 0x0000ffff19037812 */ /* 0x002fc400078ec0ff */
[----:B------:R-:W-:-:S03]  /*6c780*/  LOP3.LUT R15, R26, 0xffff, RZ, 0xc0, !PT ;  /* 0x0000ffff1a0f7812 */ /* 0x000fc600078ec0ff */
[----:B------:R0:W-:Y:S01]  /*6c790*/  STL [R1+0x34], R3 ;  /* 0x0000340301007387 */ /* 0x0001e20000100800 */
[----:B------:R-:W-:-:S03]  /*6c7a0*/  LOP3.LUT R24, R24, 0xffff, RZ, 0xc0, !PT ;  /* 0x0000ffff18187812 */ /* 0x000fc600078ec0ff */
[----:B------:R-:W3:Y:S01]  /*6c7b0*/  LDL.LU R25, [R1+0x3c] ;  /* 0x00003c0001197983 */ /* 0x000ee20000300800 */
[----:B------:R-:W-:-:S03]  /*6c7c0*/  LOP3.LUT R28, R28, 0xffff, RZ, 0xc0, !PT ;  /* 0x0000ffff1c1c7812 */ /* 0x000fc600078ec0ff */
[----:B------:R-:W3:Y:S01]  /*6c7d0*/  LDL.LU R26, [R1+0x8] ;  /* 0x00000800011a7983 */ /* 0x000ee20000300800 */
[----:B------:R-:W-:-:S03]  /*6c7e0*/  LOP3.LUT R17, R17, 0xffff, RZ, 0xc0, !PT ;  /* 0x0000ffff11117812 */ /* 0x000fc600078ec0ff */
[----:B------:R1:W-:Y:S04]  /*6c7f0*/  STL [R1+0x30], R15 ;  /* 0x0000300f01007387 */ /* 0x0003e80000100800 */
[----:B------:R-:W-:Y:S01]  /*6c800*/  STL [R1+0x2c], R24 ;  /* 0x00002c1801007387 */ /* 0x000fe20000100800 */
[--C-:B0-----:R-:W-:Y:S02]  /*6c810*/  PRMT R3, R3, 0x3340, R1.reuse ;  /* 0x0000334003037816 */ /* 0x101fe40000000001 */
[----:B------:R-:W-:Y:S02]  /*6c820*/  LOP3.LUT R8, R8, 0xffff, RZ, 0xc0, !PT ;  /* 0x0000ffff08087812 */ /* 0x000fe400078ec0ff */
[----:B------:R-:W-:Y:S02]  /*6c830*/  LOP3.LUT R11, R2, 0xffff, RZ, 0xc0, !PT ;  /* 0x0000ffff020b7812 */ /* 0x000fe400078ec0ff */
[----:B------:R-:W-:-:S02]  /*6c840*/  PRMT R2, R18, 0x3340, R1 ;  /* 0x0000334012027816 */ /* 0x000fc40000000001 */
[----:B------:R-:W-:Y:S01]  /*6c850*/  PRMT R23, R8, 0x3340, R28 ;  /* 0x0000334008177816 */ /* 0x000fe2000000001c */
[----:B------:R-:W-:Y:S01]  /*6c860*/  STL [R1+0x28], R11 ;  /* 0x0000280b01007387 */ /* 0x000fe20000100800 */
[----:B-1----:R-:W-:-:S03]  /*6c870*/  PRMT R15, R15, 0x3340, R24 ;  /* 0x000033400f0f7816 */ /* 0x002fc60000000018 */
[----:B------:R0:W-:Y:S01]  /*6c880*/  STL [R1+0x20], R8 ;  /* 0x0000200801007387 */ /* 0x0001e20000100800 */
[----:B------:R-:W-:-:S03]  /*6c890*/  PRMT R14, R17, 0x3340, R4 ;  /* 0x00003340110e7816 */ /* 0x000fc60000000004 */
[----:B------:R-:W-:Y:S04]  /*6c8a0*/  STL [R1+0x10], R28 ;  /* 0x0000101c01007387 */ /* 0x000fe80000100800 */
[----:B------:R-:W-:Y:S01]  /*6c8b0*/  STL [R1+0x44], R12 ;  /* 0x0000440c01007387 */ /* 0x000fe20000100800 */
[----:B0-----:R-:W-:-:S03]  /*6c8c0*/  PRMT R8, R13, 0x5410, R2 ;  /* 0x000054100d087816 */ /* 0x001fc60000000002 */
[----:B------:R-:W5:Y:S04]  /*6c8d0*/  LDL.LU R24, [R1+0x2dec] ;  /* 0x002dec0001187983 */ /* 0x000f680000300800 */
[----:B------:R-:W5:Y:S04]  /*6c8e0*/  LDL.LU R13, [R1+0xb4] ;  /* 0x0000b400010d7983 */ /* 0x000f680000300800 */
[----:B------:R-:W5:Y:S04]  /*6c8f0*/  LDL.LU R2, [R1+0x48] ;  /* 0x0000480001027983 */ /* 0x000f680000300800 */
[----:B------:R0:W-:Y:S02]  /*6c900*/  STL [R1+0xc4], R8 ;  /* 0x0000c40801007387 */ /* 0x0001e40000100800 */
[----:B0-----:R-:W-:-:S02]  /*6c910*/  PRMT R8, R14, 0x5410, R3 ;  /* 0x000054100e087816 */ /* 0x001fc40000000003 */
[----:B------:R-:W5:Y:S04]  /*6c920*/  LDL.LU R3, [R1+0xcc] ;  /* 0x0000cc0001037983 */ /* 0x000f680000300800 */
[----:B------:R-:W5:Y:S01]  /*6c930*/  LDL.LU R14, [R1+0x60] ;  /* 0x00006000010e7983 */ /* 0x000f620000300800 */
[--C-:B------:R-:W-:Y:S02]  /*6c940*/  PRMT R11, R11, 0x3340, R1.reuse ;  /* 0x000033400b0b7816 */ /* 0x100fe40000000001 */
[----:B------:R-:W-:Y:S01]  /*6c950*/  PRMT R12, R12, 0x3340, R1 ;  /* 0x000033400c0c7816 */ /* 0x000fe20000000001 */
[----:B------:R0:W-:Y:S01]  /*6c960*/  STL [R1+0xc0], R8 ;  /* 0x0000c00801007387 */ /* 0x0001e20000100800 */
[----:B------:R-:W-:-:S05]  /*6c970*/  PRMT R11, R15, 0x5410, R11 ;  /* 0x000054100f0b7816 */ /* 0x000fca000000000b */
[----:B------:R-:W-:Y:S01]  /*6c980*/  STL [R1+0xbc], R11 ;  /* 0x0000bc0b01007387 */ /* 0x000fe20000100800 */
[----:B0-----:R-:W-:-:S05]  /*6c990*/  PRMT R8, R23, 0x5410, R12 ;  /* 0x0000541017087816 */ /* 0x001fca000000000c */
[----:B------:R0:W-:Y:S01]  /*6c9a0*/  STL [R1+0xb8], R8 ;  /* 0x0000b80801007387 */ /* 0x0001e20000100800 */
[----:B------:R-:W-:Y:S02]  /*6c9b0*/  LOP3.LUT R12, R0, 0xffff, RZ, 0xc0, !PT ;  /* 0x0000ffff000c7812 */ /* 0x000fe400078ec0ff */
[----:B------:R-:W-:Y:S01]  /*6c9c0*/  LOP3.LUT R27, R27, 0xffff, RZ, 0xc0, !PT ;  /* 0x0000ffff1b1b7812 */ /* 0x000fe200078ec0ff */
[----:B0-----:R-:W5:Y:S04]  /*6c9d0*/  LDL.LU R8, [R1+0x74] ;  /* 0x0000740001087983 */ /* 0x001f680000300800 */
[----:B------:R-:W5:Y:S01]  /*6c9e0*/  LDL.LU R28, [R1+0x54] ;  /* 0x00005400011c7983 */ /* 0x000f620000300800 */
[----:B--2---:R-:W-:Y:S02]  /*6c9f0*/  LOP3.LUT R29, R29, 0xffff, RZ, 0xc0, !PT ;  /* 0x0000ffff1d1d7812 */ /* 0x004fe400078ec0ff */
[----:B----4-:R-:W-:-:S03]  /*6ca00*/  LOP3.LUT R10, R10, 0xffff, RZ, 0xc0, !PT ;  /* 0x0000ffff0a0a7812 */ /* 0x010fc600078ec0ff */
[----:B------:R-:W-:Y:S04]  /*6ca10*/  STL [R1+0x5c], R29 ;  /* 0x00005c1d01007387 */ /* 0x000fe80000100800 */
[----:B------:R-:W-:Y:S01]  /*6ca20*/  STL [R1+0x58], R10 ;  /* 0x0000580a01007387 */ /* 0x000fe20000100800 */
[----:B---3--:R-:W-:Y:S02]  /*6ca30*/  LOP3.LUT R11, R26, 0xffff, RZ, 0xc0, !PT ;  /* 0x0000ffff1a0b7812 */ /* 0x008fe400078ec0ff */
[----:B-----5:R-:W-:Y:S02]  /*6ca40*/  LOP3.LUT R26, R24, 0xffff, RZ, 0xc0, !PT ;  /* 0x0000ffff181a7812 */ /* 0x020fe400078ec0ff */
[----:B------:R-:W-:Y:S02]  /*6ca50*/  LOP3.LUT R13, R13, 0xffff, RZ, 0xc0, !PT ;  /* 0x0000ffff0d0d7812 */ /* 0x000fe400078ec0ff */
[----:B------:R-:W-:-:S02]  /*6ca60*/  LOP3.LUT R23, R3, 0xffff, RZ, 0xc0, !PT ;  /* 0x0000ffff03177812 */ /* 0x000fc400078ec0ff */
[----:B------:R-:W-:Y:S02]  /*6ca70*/  LOP3.LUT R3, R22, 0xffff, RZ, 0xc0, !PT ;  /* 0x0000ffff16037812 */ /* 0x000fe400078ec0ff */
[----:B------:R-:W-:Y:S01]  /*6ca80*/  LOP3.LUT R15, R14, 0xffff, RZ, 0xc0, !PT ;  /* 0x0000ffff0e0f7812 */ /* 0x000fe200078ec0ff */
[----:B------:R-:W2:Y:S01]  /*6ca90*/  LDL.LU R22, [R1+0x50] ;  /* 0x0000500001167983 */ /* 0x000ea20000300800 */
[----:B------:R-:W-:Y:S02]  /*6caa0*/  LOP3.LUT R14, R2, 0xffff, RZ, 0xc0, !PT ;  /* 0x0000ffff020e7812 */ /* 0x000fe400078ec0ff */
[----:B------:R-:W-:Y:S01]  /*6cab0*/  LOP3.LUT R2, R25, 0xffff, RZ, 0xc0, !PT ;  /* 0x0000ffff19027812 */ /* 0x000fe200078ec0ff */
[----:B------:R-:W-:Y:S01]  /*6cac0*/  STL [R1+0x70], R23 ;  /* 0x0000701701007387 */ /* 0x000fe20000100800 */
[----:B------:R-:W-:Y:S02]  /*6cad0*/  PRMT R0, R15, 0x3340, R1 ;  /* 0x000033400f007816 */ /* 0x000fe40000000001 */
[----:B------:R-:W-:Y:S01]  /*6cae0*/  PRMT R24, R13, 0x3340, R3 ;  /* 0x000033400d187816 */ /* 0x000fe20000000003 */
[----:B------:R0:W-:Y:S01]  /*6caf0*/  STL [R1+0x40], R11 ;  /* 0x0000400b01007387 */ /* 0x0001e20000100800 */
[----:B------:R-:W-:-:S03]  /*6cb00*/  PRMT R25, R14, 0x3340, R2 ;  /* 0x000033400e197816 */ /* 0x000fc60000000002 */
[----:B------:R1:W-:Y:S01]  /*6cb10*/  STL [R1+0x1c], R26 ;  /* 0x00001c1a01007387 */ /* 0x0003e20000100800 */
[----:B------:R-:W-:-:S03]  /*6cb20*/  PRMT R24, R24, 0x5410, R0 ;  /* 0x0000541018187816 */ /* 0x000fc60000000000 */
[----:B------:R3:W-:Y:S01]  /*6cb30*/  STL [R1+0x4], R12 ;  /* 0x0000040c01007387 */ /* 0x0007e20000100800 */
[----:B0-----:R-:W-:-:S03]  /*6cb40*/  PRMT R11, R11, 0x3340, R1 ;  /* 0x000033400b0b7816 */ /* 0x001fc60000000001 */
[----:B------:R0:W-:Y:S01]  /*6cb50*/  STL [R1+0x8], R27 ;  /* 0x0000081b01007387 */ /* 0x0001e20000100800 */
[----:B-1----:R-:W-:Y:S02]  /*6cb60*/  PRMT R26, R26, 0x3340, R27 ;  /* 0x000033401a1a7816 */ /* 0x002fe4000000001b */
[----:B------:R-:W-:Y:S02]  /*6cb70*/  PRMT R25, R25, 0x5410, R11 ;  /* 0x0000541019197816 */ /* 0x000fe4000000000b */
[----:B---3--:R-:W-:Y:S02]  /*6cb80*/  PRMT R12, R12, 0x3340, R1 ;  /* 0x000033400c0c7816 */ /* 0x008fe40000000001 */
[----:B0-----:R-:W-:Y:S02]  /*6cb90*/  PRMT R27, R29, 0x3340, R10 ;  /* 0x000033401d1b7816 */ /* 0x001fe4000000000a */
[----:B------:R-:W3:Y:S01]  /*6cba0*/  LDL.LU R10, [R1+0x2de8] ;  /* 0x002de800010a7983 */ /* 0x000ee20000300800 */
[----:B------:R-:W-:-:S03]  /*6cbb0*/  PRMT R26, R26, 0x5410, R12 ;  /* 0x000054101a1a7816 */ /* 0x000fc6000000000c */
[----:B------:R-:W4:Y:S04]  /*6cbc0*/  LDL.LU R29, [R1+0x2de4] ;  /* 0x002de400011d7983 */ /* 0x000f280000300800 */
[----:B------:R-:W5:Y:S04]  /*6cbd0*/  LDL.LU R0, [R1+0xd8] ;  /* 0x0000d80001007983 */ /* 0x000f680000300800 */
[----:B------:R0:W-:Y:S04]  /*6cbe0*/  STL [R1+0xb0], R24 ;  /* 0x0000b01801007387 */ /* 0x0001e80000100800 */
[----:B0-----:R-:W3:Y:S04]  /*6cbf0*/  LDL.LU R24, [R1+0x64] ;  /* 0x0000640001187983 */ /* 0x001ee80000300800 */
[----:B------:R-:W4:Y:S04]  /*6cc00*/  LDL.LU R11, [R1+0xdc] ;  /* 0x0000dc00010b7983 */ /* 0x000f280000300800 */
[----:B------:R0:W-:Y:S04]  /*6cc10*/  STL [R1+0xac], R25 ;  /* 0x0000ac1901007387 */ /* 0x0001e80000100800 */
[----:B0-----:R-:W4:Y:S04]  /*6cc20*/  LDL.LU R25, [R1+0x4c] ;  /* 0x00004c0001197983 */ /* 0x001f280000300800 */
[----:B------:R-:W4:Y:S04]  /*6cc30*/  LDL.LU R12, [R1+0x7c] ;  /* 0x00007c00010c7983 */ /* 0x000f280000300800 */
[----:B------:R0:W-:Y:S04]  /*6cc40*/  STL [R1+0xa8], R26 ;  /* 0x0000a81a01007387 */ /* 0x0001e80000100800 */
[----:B0-----:R-:W4:Y:S01]  /*6cc50*/  LDL.LU R26, [R1+0x78] ;  /* 0x00007800011a7983 */ /* 0x001f220000300800 */
[----:B------:R-:W-:-:S02]  /*6cc60*/  PRMT R23, R23, 0x3340, R1 ;  /* 0x0000334017177816 */ /* 0x000fc40000000001 */
[----:B------:R-:W-:Y:S02]  /*6cc70*/  LOP3.LUT R8, R8, 0xffff, RZ, 0xc0, !PT ;  /* 0x0000ffff08087812 */ /* 0x000fe400078ec0ff */
[----:B------:R-:W-:Y:S02]  /*6cc80*/  PRMT R23, R27, 0x5410, R23 ;  /* 0x000054101b177816 */ /* 0x000fe40000000017 */
[----:B------:R-:W-:-:S03]  /*6cc90*/  LOP3.LUT R28, R28, 0xffff, RZ, 0xc0, !PT ;  /* 0x0000ffff1c1c7812 */ /* 0x000fc600078ec0ff */
[----:B------:R0:W-:Y:S01]  /*6cca0*/  STL [R1+0xa4], R23 ;  /* 0x0000a41701007387 */ /* 0x0001e20000100800 */
[----:B--2---:R-:W-:Y:S02]  /*6ccb0*/  LOP3.LUT R22, R22, 0xffff, RZ, 0xc0, !PT ;  /* 0x0000ffff16167812 */ /* 0x004fe400078ec0ff */
[----:B-----5:R-:W-:Y:S02]  /*6ccc0*/  LOP3.LUT R0, R0, 0xffff, RZ, 0xc0, !PT ;  /* 0x0000ffff00007812 */ /* 0x020fe400078ec0ff */
[----:B---3--:R-:W-:Y:S02]  /*6ccd0*/  LOP3.LUT R24, R24, 0xffff, RZ, 0xc0, !PT ;  /* 0x0000ffff18187812 */ /* 0x008fe400078ec0ff */
[----:B----4-:R-:W-:Y:S02]  /*6cce0*/  LOP3.LUT R11, R11, 0xffff, RZ, 0xc0, !PT ;  /* 0x0000ffff0b0b7812 */ /* 0x010fe400078ec0ff */
[----:B------:R-:W-:Y:S02]  /*6ccf0*/  LOP3.LUT R25, R25, 0xffff, RZ, 0xc0, !PT ;  /* 0x0000ffff19197812 */ /* 0x000fe400078ec0ff */
[----:B------:R-:W-:-:S04]  /*6cd00*/  LOP3.LUT R12, R12, 0xffff, RZ, 0xc0, !PT ;  /* 0x0000ffff0c0c7812 */ /* 0x000fc800078ec0ff */
[----:B0-----:R-:W-:Y:S02]  /*6cd10*/  PRMT R23, R12, 0x3340, R1 ;  /* 0x000033400c177816 */ /* 0x001fe40000000001 */
[----:B------:R-:W-:Y:S02]  /*6cd20*/  LOP3.LUT R27, R26, 0xffff, RZ, 0xc0, !PT ;  /* 0x0000ffff1a1b7812 */ /* 0x000fe400078ec0ff */
[----:B------:R-:W-:-:S03]  /*6cd30*/  PRMT R26, R11, 0x3340, R0 ;  /* 0x000033400b1a7816 */ /* 0x000fc60000000000 */
[----:B------:R0:W-:Y:S04]  /*6cd40*/  STL [R1+0x48], R27 ;  /* 0x0000481b01007387 */ /* 0x0001e80000100800 */
[----:B------:R-:W-:Y:S04]  /*6cd50*/  STL [R1+0x60], R8 ;  /* 0x0000600801007387 */ /* 0x000fe80000100800 */
[----:B------:R-:W-:Y:S01]  /*6cd60*/  STL [R1+0x64], R24 ;  /* 0x0000641801007387 */ /* 0x000fe20000100800 */
[----:B0-----:R-:W-:-:S03]  /*6cd70*/  PRMT R27, R27, 0x3340, R8 ;  /* 0x000033401b1b7816 */ /* 0x001fc60000000008 */
[----:B------:R0:W-:Y:S01]  /*6cd80*/  STL [R1+0x54], R28 ;  /* 0x0000541c01007387 */ /* 0x0001e20000100800 */
[----:B------:R-:W-:-:S03]  /*6cd90*/  PRMT R23, R26, 0x5410, R23 ;  /* 0x000054101a177816 */ /* 0x000fc60000000017 */
[----:B------:R1:W-:Y:S04]  /*6cda0*/  STL [R1+0x50], R22 ;  /* 0x0000501601007387 */ /* 0x0003e80000100800 */
[----:B------:R-:W-:Y:S01]  /*6cdb0*/  STL [R1+0x4c], R25 ;  /* 0x00004c1901007387 */ /* 0x000fe20000100800 */
[----:B0-----:R-:W-:-:S03]  /*6cdc0*/  PRMT R28, R28, 0x3340, R22 ;  /* 0x000033401c1c7816 */ /* 0x001fc60000000016 */
[----:B------:R-:W2:Y:S04]  /*6cdd0*/  LDL.LU R8, [R1+0x2de0] ;  /* 0x002de00001087983 */ /* 0x000ea80000300800 */
[----:B-1----:R-:W3:Y:S04]  /*6cde0*/  LDL.LU R22, [R1+0x2ddc] ;  /* 0x002ddc0001167983 */ /* 0x002ee80000300800 */
[----:B------:R-:W4:Y:S04]  /*6cdf0*/  LDL.LU R26, [R1+0xc] ;  /* 0x00000c00011a7983 */ /* 0x000f280000300800 */
[----:B------:R0:W-:Y:S04]  /*6ce00*/  STL [R1+0xa0], R23 ;  /* 0x0000a01701007387 */ /* 0x0001e80000100800 */
[----:B0-----:R-:W5:Y:S01]  /*6ce10*/  LDL.LU R23, [R1] ;  /* 0x0000000001177983 */ /* 0x001f620000300800 */
[----:B------:R-:W-:-:S04]  /*6ce20*/  PRMT R24, R24, 0x3340, R1 ;  /* 0x0000334018187816 */ /* 0x000fc80000000001 */
[----:B------:R-:W-:Y:S02]  /*6ce30*/  PRMT R24, R27, 0x5410, R24 ;  /* 0x000054101b187816 */ /* 0x000fe40000000018 */
[----:B------:R-:W2:Y:S04]  /*6ce40*/  LDL.LU R27, [R1+0x24] ;  /* 0x00002400011b7983 */ /* 0x000ea80000300800 */
[----:B------:R0:W-:Y:S01]  /*6ce50*/  STL [R1+0x9c], R24 ;  /* 0x00009c1801007387 */ /* 0x0001e20000100800 */
[----:B------:R-:W-:-:S03]  /*6ce60*/  SHF.R.U32.HI R10, RZ, 0x8, R10 ;  /* 0x00000008ff0a7819 */ /* 0x000fc6000001160a */
[----:B0-----:R-:W2:Y:S01]  /*6ce70*/  LDL.LU R24, [R1+0x14] ;  /* 0x0000140001187983 */ /* 0x001ea20000300800 */
[----:B------:R-:W-:Y:S02]  /*6ce80*/  SHF.R.U32.HI R29, RZ, 0x8, R29 ;  /* 0x00000008ff1d7819 */ /* 0x000fe4000001161d */
[----:B------:R-:W-:Y:S02]  /*6ce90*/  PRMT R25, R25, 0x3340, R1 ;  /* 0x0000334019197816 */ /* 0x000fe40000000001 */
[----:B------:R-:W-:Y:S02]  /*6cea0*/  LOP3.LUT R29, R29, 0xffff, RZ, 0xc0, !PT ;  /* 0x0000ffff1d1d7812 */ /* 0x000fe400078ec0ff */
[----:B------:R-:W-:Y:S02]  /*6ceb0*/  LOP3.LUT R10, R10, 0xffff, RZ, 0xc0, !PT ;  /* 0x0000ffff0a0a7812 */ /* 0x000fe400078ec0ff */
[----:B------:R-:W-:Y:S02]  /*6cec0*/  PRMT R28, R28, 0x5410, R25 ;  /* 0x000054101c1c7816 */ /* 0x000fe40000000019 */
[----:B------:R-:W-:-:S03]  /*6ced0*/  PRMT R25, R10, 0x3340, R29 ;  /* 0x000033400a197816 */ /* 0x000fc6000000001d */
[----:B------:R-:W-:Y:S04]  /*6cee0*/  STL [R1+0x98], R28 ;  /* 0x0000981c01007387 */ /* 0x000fe80000100800 */
[----:B------:R0:W-:Y:S01]  /*6cef0*/  STL [R1+0x94], R25 ;  /* 0x0000941901007387 */ /* 0x0001e20000100800 */
[----:B----4-:R-:W-:-:S03]  /*6cf00*/  SHF.R.U32.HI R10, RZ, 0x8, R26 ;  /* 0x00000008ff0a7819 */ /* 0x010fc6000001161a */
[----:B------:R-:W4:Y:S01]  /*6cf10*/  LDL.LU R26, [R1+0x38] ;  /* 0x00003800011a7983 */ /* 0x000f220000300800 */
[----:B------:R-:W-:Y:S02]  /*6cf20*/  SHF.R.U32.HI R9, RZ, 0x8, R9 ;  /* 0x00000008ff097819 */ /* 0x000fe40000011609 */
[----:B---3--:R-:W-:Y:S02]  /*6cf30*/  SHF.R.U32.HI R22, RZ, 0x8, R22 ;  /* 0x00000008ff167819 */ /* 0x008fe40000011616 */
[----:B------:R-:W-:Y:S02]  /*6cf40*/  SHF.R.U32.HI R21, RZ, 0x8, R21 ;  /* 0x00000008ff157819 */ /* 0x000fe40000011615 */
[----:B------:R-:W-:Y:S02]  /*6cf50*/  SHF.R.U32.HI R7, RZ, 0x8, R7 ;  /* 0x00000008ff077819 */ /* 0x000fe40000011607 */
[----:B------:R-:W-:Y:S02]  /*6cf60*/  LOP3.LUT R10, R10, 0xffff, RZ, 0xc0, !PT ;  /* 0x0000ffff0a0a7812 */ /* 0x000fe400078ec0ff */
[----:B-----5:R-:W-:-:S02]  /*6cf70*/  SHF.R.U32.HI R23, RZ, 0x8, R23 ;  /* 0x00000008ff177819 */ /* 0x020fc40000011617 */
[----:B------:R-:W-:Y:S02]  /*6cf80*/  LOP3.LUT R9, R9, 0xffff, RZ, 0xc0, !PT ;  /* 0x0000ffff09097812 */ /* 0x000fe400078ec0ff */
[----:B------:R-:W-:Y:S02]  /*6cf90*/  LOP3.LUT R23, R23, 0xffff, RZ, 0xc0, !PT ;  /* 0x0000ffff17177812 */ /* 0x000fe400078ec0ff */
[----:B------:R-:W-:Y:S02]  /*6cfa0*/  LOP3.LUT R22, R22, 0xffff, RZ, 0xc0, !PT ;  /* 0x0000ffff16167812 */ /* 0x000fe400078ec0ff */
[----:B------:R-:W-:Y:S02]  /*6cfb0*/  LOP3.LUT R7, R7, 0xffff, RZ, 0xc0, !PT ;  /* 0x0000ffff07077812 */ /* 0x000fe400078ec0ff */
[----:B------:R-:W-:Y:S02]  /*6cfc0*/  LOP3.LUT R21, R21, 0xffff, RZ, 0xc0, !PT ;  /* 0x0000ffff15157812 */ /* 0x000fe400078ec0ff */
[----:B0-----:R-:W-:-:S02]  /*6cfd0*/  PRMT R25, R10, 0x3340, R1 ;  /* 0x000033400a197816 */ /* 0x001fc40000000001 */
[----:B------:R-:W-:Y:S02]  /*6cfe0*/  PRMT R10, R23, 0x3340, R9 ;  /* 0x00003340170a7816 */ /* 0x000fe40000000009 */
[----:B------:R-:W-:Y:S02]  /*6cff0*/  PRMT R9, R22, 0x3340, R1 ;  /* 0x0000334016097816 */ /* 0x000fe40000000001 */
[----:B------:R-:W-:Y:S01]  /*6d000*/  PRMT R7, R21, 0x3340, R7 ;  /* 0x0000334015077816 */ /* 0x000fe20000000007 */
[----:B------:R-:W-:Y:S04]  /*6d010*/  STL [R1+0x90], R25 ;  /* 0x0000901901007387 */ /* 0x000fe80000100800 */
[----:B------:R0:W-:Y:S04]  /*6d020*/  STL [R1+0x8c], R10 ;  /* 0x00008c0a01007387 */ /* 0x0001e80000100800 */
[----:B------:R2:W-:Y:S04]  /*6d030*/  STL [R1+0x88], R9 ;  /* 0x0000880901007387 */ /* 0x0005e80000100800 */
[----:B------:R1:W-:Y:S04]  /*6d040*/  STL [R1+0x84], R7 ;  /* 0x0000840701007387 */ /* 0x0003e80000100800 */
[----:B0-----:R-:W3:Y:S04]  /*6d050*/  LDL.LU R10, [R1+0x34] ;  /* 0x00003400010a7983 */ /* 0x001ee80000300800 */
[----:B------:R-:W5:Y:S01]  /*6d060*/  LDL.LU R29, [R1+0x30] ;  /* 0x00003000011d7983 */ /* 0x000f620000300800 */
[----:B--2---:R-:W-:-:S02]  /*6d070*/  SHF.R.U32.HI R9, RZ, 0x8, R24 ;  /* 0x00000008ff097819 */ /* 0x004fc40000011618 */
[----:B-1----:R-:W-:Y:S01]  /*6d080*/  SHF.R.U32.HI R7, RZ, 0x8, R27 ;  /* 0x00000008ff077819 */ /* 0x002fe2000001161b */
[----:B------:R-:W2:Y:S04]  /*6d090*/  LDL.LU R28, [R1+0x2c] ;  /* 0x00002c00011c7983 */ /* 0x000ea80000300800 */
[----:B------:R-:W2:Y:S04]  /*6d0a0*/  LDL.LU R25, [R1+0x28] ;  /* 0x0000280001197983 */ /* 0x000ea80000300800 */
[----:B------:R-:W5:Y:S04]  /*6d0b0*/  LDL.LU R27, [R1+0x20] ;  /* 0x00002000011b7983 */ /* 0x000f680000300800 */
[----:B------:R-:W5:Y:S01]  /*6d0c0*/  LDL.LU R24, [R1+0x10] ;  /* 0x0000100001187983 */ /* 0x000f620000300800 */
[----:B------:R-:W-:-:S02]  /*6d0d0*/  SHF.R.U32.HI R8, RZ, 0x8, R8 ;  /* 0x00000008ff087819 */ /* 0x000fc40000011608 */
[----:B------:R-:W-:Y:S02]  /*6d0e0*/  SHF.R.U32.HI R19, RZ, 0x8, R19 ;  /* 0x00000008ff137819 */ /* 0x000fe40000011613 */
[----:B------:R-:W-:Y:S02]  /*6d0f0*/  SHF.R.U32.HI R6, RZ, 0x8, R6 ;  /* 0x00000008ff067819 */ /* 0x000fe40000011606 */
[----:B------:R-:W-:Y:S02]  /*6d100*/  SHF.R.U32.HI R20, RZ, 0x8, R20 ;  /* 0x00000008ff147819 */ /* 0x000fe40000011614 */
[----:B------:R-:W-:Y:S02]  /*6d110*/  LOP3.LUT R8, R8, 0xffff, RZ, 0xc0, !PT ;  /* 0x0000ffff08087812 */ /* 0x000fe400078ec0ff */
[----:B------:R-:W-:Y:S02]  /*6d120*/  LOP3.LUT R6, R6, 0xffff, RZ, 0xc0, !PT ;  /* 0x0000ffff06067812 */ /* 0x000fe400078ec0ff */
[----:B------:R-:W-:-:S02]  /*6d130*/  LOP3.LUT R19, R19, 0xffff, RZ, 0xc0, !PT ;  /* 0x0000ffff13137812 */ /* 0x000fc400078ec0ff */
[----:B------:R-:W-:Y:S02]  /*6d140*/  LOP3.LUT R20, R20, 0xffff, RZ, 0xc0, !PT ;  /* 0x0000ffff14147812 */ /* 0x000fe400078ec0ff */
[--C-:B------:R-:W-:Y:S02]  /*6d150*/  PRMT R21, R8, 0x3340, R1.reuse ;  /* 0x0000334008157816 */ /* 0x100fe40000000001 */
[----:B------:R-:W-:Y:S02]  /*6d160*/  PRMT R6, R19, 0x3340, R6 ;  /* 0x0000334013067816 */ /* 0x000fe40000000006 */
[----:B------:R-:W-:Y:S01]  /*6d170*/  PRMT R8, R20, 0x3340, R1 ;  /* 0x0000334014087816 */ /* 0x000fe20000000001 */
[----:B------:R-:W-:Y:S04]  /*6d180*/  STL [R1+0x80], R21 ;  /* 0x0000801501007387 */ /* 0x000fe80000100800 */
[----:B------:R4:W-:Y:S04]  /*6d190*/  STL [R1+0x7c], R6 ;  /* 0x00007c0601007387 */ /* 0x0009e80000100800 */
[----:B------:R-:W-:Y:S01]  /*6d1a0*/  STL [R1+0x78], R8 ;  /* 0x0000780801007387 */ /* 0x000fe20000100800 */
[----:B----4-:R-:W-:-:S03]  /*6d1b0*/  SHF.R.U32.HI R6, RZ, 0x8, R26 ;  /* 0x00000008ff067819 */ /* 0x010fc6000001161a */
[----:B------:R-:W4:Y:S01]  /*6d1c0*/  LDL.LU R26, [R1+0x44] ;  /* 0x00004400011a7983 */ /* 0x000f220000300800 */
[----:B------:R-:W-:Y:S02]  /*6d1d0*/  LOP3.LUT R9, R9, 0xffff, RZ, 0xc0, !PT ;  /* 0x0000ffff09097812 */ /* 0x000fe400078ec0ff */
[----:B------:R-:W-:Y:S02]  /*6d1e0*/  LOP3.LUT R7, R7, 0xffff, RZ, 0xc0, !PT ;  /* 0x0000ffff07077812 */ /* 0x000fe400078ec0ff */
[----:B------:R-:W-:Y:S02]  /*6d1f0*/  SHF.R.U32.HI R16, RZ, 0x8, R16 ;  /* 0x00000008ff107819 */ /* 0x000fe40000011610 */
[----:B------:R-:W-:Y:S02]  /*6d200*/  PRMT R7, R7, 0x3340, R9 ;  /* 0x0000334007077816 */ /* 0x000fe40000000009 */
[----:B------:R-:W-:Y:S02]  /*6d210*/  SHF.R.U32.HI R5, RZ, 0x8, R5 ;  /* 0x00000008ff057819 */ /* 0x000fe40000011605 */
[----:B------:R-:W-:-:S02]  /*6d220*/  SHF.R.U32.HI R4, RZ, 0x8, R4 ;  /* 0x00000008ff047819 */ /* 0x000fc40000011604 */
[----:B------:R-:W-:Y:S01]  /*6d230*/  LOP3.LUT R6, R6, 0xffff, RZ, 0xc0, !PT ;  /* 0x0000ffff06067812 */ /* 0x000fe200078ec0ff */
[----:B------:R0:W-:Y:S01]  /*6d240*/  STL [R1+0x74], R7 ;  /* 0x0000740701007387 */ /* 0x0001e20000100800 */
[----:B------:R-:W-:Y:S02]  /*6d250*/  LOP3.LUT R5, R5, 0xffff, RZ, 0xc0, !PT ;  /* 0x0000ffff05057812 */ /* 0x000fe400078ec0ff */
[----:B------:R-:W-:Y:S02]  /*6d260*/  LOP3.LUT R16, R16, 0xffff, RZ, 0xc0, !PT ;  /* 0x0000ffff10107812 */ /* 0x000fe400078ec0ff */
[----:B------:R-:W-:Y:S02]  /*6d270*/  SHF.R.U32.HI R18, RZ, 0x8, R18 ;  /* 0x00000008ff127819 */ /* 0x000fe40000011612 */
[----:B------:R-:W-:Y:S02]  /*6d280*/  SHF.R.U32.HI R17, RZ, 0x8, R17 ;  /* 0x00000008ff117819 */ /* 0x000fe40000011611 */
[----:B0-----:R-:W-:-:S02]  /*6d290*/  LOP3.LUT R7, R4, 0xffff, RZ, 0xc0, !PT ;  /* 0x0000ffff04077812 */ /* 0x001fc400078ec0ff */
[----:B------:R-:W-:Y:S02]  /*6d2a0*/  PRMT R4, R6, 0x3340, R1 ;  /* 0x0000334006047816 */ /* 0x000fe40000000001 */
[----:B------:R-:W-:Y:S02]  /*6d2b0*/  PRMT R5, R16, 0x3340, R5 ;  /* 0x0000334010057816 */ /* 0x000fe40000000005 */
[----:B------:R-:W-:Y:S01]  /*6d2c0*/  LOP3.LUT R18, R18, 0xffff, RZ, 0xc0, !PT ;  /* 0x0000ffff12127812 */ /* 0x000fe200078ec0ff */
[----:B------:R0:W-:Y:S01]  /*6d2d0*/  STL [R1+0x2d9c], R4 ;  /* 0x002d9c0401007387 */ /* 0x0001e20000100800 */
[----:B------:R-:W-:-:S03]  /*6d2e0*/  LOP3.LUT R17, R17, 0xffff, RZ, 0xc0, !PT ;  /* 0x0000ffff11117812 */ /* 0x000fc600078ec0ff */
[----:B------:R3:W-:Y:S01]  /*6d2f0*/  STL [R1+0x18], R5 ;  /* 0x0000180501007387 */ /* 0x0007e20000100800 */
[----:B------:R-:W-:Y:S02]  /*6d300*/  PRMT R6, R18, 0x3340, R1 ;  /* 0x0000334012067816 */ /* 0x000fe40000000001 */
[----:B0-----:R-:W-:Y:S02]  /*6d310*/  PRMT R4, R17, 0x3340, R7 ;  /* 0x0000334011047816 */ /* 0x001fe40000000007 */
[----:B---3--:R-:W-:Y:S01]  /*6d320*/  SHF.R.U32.HI R5, RZ, 0x8, R10 ;  /* 0x00000008ff057819 */ /* 0x008fe2000001160a */
[----:B------:R5:W-:Y:S03]  /*6d330*/  STL [R1+0x14], R6 ;  /* 0x0000140601007387 */ /* 0x000be60000100800 */
[----:B------:R-:W-:Y:S01]  /*6d340*/  LOP3.LUT R5, R5, 0xffff, RZ, 0xc0, !PT ;  /* 0x0000ffff05057812 */ /* 0x000fe200078ec0ff */
[----:B------:R0:W-:Y:S04]  /*6d350*/  STL [R1+0x24], R4 ;  /* 0x0000240401007387 */ /* 0x0001e80000100800 */
[----:B------:R-:W3:Y:S01]  /*6d360*/  LDL.LU R21, [R1+0x40] ;  /* 0x0000400001157983 */ /* 0x000ee20000300800 */
[----:B--2---:R-:W-:-:S02]  /*6d370*/  SHF.R.U32.HI R7, RZ, 0x8, R28 ;  /* 0x00000008ff077819 */ /* 0x004fc4000001161c */
[----:B-----5:R-:W-:Y:S01]  /*6d380*/  SHF.R.U32.HI R6, RZ, 0x8, R29 ;  /* 0x00000008ff067819 */ /* 0x020fe2000001161d */
[----:B------:R-:W2:Y:S01]  /*6d390*/  LDL.LU R22, [R1+0x1c] ;  /* 0x00001c0001167983 */ /* 0x000ea20000300800 */
[----:B0-----:R-:W-:Y:S02]  /*6d3a0*/  PRMT R4, R5, 0x3340, R1 ;  /* 0x0000334005047816 */ /* 0x001fe40000000001 */
[----:B------:R-:W-:-:S03]  /*6d3b0*/  SHF.R.U32.HI R8, RZ, 0x8, R25 ;  /* 0x00000008ff087819 */ /* 0x000fc60000011619 */
[----:B------:R0:W-:Y:S01]  /*6d3c0*/  STL [R1+0x20], R4 ;  /* 0x0000200401007387 */ /* 0x0001e20000100800 */
[----:B------:R-:W-:-:S03]  /*6d3d0*/  SHF.R.U32.HI R10, RZ, 0x8, R24 ;  /* 0x00000008ff0a7819 */ /* 0x000fc60000011618 */
[----:B------:R-:W5:Y:S04]  /*6d3e0*/  LDL.LU R29, [R1+0x8] ;  /* 0x00000800011d7983 */ /* 0x000f680000300800 */
[----:B------:R-:W5:Y:S04]  /*6d3f0*/  LDL.LU R28, [R1+0x4] ;  /* 0x00000400011c7983 */ /* 0x000f680000300800 */
[----:B------:R-:W5:Y:S04]  /*6d400*/  LDL.LU R25, [R1+0x5c] ;  /* 0x00005c0001197983 */ /* 0x000f680000300800 */
[----:B------:R-:W5:Y:S01]  /*6d410*/  LDL.LU R24, [R1+0x58] ;  /* 0x0000580001187983 */ /* 0x000f620000300800 */
[----:B------:R-:W-:-:S02]  /*6d420*/  SHF.R.U32.HI R9, RZ, 0x8, R27 ;  /* 0x00000008ff097819 */ /* 0x000fc4000001161b */
[----:B------:R-:W-:Y:S02]  /*6d430*/  LOP3.LUT R7, R7, 0xffff, RZ, 0xc0, !PT ;  /* 0x0000ffff07077812 */ /* 0x000fe400078ec0ff */
[----:B------:R-:W-:Y:S02]  /*6d440*/  LOP3.LUT R6, R6, 0xffff, RZ, 0xc0, !PT ;  /* 0x0000ffff06067812 */ /* 0x000fe400078ec0ff */
[----:B------:R-:W-:Y:S02]  /*6d450*/  LOP3.LUT R8, R8, 0xffff, RZ, 0xc0, !PT ;  /* 0x0000ffff08087812 */ /* 0x000fe400078ec0ff */
[----:B------:R-:W-:Y:S02]  /*6d460*/  LOP3.LUT R10, R10, 0xffff, RZ, 0xc0, !PT ;  /* 0x0000ffff0a0a7812 */ /* 0x000fe400078ec0ff */
[----:B------:R-:W-:Y:S02]  /*6d470*/  LOP3.LUT R9, R9, 0xffff, RZ, 0xc0, !PT ;  /* 0x0000ffff09097812 */ /* 0x000fe400078ec0ff */
[----:B------:R-:W-:-:S02]  /*6d480*/  PRMT R5, R6, 0x3340, R7 ;  /* 0x0000334006057816 */ /* 0x000fc40000000007 */
[----:B------:R-:W-:Y:S02]  /*6d490*/  PRMT R6, R8, 0x3340, R1 ;  /* 0x0000334008067816 */ /* 0x000fe40000000001 */
[----:B0-----:R-:W-:Y:S01]  /*6d4a0*/  PRMT R4, R9, 0x3340, R10 ;  /* 0x0000334009047816 */ /* 0x001fe2000000000a */
[----:B------:R4:W-:Y:S04]  /*6d4b0*/  STL [R1+0x34], R5 ;  /* 0x0000340501007387 */ /* 0x0009e80000100800 */
[----:B------:R0:W-:Y:S01]  /*6d4c0*/  STL [R1+0x30], R6 ;  /* 0x0000300601007387 */ /* 0x0001e20000100800 */
[----:B----4-:R-:W-:-:S03]  /*6d4d0*/  SHF.R.U32.HI R5, RZ, 0x8, R26 ;  /* 0x00000008ff057819 */ /* 0x010fc6000001161a */
[----:B------:R-:W4:Y:S04]  /*6d4e0*/  LDL.LU R26, [R1+0x70] ;  /* 0x00007000011a7983 */ /* 0x000f280000300800 */
[----:B------:R1:W-:Y:S04]  /*6d4f0*/  STL [R1+0x3c], R4 ;  /* 0x00003c0401007387 */ /* 0x0003e80000100800 */
[----:B------:R-:W4:Y:S01]  /*6d500*/  LDL.LU R23, [R1+0x48] ;  /* 0x0000480001177983 */ /* 0x000f220000300800 */
[----:B------:R-:W-:Y:S02]  /*6d510*/  SHF.R.U32.HI R13, RZ, 0x8, R13 ;  /* 0x00000008ff0d7819 */ /* 0x000fe4000001160d */
[----:B------:R-:W-:Y:S01]  /*6d520*/  SHF.R.U32.HI R3, RZ, 0x8, R3 ;  /* 0x00000008ff037819 */ /* 0x000fe20000011603 */
[----:B------:R-:W4:Y:S01]  /*6d530*/  LDL.LU R27, [R1+0x60] ;  /* 0x00006000011b7983 */ /* 0x000f220000300800 */
[----:B------:R-:W-:-:S02]  /*6d540*/  SHF.R.U32.HI R15, RZ, 0x8, R15 ;  /* 0x00000008ff0f7819 */ /* 0x000fc4000001160f */
[----:B------:R-:W-:Y:S02]  /*6d550*/  SHF.R.U32.HI R14, RZ, 0x8, R14 ;  /* 0x00000008ff0e7819 */ /* 0x000fe4000001160e */
[----:B------:R-:W-:Y:S02]  /*6d560*/  SHF.R.U32.HI R2, RZ, 0x8, R2 ;  /* 0x00000008ff027819 */ /* 0x000fe40000011602 */
[----:B------:R-:W-:Y:S02]  /*6d570*/  LOP3.LUT R5, R5, 0xffff, RZ, 0xc0, !PT ;  /* 0x0000ffff05057812 */ /* 0x000fe400078ec0ff */
[----:B------:R-:W-:Y:S02]  /*6d580*/  LOP3.LUT R3, R3, 0xffff, RZ, 0xc0, !PT ;  /* 0x0000ffff03037812 */ /* 0x000fe400078ec0ff */
[----:B------:R-:W-:Y:S02]  /*6d590*/  LOP3.LUT R7, R13, 0xffff, RZ, 0xc0, !PT ;  /* 0x0000ffff0d077812 */ /* 0x000fe400078ec0ff */
[----:B------:R-:W-:-:S02]  /*6d5a0*/  LOP3.LUT R15, R15, 0xffff, RZ, 0xc0, !PT ;  /* 0x0000ffff0f0f7812 */ /* 0x000fc400078ec0ff */
[----:B------:R-:W-:Y:S02]  /*6d5b0*/  LOP3.LUT R2, R2, 0xffff, RZ, 0xc0, !PT ;  /* 0x0000ffff02027812 */ /* 0x000fe400078ec0ff */
[----:B------:R-:W-:Y:S02]  /*6d5c0*/  LOP3.LUT R14, R14, 0xffff, RZ, 0xc0, !PT ;  /* 0x0000ffff0e0e7812 */ /* 0x000fe400078ec0ff */
[----:B0-----:R-:W-:Y:S02]  /*6d5d0*/  PRMT R6, R5, 0x3340, R1 ;  /* 0x0000334005067816 */ /* 0x001fe40000000001 */
[----:B------:R-:W-:Y:S02]  /*6d5e0*/  PRMT R7, R7, 0x3340, R3 ;  /* 0x0000334007077816 */ /* 0x000fe40000000003 */
[----:B------:R-:W-:Y:S02]  /*6d5f0*/  PRMT R5, R15, 0x3340, R1 ;  /* 0x000033400f057816 */ /* 0x000fe40000000001 */
[----:B-1----:R-:W-:Y:S01]  /*6d600*/  PRMT R4, R14, 0x3340, R2 ;  /* 0x000033400e047816 */ /* 0x002fe20000000002 */
[----:B------:R-:W-:Y:S04]  /*6d610*/  STL [R1+0x2da0], R6 ;  /* 0x002da00601007387 */ /* 0x000fe80000100800 */
[----:B------:R-:W-:Y:S04]  /*6d620*/  STL [R1+0x2da4], R7 ;  /* 0x002da40701007387 */ /* 0x000fe80000100800 */
[----:B------:R-:W-:Y:S04]  /*6d630*/  STL [R1+0x2da8], R5 ;  /* 0x002da80501007387 */ /* 0x000fe80000100800 */
[----:B------:R-:W-:Y:S01]  /*6d640*/  STL [R1+0x10], R4 ;  /* 0x0000100401007387 */ /* 0x000fe20000100800 */
[----:B---3--:R-:W-:-:S02]  /*6d650*/  SHF.R.U32.HI R2, RZ, 0x8, R21 ;  /* 0x00000008ff027819 */ /* 0x008fc40000011615 */
[----:B--2---:R-:W-:Y:S02]  /*6d660*/  SHF.R.U32.HI R3, RZ, 0x8, R22 ;  /* 0x00000008ff037819 */ /* 0x004fe40000011616 */
[----:B------:R-:W-:Y:S02]  /*6d670*/  LOP3.LUT R2, R2, 0xffff, RZ, 0xc0, !PT ;  /* 0x0000ffff02027812 */ /* 0x000fe400078ec0ff */
[----:B-----5:R-:W-:Y:S02]  /*6d680*/  SHF.R.U32.HI R8, RZ, 0x8, R29 ;  /* 0x00000008ff087819 */ /* 0x020fe4000001161d */
[----:B------:R-:W-:Y:S02]  /*6d690*/  SHF.R.U32.HI R9, RZ, 0x8, R28 ;  /* 0x00000008ff097819 */ /* 0x000fe4000001161c */
[----:B------:R-:W-:Y:S02]  /*6d6a0*/  SHF.R.U32.HI R13, RZ, 0x8, R24 ;  /* 0x00000008ff0d7819 */ /* 0x000fe40000011618 */
[----:B------:R-:W2:Y:S04]  /*6d6b0*/  LDL.LU R24, [R1+0x64] ;  /* 0x0000640001187983 */ /* 0x000ea80000300800 */
[----:B------:R-:W3:Y:S04]  /*6d6c0*/  LDL.LU R20, [R1+0x50] ;  /* 0x0000500001147983 */ /* 0x000ee80000300800 */
[----:B------:R-:W5:Y:S04]  /*6d6d0*/  LDL.LU R19, [R1+0x54] ;  /* 0x0000540001137983 */ /* 0x000f680000300800 */
[----:B------:R-:W5:Y:S01]  /*6d6e0*/  LDL.LU R21, [R1+0x4c] ;  /* 0x00004c0001157983 */ /* 0x000f620000300800 */
[----:B------:R-:W-:-:S02]  /*6d6f0*/  LOP3.LUT R8, R8, 0xffff, RZ, 0xc0, !PT ;  /* 0x0000ffff08087812 */ /* 0x000fc400078ec0ff */
[----:B------:R-:W-:Y:S02]  /*6d700*/  LOP3.LUT R29, R3, 0xffff, RZ, 0xc0, !PT ;  /* 0x0000ffff031d7812 */ /* 0x000fe400078ec0ff */
[----:B------:R-:W-:Y:S02]  /*6d710*/  LOP3.LUT R9, R9, 0xffff, RZ, 0xc0, !PT ;  /* 0x0000ffff09097812 */ /* 0x000fe400078ec0ff */
[----:B------:R-:W-:Y:S02]  /*6d720*/  SHF.R.U32.HI R10, RZ, 0x8, R25 ;  /* 0x00000008ff0a7819 */ /* 0x000fe40000011619 */
[--C-:B------:R-:W-:Y:S02]  /*6d730*/  PRMT R3, R2, 0x3340, R1.reuse ;  /* 0x0000334002037816 */ /* 0x100fe40000000001 */
[----:B------:R-:W-:Y:S02]  /*6d740*/  PRMT R29, R29, 0x3340, R8 ;  /* 0x000033401d1d7816 */ /* 0x000fe40000000008 */
[----:B------:R-:W-:Y:S01]  /*6d750*/  PRMT R2, R9, 0x3340, R1 ;  /* 0x0000334009027816 */ /* 0x000fe20000000001 */
[----:B------:R-:W-:Y:S01]  /*6d760*/  STL [R1+0x2dac], R3 ;  /* 0x002dac0301007387 */ /* 0x000fe20000100800 */
[----:B------:R-:W-:-:S02]  /*6d770*/  LOP3.LUT R13, R13, 0xffff, RZ, 0xc0, !PT ;  /* 0x0000ffff0d0d7812 */ /* 0x000fc400078ec0ff */
[----:B------:R-:W-:Y:S01]  /*6d780*/  LOP3.LUT R10, R10, 0xffff, RZ, 0xc0, !PT ;  /* 0x0000ffff0a0a7812 */ /* 0x000fe200078ec0ff */
[----:B------:R-:W-:Y:S04]  /*6d790*/  STL [R1+0x2db0], R29 ;  /* 0x002db01d01007387 */ /* 0x000fe80000100800 */
[----:B------:R0:W-:Y:S01]  /*6d7a0*/  STL [R1+0x2db4], R2 ;  /* 0x002db40201007387 */ /* 0x0001e20000100800 */
[----:B------:R-:W-:Y:S02]  /*6d7b0*/  SHF.R.U32.HI R28, RZ, 0x8, R0 ;  /* 0x00000008ff1c7819 */ /* 0x000fe40000011600 */
[----:B0-----:R-:W-:-:S05]  /*6d7c0*/  PRMT R2, R10, 0x3340, R13 ;  /* 0x000033400a027816 */ /* 0x001fca000000000d */
[----:B------:R0:W-:Y:S01]  /*6d7d0*/  STL [R1+0xc], R2 ;  /* 0x00000c0201007387 */ /* 0x0001e20000100800 */
[----:B----4-:R-:W-:-:S03]  /*6d7e0*/  SHF.R.U32.HI R0, RZ, 0x8, R23 ;  /* 0x00000008ff007819 */ /* 0x010fc60000011617 */
[----:B------:R-:W4:Y:S01]  /*6d7f0*/  LDL.LU R23, [R1+0x158] ;  /* 0x0001580001177983 */ /* 0x000f220000300800 */
[----:B------:R-:W1:Y:S01]  /*6d800*/  S2R R22, SR_TID.X ;  /* 0x0000000000167919 */ /* 0x000e620000002100 */
[----:B------:R-:W-:Y:S02]  /*6d810*/  SHF.R.U32.HI R27, RZ, 0x8, R27 ;  /* 0x00000008ff1b7819 */ /* 0x000fe4000001161b */
[----:B------:R-:W-:Y:S02]  /*6d820*/  LOP3.LUT R0, R0, 0xffff, RZ, 0xc0, !PT ;  /* 0x0000ffff00007812 */ /* 0x000fe400078ec0ff */
[----:B------:R-:W-:Y:S02]  /*6d830*/  LOP3.LUT R27, R27, 0xffff, RZ, 0xc0, !PT ;  /* 0x0000ffff1b1b7812 */ /* 0x000fe400078ec0ff */
[----:B------:R-:W-:Y:S02]  /*6d840*/  SHF.R.U32.HI R8, RZ, 0x8, R11 ;  /* 0x00000008ff087819 */ /* 0x000fe4000001160b */
[----:B------:R-:W-:-:S02]  /*6d850*/  PRMT R27, R0, 0x3340, R27 ;  /* 0x00003340001b7816 */ /* 0x000fc4000000001b */
[----:B------:R-:W-:Y:S02]  /*6d860*/  SHF.R.U32.HI R26, RZ, 0x8, R26 ;  /* 0x00000008ff1a7819 */ /* 0x000fe4000001161a */
[----:B------:R-:W-:Y:S02]  /*6d870*/  LOP3.LUT R28, R28, 0xffff, RZ, 0xc0, !PT ;  /* 0x0000ffff1c1c7812 */ /* 0x000fe400078ec0ff */
[----:B------:R-:W-:Y:S02]  /*6d880*/  LOP3.LUT R8, R8, 0xffff, RZ, 0xc0, !PT ;  /* 0x0000ffff08087812 */ /* 0x000fe400078ec0ff */
[----:B------:R-:W-:Y:S02]  /*6d890*/  SHF.R.U32.HI R25, RZ, 0x8, R12 ;  /* 0x00000008ff197819 */ /* 0x000fe4000001160c */
[----:B------:R-:W-:Y:S02]  /*6d8a0*/  LOP3.LUT R26, R26, 0xffff, RZ, 0xc0, !PT ;  /* 0x0000ffff1a1a7812 */ /* 0x000fe400078ec0ff */
[----:B------:R-:W-:-:S02]  /*6d8b0*/  PRMT R28, R8, 0x3340, R28 ;  /* 0x00003340081c7816 */ /* 0x000fc4000000001c */
[----:B------:R-:W-:Y:S02]  /*6d8c0*/  LOP3.LUT R25, R25, 0xffff, RZ, 0xc0, !PT ;  /* 0x0000ffff19197812 */ /* 0x000fe400078ec0ff */
[--C-:B------:R-:W-:Y:S02]  /*6d8d0*/  PRMT R26, R26, 0x3340, R1.reuse ;  /* 0x000033401a1a7816 */ /* 0x100fe40000000001 */
[----:B-1----:R-:W-:Y:S02]  /*6d8e0*/  LOP3.LUT R10, R22, 0x1c, RZ, 0xc0, !PT ;  /* 0x0000001c160a7812 */ /* 0x002fe400078ec0ff */
[----:B------:R-:W-:-:S03]  /*6d8f0*/  PRMT R25, R25, 0x3340, R1 ;  /* 0x0000334019197816 */ /* 0x000fc60000000001 */
[----:B0-----:R-:W-:Y:S01]  /*6d900*/  IMAD.SHL.U32 R2, R10, 0x4, RZ ;  /* 0x000000040a027824 */ /* 0x001fe200078e00ff */
[----:B------:R-:W-:Y:S04]  /*6d910*/  STL [R1+0x2db8], R26 ;  /* 0x002db81a01007387 */ /* 0x000fe80000100800 */
[----:B------:R-:W-:Y:S04]  /*6d920*/  STL [R1+0x2dbc], R28 ;  /* 0x002dbc1c01007387 */ /* 0x000fe80000100800 */
[----:B------:R-:W-:Y:S04]  /*6d930*/  STL [R1+0x2dc0], R25 ;  /* 0x002dc01901007387 */ /* 0x000fe80000100800 */
[----:B------:R-:W-:Y:S01]  /*6d940*/  STL [R1+0x2dc4], R27 ;  /* 0x002dc41b01007387 */ /* 0x000fe20000100800 */
[----:B--2---:R-:W-:-:S02]  /*6d950*/  SHF.R.U32.HI R24, RZ, 0x8, R24 ;  /* 0x00000008ff187819 */ /* 0x004fc40000011618 */
[----:B---3--:R-:W-:Y:S02]  /*6d960*/  SHF.R.U32.HI R8, RZ, 0x8, R20 ;  /* 0x00000008ff087819 */ /* 0x008fe40000011614 */
[----:B-----5:R-:W-:Y:S01]  /*6d970*/  SHF.R.U32.HI R0, RZ, 0x8, R21 ;  /* 0x00000008ff007819 */ /* 0x020fe20000011615 */
[C---:B------:R-:W-:Y:S01]  /*6d980*/  IMAD.SHL.U32 R21, R22.reuse, 0x20, RZ ;  /* 0x0000002016157824 */ /* 0x040fe200078e00ff */
[----:B------:R-:W-:Y:S02]  /*6d990*/  LOP3.LUT R22, R22, 0x18, RZ, 0xc0, !PT ;  /* 0x0000001816167812 */ /* 0x000fe400078ec0ff */
[----:B------:R-:W-:Y:S02]  /*6d9a0*/  SHF.R.U32.HI R9, RZ, 0x8, R19 ;  /* 0x00000008ff097819 */ /* 0x000fe40000011613 */
[----:B------:R-:W-:Y:S02]  /*6d9b0*/  LOP3.LUT R21, R21, 0xc60, RZ, 0xc0, !PT ;  /* 0x00000c6015157812 */ /* 0x000fe400078ec0ff */
[----:B------:R-:W-:-:S02]  /*6d9c0*/  LOP3.LUT R24, R24, 0xffff, RZ, 0xc0, !PT ;  /* 0x0000ffff18187812 */ /* 0x000fc400078ec0ff */
[----:B------:R-:W-:Y:S01]  /*6d9d0*/  LOP3.LUT R8, R8, 0xffff, RZ, 0xc0, !PT ;  /* 0x0000ffff08087812 */ /* 0x000fe200078ec0ff */
[----:B------:R-:W-:Y:S01]  /*6d9e0*/  IMAD R22, R22, 0x200, R21 ;  /* 0x0000020016167824 */ /* 0x000fe200078e0215 */
[----:B------:R-:W-:Y:S02]  /*6d9f0*/  LOP3.LUT R9, R9, 0xffff, RZ, 0xc0, !PT ;  /* 0x0000ffff09097812 */ /* 0x000fe400078ec0ff */
[----:B------:R-:W-:Y:S02]  /*6da00*/  LOP3.LUT R0, R0, 0xffff, RZ, 0xc0, !PT ;  /* 0x0000ffff00007812 */ /* 0x000fe400078ec0ff */
[--C-:B------:R-:W-:Y:S02]  /*6da10*/  PRMT R24, R24, 0x3340, R1.reuse ;  /* 0x0000334018187816 */ /* 0x100fe40000000001 */
[----:B------:R-:W-:Y:S02]  /*6da20*/  PRMT R4, R9, 0x3340, R8 ;  /* 0x0000334009047816 */ /* 0x000fe40000000008 */
[----:B------:R-:W-:-:S02]  /*6da30*/  PRMT R3, R0, 0x3340, R1 ;  /* 0x0000334000037816 */ /* 0x000fc40000000001 */
[----:B------:R-:W-:Y:S01]  /*6da40*/  LOP3.LUT R0, R22, R2, RZ, 0x3c, !PT ;  /* 0x0000000216007212 */ /* 0x000fe200078e3cff */
[----:B------:R0:W-:Y:S04]  /*6da50*/  STL [R1+0x2dc8], R24 ;  /* 0x002dc81801007387 */ /* 0x0001e80000100800 */
[----:B------:R-:W-:Y:S04]  /*6da60*/  STL [R1+0x8], R4 ;  /* 0x0000080401007387 */ /* 0x000fe80000100800 */
[----:B------:R4:W-:Y:S04]  /*6da70*/  STL [R1+0x2dcc], R0 ;  /* 0x002dcc0001007387 */ /* 0x0009e80000100800 */
[----:B------:R-:W-:Y:S04]  /*6da80*/  STL [R1+0x4], R3 ;  /* 0x0000040301007387 */ /* 0x000fe80000100800 */
[----:B0-----:R-:W2:Y:S04]  /*6da90*/  LDL.LU R24, [R1+0x154] ;  /* 0x0001540001187983 */ /* 0x001ea80000300800 */
[----:B------:R-:W3:Y:S01]  /*6daa0*/  LDL.LU R27, [R1+0x144] ;  /* 0x00014400011b7983 */ /* 0x000ee20000300800 */
[----:B----4-:R-:W-:-:S05]  /*6dab0*/  LOP3.LUT R0, R23, 0xffff, RZ, 0xc0, !PT ;  /* 0x0000ffff17007812 */ /* 0x010fca00078ec0ff */
[----:B------:R0:W-:Y:S04]  /*6dac0*/  STL [R1], R0 ;  /* 0x0000000001007387 */ /* 0x0001e80000100800 */
[----:B------:R-:W4:Y:S04]  /*6dad0*/  LDL.LU R25, [R1+0x128] ;  /* 0x0001280001197983 */ /* 0x000f280000300800 */
[----:B0-----:R-:W5:Y:S04]  /*6dae0*/  LDL.LU R0, [R1+0x124] ;  /* 0x0001240001007983 */ /* 0x001f680000300800 */
        /* <DEDUP_REMOVED lines=11> */
[----:B--2---:R0:W-:Y:S04]  /*6dba0*/  STL [R1+0x2dd8], R9 ;  /* 0x002dd80901007387 */ /* 0x0041e80000100800 */
[----:B0-----:R-:W2:Y:S04]  /*6dbb0*/  LDL R9, [R1] ;  /* 0x0000000001097983 */ /* 0x001ea80000100800 */
[----:B------:R-:W2:Y:S04]  /*6dbc0*/  LDL.LU R10, [R1+0xe8] ;  /* 0x0000e800010a7983 */ /* 0x000ea80000300800 */
[----:B--2---:R0:W-:Y:S04]  /*6dbd0*/  STL [R1+0x2dd4], R10 ;  /* 0x002dd40a01007387 */ /* 0x0041e80000100800 */
[----:B0-----:R-:W2:Y:S04]  /*6dbe0*/  LDL.LU R10, [R1+0x148] ;  /* 0x00014800010a7983 */ /* 0x001ea80000300800 */
[----:B------:R-:W2:Y:S01]  /*6dbf0*/  LDL.LU R11, [R1+0xe4] ;  /* 0x0000e400010b7983 */ /* 0x000ea20000300800 */
[----:B------:R-:W-:-:S03]  /*6dc00*/  LOP3.LUT R24, R24, 0xffff, RZ, 0xc0, !PT ;  /* 0x0000ffff18187812 */ /* 0x000fc600078ec0ff */
[----:B--2---:R0:W-:Y:S04]  /*6dc10*/  STL [R1+0x2dd0], R11 ;  /* 0x002dd00b01007387 */ /* 0x0041e80000100800 */
[----:B0-----:R-:W2:Y:S04]  /*6dc20*/  LDL.LU R11, [R1+0x134] ;  /* 0x00013400010b7983 */ /* 0x001ea80000300800 */
[----:B------:R-:W2:Y:S04]  /*6dc30*/  LDL.LU R12, [R1+0xe0] ;  /* 0x0000e000010c7983 */ /* 0x000ea80000300800 */
[----:B------:R-:W2:Y:S04]  /*6dc40*/  LDL.LU R13, [R1+0xc4] ;  /* 0x0000c400010d7983 */ /* 0x000ea80000300800 */
[----:B------:R-:W2:Y:S04]  /*6dc50*/  LDL.LU R14, [R1+0xc0] ;  /* 0x0000c000010e7983 */ /* 0x000ea80000300800 */
[----:B------:R-:W2:Y:S04]  /*6dc60*/  LDL.LU R15, [R1+0xbc] ;  /* 0x0000bc00010f7983 */ /* 0x000ea80000300800 */
[----:B------:R-:W2:Y:S01]  /*6dc70*/  LDL.LU R16, [R1+0xb8] ;  /* 0x0000b80001107983 */ /* 0x000ea20000300800 */
[----:B------:R-:W-:-:S03]  /*6dc80*/  LOP3.LUT R10, R10, 0xffff, RZ, 0xc0, !PT ;  /* 0x0000ffff0a0a7812 */ /* 0x000fc600078ec0ff */
[----:B------:R-:W2:Y:S04]  /*6dc90*/  LDL.LU R17, [R1+0xb0] ;  /* 0x0000b00001117983 */ /* 0x000ea80000300800 */
[----:B------:R-:W2:Y:S01]  /*6dca0*/  LDL.LU R18, [R1+0xac] ;  /* 0x0000ac0001127983 */ /* 0x000ea20000300800 */
[----:B---3--:R-:W-:-:S03]  /*6dcb0*/  LOP3.LUT R27, R27, 0xffff, RZ, 0xc0, !PT ;  /* 0x0000ffff1b1b7812 */ /* 0x008fc600078ec0ff */
[----:B------:R-:W3:Y:S01]  /*6dcc0*/  LDL.LU R19, [R1+0xa8] ;  /* 0x0000a80001137983 */ /* 0x000ee20000300800 */
[----:B-----5:R-:W-:-:S03]  /*6dcd0*/  LOP3.LUT R0, R0, 0xffff, RZ, 0xc0, !PT ;  /* 0x0000ffff00007812 */ /* 0x020fc600078ec0ff */
[----:B------:R-:W5:Y:S01]  /*6dce0*/  LDL.LU R20, [R1+0xa4] ;  /* 0x0000a40001147983 */ /* 0x000f620000300800 */
[----:B----4-:R-:W-:-:S03]  /*6dcf0*/  LOP3.LUT R25, R25, 0xffff, RZ, 0xc0, !PT ;  /* 0x0000ffff19197812 */ /* 0x010fc600078ec0ff */
[----:B------:R-:W4:Y:S01]  /*6dd00*/  LDL.LU R21, [R1+0xa0] ;  /* 0x0000a00001157983 */ /* 0x000f220000300800 */
[----:B------:R-:W-:-:S03]  /*6dd10*/  LOP3.LUT R28, R28, 0xffff, RZ, 0xc0, !PT ;  /* 0x0000ffff1c1c7812 */ /* 0x000fc600078ec0ff */
[----:B------:R-:W3:Y:S01]  /*6dd20*/  LDL.LU R22, [R1+0x9c] ;  /* 0x00009c0001167983 */ /* 0x000ee20000300800 */
[----:B------:R-:W-:-:S03]  /*6dd30*/  LOP3.LUT R26, R26, 0xffff, RZ, 0xc0, !PT ;  /* 0x0000ffff1a1a7812 */ /* 0x000fc600078ec0ff */
[----:B------:R-:W3:Y:S01]  /*6dd40*/  LDL.LU R23, [R1+0x98] ;  /* 0x0000980001177983 */ /* 0x000ee20000300800 */
[----:B------:R-:W-:-:S03]  /*6dd50*/  LOP3.LUT R5, R5, 0xffff, RZ, 0xc0, !PT ;  /* 0x0000ffff05057812 */ /* 0x000fc600078ec0ff */
[----:B------:R-:W-:Y:S01]  /*6dd60*/  STL [R1+0x38], R24 ;  /* 0x0000381801007387 */ /* 0x000fe20000100800 */
[----:B------:R-:W-:-:S03]  /*6dd70*/  LOP3.LUT R2, R2, 0xffff, RZ, 0xc0, !PT ;  /* 0x0000ffff02027812 */ /* 0x000fc600078ec0ff */
[----:B------:R0:W-:Y:S01]  /*6dd80*/  STL [R1+0x1c], R10 ;  /* 0x00001c0a01007387 */ /* 0x0001e20000100800 */
[----:B------:R-:W-:Y:S02]  /*6dd90*/  LOP3.LUT R29, R29, 0xffff, RZ, 0xc0, !PT ;  /* 0x0000ffff1d1d7812 */ /* 0x000fe400078ec0ff */
[----:B------:R-:W-:Y:S02]  /*6dda0*/  LOP3.LUT R7, R7, 0xffff, RZ, 0xc0, !PT ;  /* 0x0000ffff07077812 */ /* 0x000fe400078ec0ff */
[----:B------:R-:W-:Y:S02]  /*6ddb0*/  PRMT R8, R8, 0x4210, R9 ;  /* 0x0000421008087816 */ /* 0x000fe40000000009 */
[----:B--2---:R-:W-:-:S05]  /*6ddc0*/  LOP3.LUT R11, R11, 0xffff, RZ, 0xc0, !PT ;  /* 0x0000ffff0b0b7812 */ /* 0x004fca00078ec0ff */
[----:B------:R1:W-:Y:S04]  /*6ddd0*/  STL [R1+0x28], R11 ;  /* 0x0000280b01007387 */ /* 0x0003e80000100800 */
[----:B------:R-:W-:Y:S04]  /*6dde0*/  STL [R1+0x40], R27 ;  /* 0x0000401b01007387 */ /* 0x000fe80000100800 */
[----:B------:R2:W-:Y:S04]  /*6ddf0*/  STL [R1+0x2c], R0 ;  /* 0x00002c0001007387 */ /* 0x0005e80000100800 */
[----:B------:R0:W-:Y:S04]  /*6de00*/  STL [R1+0x44], R25 ;  /* 0x0000441901007387 */ /* 0x0001e80000100800 */
[----:B------:R0:W-:Y:S04]  /*6de10*/  STL [R1+0x48], R28 ;  /* 0x0000481c01007387 */ /* 0x0001e80000100800 */
[----:B------:R0:W-:Y:S04]  /*6de20*/  STL [R1+0x4c], R26 ;  /* 0x00004c1a01007387 */ /* 0x0001e80000100800 */
[----:B------:R-:W-:Y:S04]  /*6de30*/  STL [R1+0x5c], R5 ;  /* 0x00005c0501007387 */ /* 0x000fe80000100800 */
[----:B------:R0:W-:Y:S04]  /*6de40*/  STL [R1+0x50], R2 ;  /* 0x0000500201007387 */ /* 0x0001e80000100800 */
[----:B------:R0:W-:Y:S04]  /*6de50*/  STL [R1+0x54], R29 ;  /* 0x0000541d01007387 */ /* 0x0001e80000100800 */
[----:B------:R-:W-:Y:S04]  /*6de60*/  STL [R1+0x60], R7 ;  /* 0x0000600701007387 */ /* 0x000fe80000100800 */
[----:B------:R-:W2:Y:S01]  /*6de70*/  LDL.LU R9, [R1+0x2dd8] ;  /* 0x002dd80001097983 */ /* 0x000ea20000300800 */
[----:B------:R-:W-:-:S02]  /*6de80*/  LOP3.LUT R3, R3, 0xffff, RZ, 0xc0, !PT ;  /* 0x0000ffff03037812 */ /* 0x000fc400078ec0ff */
[----:B------:R-:W-:-:S03]  /*6de90*/  LOP3.LUT R6, R6, 0xffff, RZ, 0xc0, !PT ;  /* 0x0000ffff06067812 */ /* 0x000fc600078ec0ff */
[----:B------:R0:W-:Y:S04]  /*6dea0*/  STL [R1+0x58], R3 ;  /* 0x0000580301007387 */ /* 0x0001e80000100800 */
[----:B------:R0:W-:Y:S01]  /*6deb0*/  STL [R1+0x64], R6 ;  /* 0x0000640601007387 */ /* 0x0001e20000100800 */
[----:B--2---:R-:W-:-:S03]  /*6dec0*/  PRMT R9, R9, 0x4210, R10 ;  /* 0x0000421009097816 */ /* 0x004fc6000000000a */
[----:B0-----:R-:W2:Y:S01]  /*6ded0*/  LDL.LU R10, [R1+0x2dd4] ;  /* 0x002dd400010a7983 */ /* 0x001ea20000300800 */
[----:B------:R-:W-:Y:S02]  /*6dee0*/  LOP3.LUT R4, R4, 0xffff, RZ, 0xc0, !PT ;  /* 0x0000ffff04047812 */ /* 0x000fe400078ec0ff */
[----:B--2---:R-:W-:Y:S02]  /*6def0*/  PRMT R10, R10, 0x4210, R11 ;  /* 0x000042100a0a7816 */ /* 0x004fe4000000000b */
[----:B-1----:R-:W2:Y:S04]  /*6df00*/  LDL.LU R11, [R1+0x2dd0] ;  /* 0x002dd000010b7983 */ /* 0x002ea80000300800 */
[----:B------:R0:W-:Y:S01]  /*6df10*/  STL [R1+0x68], R4 ;  /* 0x0000680401007387 */ /* 0x0001e20000100800 */
[----:B------:R-:W-:-:S02]  /*6df20*/  PRMT R12, R12, 0x4210, R24 ;  /* 0x000042100c0c7816 */ /* 0x000fc40000000018 */
[----:B------:R-:W-:Y:S02]  /*6df30*/  PRMT R13, R13, 0x4210, R27 ;  /* 0x000042100d0d7816 */ /* 0x000fe4000000001b */
[----:B------:R-:W-:Y:S02]  /*6df40*/  PRMT R14, R14, 0x4210, R25 ;  /* 0x000042100e0e7816 */ /* 0x000fe40000000019 */
[----:B--2---:R-:W-:Y:S02]  /*6df50*/  PRMT R11, R11, 0x4210, R0 ;  /* 0x000042100b0b7816 */ /* 0x004fe40000000000 */
[----:B------:R-:W2:Y:S01]  /*6df60*/  LDL.LU R0, [R1+0x2dcc] ;  /* 0x002dcc0001007983 */ /* 0x000ea20000300800 */
[----:B------:R-:W-:-:S03]  /*6df70*/  PRMT R15, R15, 0x4210, R28 ;  /* 0x000042100f0f7816 */ /* 0x000fc6000000001c */
[----:B------:R-:W2:Y:S01]  /*6df80*/  LDL.LU R24, [R1+0x2dc8] ;  /* 0x002dc80001187983 */ /* 0x000ea20000300800 */
[----:B------:R-:W-:-:S03]  /*6df90*/  PRMT R16, R16, 0x4210, R26 ;  /* 0x0000421010107816 */ /* 0x000fc6000000001a */
[----:B------:R-:W2:Y:S01]  /*6dfa0*/  LDL.LU R27, [R1+0x2dc4] ;  /* 0x002dc400011b7983 */ /* 0x000ea20000300800 */
[----:B------:R-:W-:-:S03]  /*6dfb0*/  PRMT R17, R17, 0x4210, R2 ;  /* 0x0000421011117816 */ /* 0x000fc60000000002 */
[----:B------:R-:W2:Y:S01]  /*6dfc0*/  LDL.LU R25, [R1+0x2dc0] ;  /* 0x002dc00001197983 */ /* 0x000ea20000300800 */
[----:B------:R-:W-:-:S03]  /*6dfd0*/  PRMT R18, R18, 0x4210, R29 ;  /* 0x0000421012127816 */ /* 0x000fc6000000001d */
[----:B------:R-:W2:Y:S01]  /*6dfe0*/  LDL.LU R28, [R1+0x2dbc] ;  /* 0x002dbc00011c7983 */ /* 0x000ea20000300800 */
[----:B---3--:R-:W-:-:S03]  /*6dff0*/  PRMT R19, R19, 0x4210, R3 ;  /* 0x0000421013137816 */ /* 0x008fc60000000003 */
[----:B------:R-:W3:Y:S01]  /*6e000*/  LDL.LU R26, [R1+0x2db8] ;  /* 0x002db800011a7983 */ /* 0x000ee20000300800 */
[----:B-----5:R-:W-:-:S03]  /*6e010*/  PRMT R20, R20, 0x4210, R5 ;  /* 0x0000421014147816 */ /* 0x020fc60000000005 */
[----:B------:R-:W5:Y:S01]  /*6e020*/  LDL.LU R2, [R1+0x2db4] ;  /* 0x002db40001027983 */ /* 0x000f620000300800 */
[----:B----4-:R-:W-:-:S03]  /*6e030*/  PRMT R21, R21, 0x4210, R7 ;  /* 0x0000421015157816 */ /* 0x010fc60000000007 */
[----:B------:R-:W5:Y:S01]  /*6e040*/  LDL.LU R29, [R1+0x2db0] ;  /* 0x002db000011d7983 */ /* 0x000f620000300800 */
[----:B------:R-:W-:-:S03]  /*6e050*/  PRMT R22, R22, 0x4210, R6 ;  /* 0x0000421016167816 */ /* 0x000fc60000000006 */
[----:B------:R-:W4:Y:S01]  /*6e060*/  LDL.LU R3, [R1+0x2dac] ;  /* 0x002dac0001037983 */ /* 0x000f220000300800 */
[----:B------:R-:W-:-:S03]  /*6e070*/  PRMT R23, R23, 0x4210, R4 ;  /* 0x0000421017177816 */ /* 0x000fc60000000004 */
[----:B------:R-:W3:Y:S04]  /*6e080*/  LDL.LU R5, [R1+0x2da8] ;  /* 0x002da80001057983 */ /* 0x000ee80000300800 */
[----:B------:R-:W3:Y:S04]  /*6e090*/  LDL.LU R7, [R1+0x2da4] ;  /* 0x002da40001077983 */ /* 0x000ee80000300800 */
[----:B------:R-:W3:Y:S04]  /*6e0a0*/  LDL.LU R6, [R1+0x2da0] ;  /* 0x002da00001067983 */ /* 0x000ee80000300800 */
[----:B0-----:R-:W3:Y:S04]  /*6e0b0*/  LDL.LU R4, [R1+0x2d9c] ;  /* 0x002d9c0001047983 */ /* 0x001ee80000300800 */
[----:B--2---:R0:W-:Y:S04]  /*6e0c0*/  STS.128 [R0+UR7], R8 ;  /* 0x0000000800007988 */ /* 0x0041e80008000c07 */
[----:B------:R1:W-:Y:S04]  /*6e0d0*/  STS.128 [R0+UR7+0x80], R12 ;  /* 0x0000800c00007988 */ /* 0x0003e80008000c07 */
[----:B------:R2:W-:Y:S04]  /*6e0e0*/  STS.128 [R0+UR7+0x100], R16 ;  /* 0x0001001000007988 */ /* 0x0005e80008000c07 */
[----:B0-----:R-:W3:Y:S04]  /*6e0f0*/  LDL.LU R8, [R1+0x94] ;  /* 0x0000940001087983 */ /* 0x001ee80000300800 */
[----:B------:R-:W3:Y:S04]  /*6e100*/  LDL.LU R9, [R1+0x8c] ;  /* 0x00008c0001097983 */ /* 0x000ee80000300800 */
[----:B------:R-:W3:Y:S04]  /*6e110*/  LDL.LU R10, [R1+0x84] ;  /* 0x00008400010a7983 */ /* 0x000ee80000300800 */
[----:B------:R-:W3:Y:S04]  /*6e120*/  LDL.LU R11, [R1+0x7c] ;  /* 0x00007c00010b7983 */ /* 0x000ee80000300800 */
[----:B-1----:R-:W3:Y:S04]  /*6e130*/  LDL.LU R12, [R1+0x74] ;  /* 0x00007400010c7983 */ /* 0x002ee80000300800 */
[----:B------:R-:W4:Y:S04]  /*6e140*/  LDL.LU R13, [R1+0x14] ;  /* 0x00001400010d7983 */ /* 0x000f280000300800 */
[----:B------:R-:W4:Y:S04]  /*6e150*/  LDL.LU R15, [R1+0x18] ;  /* 0x00001800010f7983 */ /* 0x000f280000300800 */
[----:B------:R-:W5:Y:S04]  /*6e160*/  LDL.LU R14, [R1+0x24] ;  /* 0x00002400010e7983 */ /* 0x000f680000300800 */
[----:B--2---:R-:W2:Y:S04]  /*6e170*/  LDL.LU R18, [R1+0x90] ;  /* 0x0000900001127983 */ /* 0x004ea80000300800 */
[----:B------:R-:W5:Y:S04]  /*6e180*/  LDL.LU R19, [R1+0x78] ;  /* 0x0000780001137983 */ /* 0x000f680000300800 */
[----:B------:R-:W5:Y:S04]  /*6e190*/  LDL.LU R16, [R1+0x34] ;  /* 0x0000340001107983 */ /* 0x000f680000300800 */
[----:B------:R-:W5:Y:S04]  /*6e1a0*/  LDL.LU R17, [R1+0x10] ;  /* 0x0000100001117983 */ /* 0x000f680000300800 */
[----:B------:R0:W-:Y:S04]  /*6e1b0*/  STS.128 [R0+UR7+0x180], R20 ;  /* 0x0001801400007988 */ /* 0x0001e80008000c07 */
[----:B0-----:R-:W5:Y:S04]  /*6e1c0*/  LDL.LU R21, [R1+0x88] ;  /* 0x0000880001157983 */ /* 0x001f680000300800 */
[----:B------:R-:W5:Y:S04]  /*6e1d0*/  LDL.LU R23, [R1+0x80] ;  /* 0x0000800001177983 */ /* 0x000f680000300800 */
[----:B------:R-:W5:Y:S04]  /*6e1e0*/  LDL.LU R20, [R1+0x30] ;  /* 0x0000300001147983 */ /* 0x000f680000300800 */
[----:B------:R-:W5:Y:S04]  /*6e1f0*/  LDL.LU R22, [R1+0x3c] ;  /* 0x00003c0001167983 */ /* 0x000f680000300800 */
[----:B------:R0:W-:Y:S04]  /*6e200*/  STL [R1+0x2d84], R0 ;  /* 0x002d840001007387 */ /* 0x0001e80000100800 */
[----:B0-----:R-:W5:Y:S01]  /*6e210*/  LDL.LU R0, [R1+0x20] ;  /* 0x0000200001007983 */ /* 0x001f620000300800 */
[----:B---3--:R-:W-:-:S02]  /*6e220*/  PRMT R12, R12, 0x5410, R4 ;  /* 0x000054100c0c7816 */ /* 0x008fc40000000004 */
[----:B----4-:R-:W-:Y:S02]  /*6e230*/  PRMT R13, R15, 0x5410, R13 ;  /* 0x000054100f0d7816 */ /* 0x010fe4000000000d */
[----:B--2---:R-:W-:Y:S02]  /*6e240*/  PRMT R8, R8, 0x5410, R18 ;  /* 0x0000541008087816 */ /* 0x004fe40000000012 */
[----:B------:R-:W2:Y:S01]  /*6e250*/  LDL.LU R18, [R1+0xc] ;  /* 0x00000c0001127983 */ /* 0x000ea20000300800 */
[----:B-----5:R-:W-:-:S05]  /*6e260*/  PRMT R11, R11, 0x5410, R19 ;  /* 0x000054100b0b7816 */ /* 0x020fca0000000013 */
[----:B------:R0:W-:Y:S04]  /*6e270*/  STL [R1+0x2d98], R11 ;  /* 0x002d980b01007387 */ /* 0x0001e80000100800 */
[----:B------:R-:W3:Y:S04]  /*6e280*/  LDL.LU R19, [R1+0x8] ;  /* 0x0000080001137983 */ /* 0x000ee80000300800 */
[----:B------:R1:W-:Y:S01]  /*6e290*/  STL [R1+0x2d94], R12 ;  /* 0x002d940c01007387 */ /* 0x0003e20000100800 */
[----:B------:R-:W-:-:S03]  /*6e2a0*/  PRMT R9, R9, 0x5410, R21 ;  /* 0x0000541009097816 */ /* 0x000fc60000000015 */
[----:B------:R-:W4:Y:S01]  /*6e2b0*/  LDL.LU R21, [R1] ;  /* 0x0000000001157983 */ /* 0x000f220000300800 */
[----:B------:R-:W-:-:S03]  /*6e2c0*/  PRMT R10, R10, 0x5410, R23 ;  /* 0x000054100a0a7816 */ /* 0x000fc60000000017 */
[----:B------:R-:W5:Y:S04]  /*6e2d0*/  LDL.LU R23, [R1+0x1c] ;  /* 0x00001c0001177983 */ /* 0x000f680000300800 */
[----:B0-----:R-:W2:Y:S04]  /*6e2e0*/  LDL.LU R11, [R1+0x28] ;  /* 0x00002800010b7983 */ /* 0x001ea80000300800 */
[----:B-1----:R-:W2:Y:S04]  /*6e2f0*/  LDL.LU R12, [R1+0x2c] ;  /* 0x00002c00010c7983 */ /* 0x002ea80000300800 */
[----:B------:R0:W-:Y:S04]  /*6e300*/  STL [R1+0x2d90], R13 ;  /* 0x002d900d01007387 */ /* 0x0001e80000100800 */
[----:B0-----:R-:W2:Y:S04]  /*6e310*/  LDL.LU R13, [R1+0x38] ;  /* 0x00003800010d7983 */ /* 0x001ea80000300800 */
[----:B------:R-:W2:Y:S04]  /*6e320*/  LDL.LU R15, [R1+0x48] ;  /* 0x00004800010f7983 */ /* 0x000ea80000300800 */
[----:B--2---:R0:W-:Y:S04]  /*6e330*/  STL [R1+0x2d88], R15 ;  /* 0x002d880f01007387 */ /* 0x0041e80000100800 */
[----:B0-----:R-:W2:Y:S01]  /*6e340*/  LDL.LU R15, [R1+0x44] ;  /* 0x00004400010f7983 */ /* 0x001ea20000300800 */
[----:B------:R-:W-:-:S02]  /*6e350*/  PRMT R14, R14, 0x5410, R0 ;  /* 0x000054100e0e7816 */ /* 0x000fc40000000000 */
[----:B------:R-:W-:Y:S02]  /*6e360*/  PRMT R4, R16, 0x5410, R20 ;  /* 0x0000541010047816 */ /* 0x000fe40000000014 */
[----:B------:R-:W-:Y:S02]  /*6e370*/  PRMT R6, R22, 0x5410, R6 ;  /* 0x0000541016067816 */ /* 0x000fe40000000006 */
[----:B------:R-:W-:Y:S02]  /*6e380*/  PRMT R5, R7, 0x5410, R5 ;  /* 0x0000541007057816 */ /* 0x000fe40000000005 */
[----:B------:R-:W-:Y:S01]  /*6e390*/  PRMT R2, R29, 0x5410, R2 ;  /* 0x000054101d027816 */ /* 0x000fe20000000002 */
[----:B--2---:R0:W-:Y:S04]  /*6e3a0*/  STL [R1+0x2d8c], R15 ;  /* 0x002d8c0f01007387 */ /* 0x0041e80000100800 */
[----:B0-----:R-:W2:Y:S04]  /*6e3b0*/  LDL.LU R15, [R1+0x40] ;  /* 0x00004000010f7983 */ /* 0x001ea80000300800 */
[----:B------:R-:W2:Y:S04]  /*6e3c0*/  LDL.LU R0, [R1+0x50] ;  /* 0x0000500001007983 */ /* 0x000ea80000300800 */
[----:B------:R-:W2:Y:S04]  /*6e3d0*/  LDL.LU R16, [R1+0x5c] ;  /* 0x00005c0001107983 */ /* 0x000ea80000300800 */
[----:B------:R-:W2:Y:S04]  /*6e3e0*/  LDL.LU R22, [R1+0x68] ;  /* 0x0000680001167983 */ /* 0x000ea80000300800 */
[----:B------:R-:W2:Y:S04]  /*6e3f0*/  LDL.LU R7, [R1+0x58] ;  /* 0x0000580001077983 */ /* 0x000ea80000300800 */
[----:B------:R-:W3:Y:S01]  /*6e400*/  LDL.LU R29, [R1+0x4] ;  /* 0x00000400011d7983 */ /* 0x000ee20000300800 */
[----:B------:R-:W-:-:S02]  /*6e410*/  PRMT R3, R17, 0x5410, R3 ;  /* 0x0000541011037816 */ /* 0x000fc40000000003 */
[----:B------:R-:W-:Y:S01]  /*6e420*/  PRMT R17, R28, 0x5410, R25 ;  /* 0x000054101c117816 */ /* 0x000fe20000000019 */
[----:B------:R-:W2:Y:S01]  /*6e430*/  LDL.LU R20, [R1+0x28c] ;  /* 0x00028c0001147983 */ /* 0x000ea20000300800 */
[----:B------:R-:W-:Y:S02]  /*6e440*/  PRMT R26, R18, 0x5410, R26 ;  /* 0x00005410121a7816 */ /* 0x000fe4000000001a */
[----:B------:R-:W-:Y:S01]  /*6e450*/  PRMT R18, R27, 0x5410, R24 ;  /* 0x000054101b127816 */ /* 0x000fe20000000018 */
[----:B------:R-:W2:Y:S01]  /*6e460*/  LDL.LU R25, [R1+0x64] ;  /* 0x0000640001197983 */ /* 0x000ea20000300800 */
[----:B----4-:R-:W-:-:S03]  /*6e470*/  PRMT R8, R8, 0x5210, R21 ;  /* 0x0000521008087816 */ /* 0x010fc60000000015 */
[----:B------:R-:W4:Y:S01]  /*6e480*/  LDL.LU R28, [R1+0x19c] ;  /* 0x00019c00011c7983 */ /* 0x000f220000300800 */
[----:B-----5:R-:W-:-:S03]  /*6e490*/  PRMT R9, R9, 0x5210, R23 ;  /* 0x0000521009097816 */ /* 0x020fc60000000017 */
[----:B------:R-:W5:Y:S01]  /*6e4a0*/  LDL.LU R27, [R1+0x60] ;  /* 0x00006000011b7983 */ /* 0x000f620000300800 */
[----:B------:R-:W-:-:S03]  /*6e4b0*/  PRMT R10, R10, 0x5210, R11 ;  /* 0x000052100a0a7816 */ /* 0x000fc6000000000b */
[----:B------:R-:W2:Y:S01]  /*6e4c0*/  LDL.LU R24, [R1+0x6c] ;  /* 0x00006c0001187983 */ /* 0x000ea20000300800 */
[----:B---3--:R-:W-:-:S03]  /*6e4d0*/  PRMT R19, R19, 0x5410, R29 ;  /* 0x0000541013137816 */ /* 0x008fc6000000001d */
[----:B------:R-:W3:Y:S04]  /*6e4e0*/  LDL.LU R29, [R1+0x288] ;  /* 0x00028800011d7983 */ /* 0x000ee80000300800 */
[----:B------:R-:W2:Y:S04]  /*6e4f0*/  LDL.LU R21, [R1+0x100] ;  /* 0x0001000001157983 */ /* 0x000ea80000300800 */
[----:B------:R-:W4:Y:S04]  /*6e500*/  LDL.LU R23, [R1+0xfc] ;  /* 0x0000fc0001177983 */ /* 0x000f280000300800 */
[----:B------:R-:W2:Y:S02]  /*6e510*/  LDL.LU R11, [R1+0x2d98] ;  /* 0x002d9800010b7983 */ /* 0x000ea40000300800 */
[----:B--2---:R-:W-:-:S02]  /*6e520*/  PRMT R11, R11, 0x5210, R12 ;  /* 0x000052100b0b7816 */ /* 0x004fc4000000000c */
[----:B------:R-:W2:Y:S02]  /*6e530*/  LDL.LU R12, [R1+0x2d94] ;  /* 0x002d9400010c7983 */ /* 0x000ea40000300800 */
[----:B--2---:R-:W-:Y:S02]  /*6e540*/  PRMT R12, R12, 0x5210, R13 ;  /* 0x000052100c0c7816 */ /* 0x004fe4000000000d */
[----:B------:R-:W2:Y:S02]  /*6e550*/  LDL.LU R13, [R1+0x2d90] ;  /* 0x002d9000010d7983 */ /* 0x000ea40000300800 */
[----:B--2---:R-:W-:Y:S02]  /*6e560*/  PRMT R13, R13, 0x5210, R15 ;  /* 0x000052100d0d7816 */ /* 0x004fe4000000000f */
[----:B------:R-:W2:Y:S02]  /*6e570*/  LDL.LU R15, [R1+0x2d8c] ;  /* 0x002d8c00010f7983 */ /* 0x000ea40000300800 */
[----:B--2---:R-:W-:-:S02]  /*6e580*/  PRMT R14, R14, 0x5210, R15 ;  /* 0x000052100e0e7816 */ /* 0x004fc4000000000f */
[----:B------:R-:W2:Y:S02]  /*6e590*/  LDL.LU R15, [R1+0x2d88] ;  /* 0x002d8800010f7983 */ /* 0x000ea40000300800 */
[----:B--2---:R-:W-:Y:S02]  /*6e5a0*/  PRMT R15, R4, 0x5210, R15 ;  /* 0x00005210040f7816 */ /* 0x004fe4000000000f */
[----:B------:R-:W2:Y:S01]  /*6e5b0*/  LDL.LU R4, [R1+0x4c] ;  /* 0x00004c0001047983 */ /* 0x000ea20000300800 */
[----:B------:R-:W-:Y:S02]  /*6e5c0*/  PRMT R5, R5, 0x5210, R0 ;  /* 0x0000521005057816 */ /* 0x000fe40000000000 */
[----:B--2---:R-:W-:Y:S02]  /*6e5d0*/  PRMT R4, R6, 0x5210, R4 ;  /* 0x0000521006047816 */ /* 0x004fe40000000004 */
[----:B------:R-:W2:Y:S04]  /*6e5e0*/  LDL.LU R6, [R1+0x54] ;  /* 0x0000540001067983 */ /* 0x000ea80000300800 */
[----:B------:R-:W2:Y:S01]  /*6e5f0*/  LDL.LU R0, [R1+0x2d84] ;  /* 0x002d840001007983 */ /* 0x000ea20000300800 */
[----:B------:R-:W-:-:S03]  /*6e600*/  PRMT R16, R26, 0x5210, R16 ;  /* 0x000052101a107816 */ /* 0x000fc60000000010 */
[----:B------:R-:W3:Y:S01]  /*6e610*/  LDL.LU R26, [R1+0x1b4] ;  /* 0x0001b400011a7983 */ /* 0x000ee20000300800 */
[----:B------:R-:W-:-:S03]  /*6e620*/  PRMT R18, R18, 0x5210, R25 ;  /* 0x0000521012127816 */ /* 0x000fc60000000019 */
[----:B--2---:R0:W-:Y:S04]  /*6e630*/  STS.128 [R0+UR7+0x280], R12 ;  /* 0x0002800c00007988 */ /* 0x0041e80008000c07 */
[----:B0-----:R-:W2:Y:S04]  /*6e640*/  LDL.LU R15, [R1+0x1a0] ;  /* 0x0001a000010f7983 */ /* 0x001ea80000300800 */
[----:B------:R4:W-:Y:S02]  /*6e650*/  STS.128 [R0+UR7+0x200], R8 ;  /* 0x0002000800007988 */ /* 0x0009e40008000c07 */
[----:B----4-:R-:W-:Y:S01]  /*6e660*/  IMAD.IADD R8, R28, 0x1, -R23 ;  /* 0x000000011c087824 */ /* 0x010fe200078e0a17 */
[----:B------:R-:W-:Y:S01]  /*6e670*/  PRMT R6, R3, 0x5210, R6 ;  /* 0x0000521003067816 */ /* 0x000fe20000000006 */
[----:B------:R-:W4:Y:S01]  /*6e680*/  LDL.LU R23, [R1+0x294] ;  /* 0x0002940001177983 */ /* 0x000f220000300800 */
[----:B------:R-:W-:-:S02]  /*6e690*/  PRMT R7, R2, 0x5210, R7 ;  /* 0x0000521002077816 */ /* 0x000fc40000000007 */
[----:B-----5:R-:W-:Y:S01]  /*6e6a0*/  PRMT R17, R17, 0x5210, R27 ;  /* 0x0000521011117816 */ /* 0x020fe2000000001b */
[----:B------:R-:W5:Y:S01]  /*6e6b0*/  LDL.LU R25, [R1+0x290] ;  /* 0x0002900001197983 */ /* 0x000f620000300800 */
[----:B------:R-:W-:Y:S01]  /*6e6c0*/  PRMT R19, R19, 0x5210, R22 ;  /* 0x0000521013137816 */ /* 0x000fe20000000016 */
[----:B------:R-:W-:Y:S01]  /*6e6d0*/  IMAD.IADD R21, R24, 0x1, -R21 ;  /* 0x0000000118157824 */ /* 0x000fe200078e0a15 */
[----:B------:R-:W0:Y:S01]  /*6e6e0*/  LDC R9, c[0x0][0x3e8] ;  /* 0x0000fa00ff097b82 */ /* 0x000e220000000800 */
[----:B------:R-:W4:Y:S04]  /*6e6f0*/  LDL.LU R14, [R1+0x11c] ;  /* 0x00011c00010e7983 */ /* 0x000f280000300800 */
[----:B------:R-:W-:Y:S01]  /*6e700*/  STS.128 [R0+UR7+0x300], R4 ;  /* 0x0003000400007988 */ /* 0x000fe20008000c07 */
[----:B---3--:R-:W-:-:S04]  /*6e710*/  IMAD.IADD R2, R26, 0x1, -R29 ;  /* 0x000000011a027824 */ /* 0x008fc800078e0a1d */
[----:B------:R-:W-:Y:S01]  /*6e720*/  FADD R2, R2, -1 ;  /* 0xbf80000002027421 */ /* 0x000fe20000000000 */
[----:B------:R1:W-:Y:S02]  /*6e730*/  STS.128 [R0+UR7+0x380], R16 ;  /* 0x0003801000007988 */ /* 0x0003e40008000c07 */
[----:B-1----:R-:W-:Y:S01]  /*6e740*/  FADD R0, R21, -1 ;  /* 0xbf80000015007421 */ /* 0x002fe20000000000 */
[----:B------:R-:W-:Y:S01]  /*6e750*/  FADD R19, R8, -1 ;  /* 0xbf80000008137421 */ /* 0x000fe20000000000 */
[----:B------:R-:W1:Y:S01]  /*6e760*/  S2R R11, SR_TID.X ;  /* 0x00000000000b7919 */ /* 0x000e620000002100 */
[----:B------:R-:W-:Y:S01]  /*6e770*/  ISETP.GE.U32.AND P4, PT, R26, 0x7f800000, PT ;  /* 0x7f8000001a00780c */ /* 0x000fe20003f86070 */
[----:B------:R-:W3:Y:S01]  /*6e780*/  LDC.64 R16, c[0x0][0x398] ;  /* 0x0000e600ff107b82 */ /* 0x000ee20000000a00 */
[----:B--2---:R-:W-:Y:S02]  /*6e790*/  IMAD.IADD R3, R15, 0x1, -R20 ;  /* 0x000000010f037824 */ /* 0x004fe400078e0a14 */
[----:B------:R-:W-:-:S02]  /*6e7a0*/  IMAD.MOV.U32 R20, RZ, RZ, 0x3dc6b27f ;  /* 0x3dc6b27fff147424 */ /* 0x000fc400078e00ff */
[----:B------:R-:W-:-:S04]  /*6e7b0*/  FADD R3, R3, -1 ;  /* 0xbf80000003037421 */ /* 0x000fc80000000000 */
[----:B------:R-:W-:-:S04]  /*6e7c0*/  FFMA.FTZ R4, R3, R20, -0.16845393180847167969 ;  /* 0xbe2c7f3003047423 */ /* 0x000fc80000010014 */
[----:B------:R-:W-:-:S04]  /*6e7d0*/  FFMA.FTZ R4, R3, R4, 0.1716887056827545166 ;  /* 0x3e2fcf2a03047423 */ /* 0x000fc80000010004 */
[----:B------:R-:W-:-:S04]  /*6e7e0*/  FFMA.FTZ R4, R3, R4, -0.17900948226451873779 ;  /* 0xbe374e4303047423 */ /* 0x000fc80000010004 */
[----:B------:R-:W-:-:S04]  /*6e7f0*/  FFMA.FTZ R4, R3, R4, 0.20512372255325317383 ;  /* 0x3e520bf403047423 */ /* 0x000fc80000010004 */
[----:B------:R-:W-:-:S04]  /*6e800*/  FFMA.FTZ R4, R3, R4, -0.24046532809734344482 ;  /* 0xbe763c8b03047423 */ /* 0x000fc80000010004 */
[----:B------:R-:W-:-:S04]  /*6e810*/  FFMA.FTZ R4, R3, R4, 0.28857114911079406738 ;  /* 0x3e93bf9903047423 */ /* 0x000fc80000010004 */
[----:B------:R-:W-:-:S04]  /*6e820*/  FFMA.FTZ R4, R3, R4, -0.36067417263984680176 ;  /* 0xbeb8aa4903047423 */ /* 0x000fc80000010004 */
[----:B------:R-:W-:-:S04]  /*6e830*/  FFMA.FTZ R4, R3, R4, 0.48089820146560668945 ;  /* 0x3ef6384a03047423 */ /* 0x000fc80000010004 */
[----:B------:R-:W-:Y:S01]  /*6e840*/  FFMA.FTZ R4, R3, R4, -0.72134751081466674805 ;  /* 0xbf38aa3b03047423 */ /* 0x000fe20000010004 */
[----:B------:R-:W-:-:S03]  /*6e850*/  FFMA.FTZ R5, R2, R20, -0.16845393180847167969 ;  /* 0xbe2c7f3002057423 */ /* 0x000fc60000010014 */
[----:B------:R-:W-:Y:S01]  /*6e860*/  FMUL R4, R3, R4 ;  /* 0x0000000403047220 */ /* 0x000fe20000400000 */
[----:B------:R-:W-:-:S03]  /*6e870*/  FFMA.FTZ R5, R2, R5, 0.1716887056827545166 ;  /* 0x3e2fcf2a02057423 */ /* 0x000fc60000010005 */
[----:B------:R-:W-:Y:S01]  /*6e880*/  FMUL R4, R3, R4 ;  /* 0x0000000403047220 */ /* 0x000fe20000400000 */
[----:B------:R-:W-:-:S03]  /*6e890*/  FFMA.FTZ R5, R2, R5, -0.17900948226451873779 ;  /* 0xbe374e4302057423 */ /* 0x000fc60000010005 */
[----:B------:R-:W-:Y:S01]  /*6e8a0*/  FFMA.FTZ R4, R3, 1.4426950216293334961, R4 ;  /* 0x3fb8aa3b03047823 */ /* 0x000fe20000010004 */
[----:B------:R-:W-:-:S03]  /*6e8b0*/  FFMA.FTZ R5, R2, R5, 0.20512372255325317383 ;  /* 0x3e520bf402057423 */ /* 0x000fc60000010005 */
[----:B----4-:R-:W-:Y:S02]  /*6e8c0*/  FADD R6, R23, R4 ;  /* 0x0000000417067221 */ /* 0x010fe40000000000 */
[----:B------:R-:W2:Y:S01]  /*6e8d0*/  S2R R23, SR_TID.X ;  /* 0x0000000000177919 */ /* 0x000ea20000002100 */
[----:B------:R-:W-:Y:S01]  /*6e8e0*/  FFMA.FTZ R7, R0, R20, -0.16845393180847167969 ;  /* 0xbe2c7f3000077423 */ /* 0x000fe20000010014 */
[----:B------:R-:W-:-:S03]  /*6e8f0*/  FFMA.FTZ R5, R2, R5, -0.24046532809734344482 ;  /* 0xbe763c8b02057423 */ /* 0x000fc60000010005 */
[----:B------:R-:W-:Y:S01]  /*6e900*/  FFMA.FTZ R7, R0, R7, 0.1716887056827545166 ;  /* 0x3e2fcf2a00077423 */ /* 0x000fe20000010007 */
[----:B------:R-:W-:-:S03]  /*6e910*/  FFMA.FTZ R5, R2, R5, 0.28857114911079406738 ;  /* 0x3e93bf9902057423 */ /* 0x000fc60000010005 */
[----:B------:R-:W-:Y:S01]  /*6e920*/  FFMA.FTZ R7, R0, R7, -0.17900948226451873779 ;  /* 0xbe374e4300077423 */ /* 0x000fe20000010007 */
[----:B------:R-:W-:-:S03]  /*6e930*/  FFMA.FTZ R5, R2, R5, -0.36067417263984680176 ;  /* 0xbeb8aa4902057423 */ /* 0x000fc60000010005 */
[----:B------:R-:W-:Y:S01]  /*6e940*/  FFMA.FTZ R7, R0, R7, 0.20512372255325317383 ;  /* 0x3e520bf400077423 */ /* 0x000fe20000010007 */
[----:B------:R-:W-:-:S03]  /*6e950*/  FFMA.FTZ R5, R2, R5, 0.48089820146560668945 ;  /* 0x3ef6384a02057423 */ /* 0x000fc60000010005 */
[----:B------:R-:W-:Y:S01]  /*6e960*/  FFMA.FTZ R7, R0, R7, -0.24046532809734344482 ;  /* 0xbe763c8b00077423 */ /* 0x000fe20000010007 */
[----:B------:R-:W-:-:S03]  /*6e970*/  FFMA.FTZ R5, R2, R5, -0.72134751081466674805 ;  /* 0xbf38aa3b02057423 */ /* 0x000fc60000010005 */
[----:B------:R-:W-:Y:S01]  /*6e980*/  FFMA.FTZ R7, R0, R7, 0.28857114911079406738 ;  /* 0x3e93bf9900077423 */ /* 0x000fe20000010007 */
[----:B------:R-:W-:-:S03]  /*6e990*/  FMUL R5, R2, R5 ;  /* 0x0000000502057220 */ /* 0x000fc60000400000 */
[----:B------:R-:W-:Y:S01]  /*6e9a0*/  FFMA.FTZ R7, R0, R7, -0.36067417263984680176 ;  /* 0xbeb8aa4900077423 */ /* 0x000fe20000010007 */
[----:B------:R-:W-:-:S03]  /*6e9b0*/  FMUL R5, R2, R5 ;  /* 0x0000000502057220 */ /* 0x000fc60000400000 */
[----:B------:R-:W-:Y:S01]  /*6e9c0*/  FFMA.FTZ R7, R0, R7, 0.48089820146560668945 ;  /* 0x3ef6384a00077423 */ /* 0x000fe20000010007 */
[----:B------:R-:W-:Y:S01]  /*6e9d0*/  FFMA.FTZ R5, R2, 1.4426950216293334961, R5 ;  /* 0x3fb8aa3b02057823 */ /* 0x000fe20000010005 */
[----:B--2---:R-:W-:Y:S02]  /*6e9e0*/  IMAD.SHL.U32 R27, R23, 0x800, RZ ;  /* 0x00000800171b7824 */ /* 0x004fe400078e00ff */
[C---:B------:R-:W-:Y:S01]  /*6e9f0*/  FFMA.FTZ R7, R0.reuse, R7, -0.72134751081466674805 ;  /* 0xbf38aa3b00077423 */ /* 0x040fe20000010007 */
[----:B-----5:R-:W-:Y:S01]  /*6ea00*/  FADD R10, R25, R5 ;  /* 0x00000005190a7221 */ /* 0x020fe20000000000 */
[C---:B------:R-:W-:Y:S02]  /*6ea10*/  LOP3.LUT R25, R23.reuse, 0x40, RZ, 0xc0, !PT ;  /* 0x0000004017197812 */ /* 0x040fe400078ec0ff */
[----:B------:R-:W-:Y:S02]  /*6ea20*/  LOP3.LUT R23, R23, 0x3f, RZ, 0xc0, !PT ;  /* 0x0000003f17177812 */ /* 0x000fe400078ec0ff */
[----:B------:R-:W-:Y:S01]  /*6ea30*/  LOP3.LUT R27, R27, 0x3000, RZ, 0xc0, !PT ;  /* 0x000030001b1b7812 */ /* 0x000fe200078ec0ff */
[----:B------:R-:W-:Y:S01]  /*6ea40*/  FMUL R7, R0, R7 ;  /* 0x0000000700077220 */ /* 0x000fe20000400000 */
[----:B------:R-:W-:-:S03]  /*6ea50*/  SHF.R.U32.HI R25, RZ, 0x1, R25 ;  /* 0x00000001ff197819 */ /* 0x000fc60000011619 */
[----:B------:R-:W-:Y:S02]  /*6ea60*/  IMAD R23, R23, 0x10, R27 ;  /* 0x0000001017177824 */ /* 0x000fe400078e021b */
[----:B------:R-:W-:-:S04]  /*6ea70*/  FMUL R7, R0, R7 ;  /* 0x0000000700077220 */ /* 0x000fc80000400000 */
[----:B------:R-:W-:Y:S01]  /*6ea80*/  FFMA.FTZ R7, R0, 1.4426950216293334961, R7 ;  /* 0x3fb8aa3b00077823 */ /* 0x000fe20000010007 */
[----:B------:R-:W-:Y:S01]  /*6ea90*/  LOP3.LUT R23, R23, R25, RZ, 0x3c, !PT ;  /* 0x0000001917177212 */ /* 0x000fe200078e3cff */
[----:B------:R-:W-:Y:S01]  /*6eaa0*/  STL [R1+0x2d80], R15 ;  /* 0x002d800f01007387 */ /* 0x000fe20000100800 */
[----:B------:R-:W-:Y:S01]  /*6eab0*/  ISETP.GE.U32.AND P3, PT, R15, 0x7f800000, PT ;  /* 0x7f8000000f00780c */ /* 0x000fe20003f66070 */
[----:B------:R-:W-:Y:S01]  /*6eac0*/  FADD R8, R14, R7 ;  /* 0x000000070e087221 */ /* 0x000fe20000000000 */
[----:B------:R-:W-:Y:S06]  /*6ead0*/  BAR.SYNC.DEFER_BLOCKING 0x0 ;  /* 0x0000000000007b1d */ /* 0x000fec0000010000 */
[----:B------:R-:W2:Y:S04]  /*6eae0*/  LDS.128 R12, [R23+UR7] ;  /* 0x00000007170c7984 */ /* 0x000ea80008000c00 */
[----:B--2---:R-:W-:Y:S04]  /*6eaf0*/  STL.64 [R1+0x10], R12 ;  /* 0x0000100c01007387 */ /* 0x004fe80000100a00 */
[----:B------:R2:W-:Y:S04]  /*6eb00*/  STL.64 [R1+0x18], R14 ;  /* 0x0000180e01007387 */ /* 0x0005e80000100a00 */
[----:B--2---:R-:W2:Y:S01]  /*6eb10*/  LDL.LU R15, [R1+0x2d80] ;  /* 0x002d8000010f7983 */ /* 0x004ea20000300800 */
[----:B-1----:R-:W-:-:S04]  /*6eb20*/  SHF.R.U32.HI R22, RZ, 0x5, R11 ;  /* 0x00000005ff167819 */ /* 0x002fc8000001160b */
[----:B------:R-:W-:-:S05]  /*6eb30*/  SGXT.U32 R22, R22, 0x2 ;  /* 0x000000021616781a */ /* 0x000fca0000000000 */
[----:B0-----:R-:W-:-:S04]  /*6eb40*/  IMAD R18, R22, R9, RZ ;  /* 0x0000000916127224 */ /* 0x001fc800078e02ff */
[----:B------:R-:W-:-:S04]  /*6eb50*/  IMAD R3, R9, 0x4, R18 ;  /* 0x0000000409037824 */ /* 0x000fc800078e0212 */
[----:B------:R-:W-:-:S04]  /*6eb60*/  IMAD R29, R9, 0x4, R3 ;  /* 0x00000004091d7824 */ /* 0x000fc800078e0203 */
[----:B------:R-:W-:-:S04]  /*6eb70*/  IMAD R0, R9, 0x4, R29 ;  /* 0x0000000409007824 */ /* 0x000fc800078e021d */
[----:B------:R-:W-:-:S05]  /*6eb80*/  IMAD R0, R9, 0x4, R0 ;  /* 0x0000000409007824 */ /* 0x000fca00078e0200 */
[----:B------:R0:W-:Y:S02]  /*6eb90*/  STL [R1+0x4c], R0 ;  /* 0x00004c0001007387 */ /* 0x0001e40000100800 */
[----:B0-----:R-:W-:-:S05]  /*6eba0*/  IMAD R0, R9, 0x4, R0 ;  /* 0x0000000409007824 */ /* 0x001fca00078e0200 */
[----:B------:R0:W-:Y:S04]  /*6ebb0*/  STL [R1+0x30], R0 ;  /* 0x0000300001007387 */ /* 0x0001e80000100800 */
[----:B------:R-:W4:Y:S01]  /*6ebc0*/  LDL.LU R25, [R1+0x138] ;  /* 0x0001380001197983 */ /* 0x000f220000300800 */
[----:B------:R-:W-:Y:S01]  /*6ebd0*/  FFMA.FTZ R20, R19, R20, -0.16845393180847167969 ;  /* 0xbe2c7f3013147423 */ /* 0x000fe20000010014 */
[----:B------:R-:W-:-:S03]  /*6ebe0*/  @P3 IMAD.MOV.U32 R2, RZ, RZ, 0x7f800000 ;  /* 0x7f800000ff023424 */ /* 0x000fc600078e00ff */
[----:B------:R-:W-:Y:S01]  /*6ebf0*/  FFMA.FTZ R20, R19, R20, 0.1716887056827545166 ;  /* 0x3e2fcf2a13147423 */ /* 0x000fe20000010014 */
[----:B------:R-:W-:-:S03]  /*6ec00*/  IMAD R4, R9, 0x4, R0 ;  /* 0x0000000409047824 */ /* 0x000fc600078e0200 */
[----:B------:R-:W-:Y:S01]  /*6ec10*/  FFMA.FTZ R20, R19, R20, -0.17900948226451873779 ;  /* 0xbe374e4313147423 */ /* 0x000fe20000010014 */
[----:B------:R-:W-:-:S03]  /*6ec20*/  LOP3.LUT R27, R23, 0x40, RZ, 0x3c, !PT ;  /* 0x00000040171b7812 */ /* 0x000fc600078e3cff */
[----:B------:R-:W-:Y:S01]  /*6ec30*/  FFMA.FTZ R20, R19, R20, 0.20512372255325317383 ;  /* 0x3e520bf413147423 */ /* 0x000fe20000010014 */
[----:B------:R-:W-:Y:S01]  /*6ec40*/  STL [R1+0x34], R4 ;  /* 0x0000340401007387 */ /* 0x000fe20000100800 */
[----:B------:R-:W-:Y:S02]  /*6ec50*/  IMAD R9, R9, 0x4, R4 ;  /* 0x0000000409097824 */ /* 0x000fe400078e0204 */
[----:B------:R-:W-:-:S04]  /*6ec60*/  FFMA.FTZ R20, R19, R20, -0.24046532809734344482 ;  /* 0xbe763c8b13147423 */ /* 0x000fc80000010014 */
[----:B------:R-:W-:-:S04]  /*6ec70*/  FFMA.FTZ R20, R19, R20, 0.28857114911079406738 ;  /* 0x3e93bf9913147423 */ /* 0x000fc80000010014 */
[----:B------:R-:W-:-:S04]  /*6ec80*/  FFMA.FTZ R20, R19, R20, -0.36067417263984680176 ;  /* 0xbeb8aa4913147423 */ /* 0x000fc80000010014 */
[----:B------:R-:W-:-:S04]  /*6ec90*/  FFMA.FTZ R20, R19, R20, 0.48089820146560668945 ;  /* 0x3ef6384a13147423 */ /* 0x000fc80000010014 */
[----:B------:R-:W-:-:S04]  /*6eca0*/  FFMA.FTZ R20, R19, R20, -0.72134751081466674805 ;  /* 0xbf38aa3b13147423 */ /* 0x000fc80000010014 */
[----:B------:R-:W-:-:S04]  /*6ecb0*/  FMUL R20, R19, R20 ;  /* 0x0000001413147220 */ /* 0x000fc80000400000 */
[----:B------:R-:W-:-:S04]  /*6ecc0*/  FMUL R20, R19, R20 ;  /* 0x0000001413147220 */ /* 0x000fc80000400000 */
[----:B------:R-:W-:Y:S01]  /*6ecd0*/  FFMA.FTZ R19, R19, 1.4426950216293334961, R20 ;  /* 0x3fb8aa3b13137823 */ /* 0x000fe20000010014 */
[----:B------:R-:W-:Y:S02]  /*6ece0*/  IMAD.MOV.U32 R20, RZ, RZ, R12 ;  /* 0x000000ffff147224 */ /* 0x000fe400078e000c */
[----:B0-----:R-:W-:-:S04]  /*6ecf0*/  @P4 IMAD.MOV.U32 R0, RZ, RZ, 0x7f800000 ;  /* 0x7f800000ff004424 */ /* 0x001fc800078e00ff */
[----:B------:R-:W-:Y:S01]  /*6ed00*/  @P4 FFMA.FTZ R10, R26, R0, +INF ;  /* 0x7f8000001a0a4423 */ /* 0x000fe20000010000 */
[----:B------:R-:W-:-:S13]  /*6ed10*/  ISETP.GE.U32.AND P2, PT, R24, 0x7f800000, PT ;  /* 0x7f8000001800780c */ /* 0x000fda0003f46070 */
[----:B------:R-:W-:-:S04]  /*6ed20*/  @P2 IMAD.MOV.U32 R0, RZ, RZ, 0x7f800000 ;  /* 0x7f800000ff002424 */ /* 0x000fc800078e00ff */
[----:B------:R-:W-:Y:S01]  /*6ed30*/  @P2 FFMA.FTZ R8, R24, R0, +INF ;  /* 0x7f80000018082423 */ /* 0x000fe20000010000 */
[----:B------:R-:W-:Y:S01]  /*6ed40*/  ISETP.GE.U32.AND P4, PT, R28, 0x7f800000, PT ;  /* 0x7f8000001c00780c */ /* 0x000fe20003f86070 */
[----:B------:R-:W-:Y:S01]  /*6ed50*/  UIMAD UR4, UR9, UR4, URZ ;  /* 0x00000004090472a4 */ /* 0x000fe2000f8e02ff */
[----:B------:R-:W-:Y:S01]  /*6ed60*/  FSETP.NEU.AND P5, PT, R24, RZ, PT ;  /* 0x000000ff1800720b */ /* 0x000fe20003fad000 */
[----:B--2---:R-:W-:-:S05]  /*6ed70*/  @P3 FFMA.FTZ R6, R15, R2, +INF ;  /* 0x7f8000000f063423 */ /* 0x004fca0000010002 */
[----:B------:R-:W-:Y:S04]  /*6ed80*/  STL [R1+0x35c], R6 ;  /* 0x00035c0601007387 */ /* 0x000fe80000100800 */
[----:B------:R-:W0:Y:S01]  /*6ed90*/  LDS.128 R4, [R27+UR7] ;  /* 0x000000071b047984 */ /* 0x000e220008000c00 */
[----:B------:R-:W-:-:S03]  /*6eda0*/  FSETP.NEU.AND P1, PT, R15, RZ, PT ;  /* 0x000000ff0f00720b */ /* 0x000fc60003f2d000 */
[----:B------:R-:W1:Y:S01]  /*6edb0*/  LDS.128 R12, [R23+UR7+0x400] ;  /* 0x00040007170c7984 */ /* 0x000e620008000c00 */
[----:B------:R-:W-:Y:S02]  /*6edc0*/  FSETP.NEU.AND P3, PT, R26, RZ, PT ;  /* 0x000000ff1a00720b */ /* 0x000fe40003f6d000 */
[----:B------:R-:W2:Y:S01]  /*6edd0*/  S2R R26, SR_CTAID.X ;  /* 0x00000000001a7919 */ /* 0x000ea20000002500 */
[----:B0-----:R-:W-:Y:S04]  /*6ede0*/  STL [R1+0x2bf8], R5 ;  /* 0x002bf80501007387 */ /* 0x001fe80000100800 */
[----:B------:R0:W-:Y:S02]  /*6edf0*/  STL.64 [R1+0x2b98], R6 ;  /* 0x002b980601007387 */ /* 0x0001e40000100a00 */
[----:B0-----:R-:W0:Y:S02]  /*6ee00*/  LDC R7, c[0x0][0x3e8] ;  /* 0x0000fa00ff077b82 */ /* 0x001e240000000800 */
[----:B------:R5:W-:Y:S01]  /*6ee10*/  STL [R1+0x38], R9 ;  /* 0x0000380901007387 */ /* 0x000be20000100800 */
[----:B--2---:R-:W-:-:S03]  /*6ee20*/  IMAD.SHL.U32 R26, R26, 0x20, RZ ;  /* 0x000000201a1a7824 */ /* 0x004fc600078e00ff */
[----:B------:R-:W-:Y:S04]  /*6ee30*/  STL [R1+0x358], R10 ;  /* 0x0003580a01007387 */ /* 0x000fe80000100800 */
[----:B-1----:R-:W-:Y:S04]  /*6ee40*/  STL [R1+0x4], R13 ;  /* 0x0000040d01007387 */ /* 0x002fe80000100800 */
[----:B------:R-:W-:Y:S01]  /*6ee50*/  STL.64 [R1+0x8], R14 ;  /* 0x0000080e01007387 */ /* 0x000fe20000100a00 */
[----:B0-----:R-:W-:Y:S01]  /*6ee60*/  IMAD R6, R7, 0x4, R9 ;  /* 0x0000000407067824 */ /* 0x001fe200078e0209 */
[----:B-----5:R-:W-:-:S04]  /*6ee70*/  LOP3.LUT R9, R26, 0x1f, R11, 0xf8, !PT ;  /* 0x0000001f1a097812 */ /* 0x020fc800078ef80b */
[----:B------:R0:W-:Y:S01]  /*6ee80*/  STL [R1+0x3c], R6 ;  /* 0x00003c0601007387 */ /* 0x0001e20000100800 */
[----:B------:R-:W-:Y:S02]  /*6ee90*/  IMAD R2, R9, UR5, RZ ;  /* 0x0000000509027c24 */ /* 0x000fe4000f8e02ff */
[----:B0-----:R-:W-:-:S05]  /*6eea0*/  IMAD R6, R7, 0x4, R6 ;  /* 0x0000000407067824 */ /* 0x001fca00078e0206 */
[----:B------:R0:W-:Y:S04]  /*6eeb0*/  STL [R1+0x40], R6 ;  /* 0x0000400601007387 */ /* 0x0001e80000100800 */
[----:B------:R-:W-:Y:S04]  /*6eec0*/  STL [R1+0x354], R8 ;  /* 0x0003540801007387 */ /* 0x000fe80000100800 */
[----:B------:R-:W1:Y:S01]  /*6eed0*/  LDS.128 R8, [R27+UR7+0x400] ;  /* 0x000400071b087984 */ /* 0x000e620008000c00 */
[----:B------:R-:W-:-:S03]  /*6eee0*/  IMAD.MOV.U32 R5, RZ, RZ, R12 ;  /* 0x000000ffff057224 */ /* 0x000fc600078e000c */
[----:B------:R-:W2:Y:S01]  /*6eef0*/  LDS.128 R12, [R23+UR7+0x800] ;  /* 0x00080007170c7984 */ /* 0x000ea20008000c00 */
[----:B0-----:R-:W-:Y:S01]  /*6ef00*/  IMAD R6, R7, 0x4, R6 ;  /* 0x0000000407067824 */ /* 0x001fe200078e0206 */
[----:B------:R-:W-:Y:S02]  /*6ef10*/  USHF.R.S32.HI UR5, URZ, 0x1f, UR4 ;  /* 0x0000001fff057899 */ /* 0x000fe40008011404 */
[----:B---3--:R-:W-:Y:S01]  /*6ef20*/  IADD3 R0, P2, P6, R2, UR4, R16 ;  /* 0x0000000402007c10 */ /* 0x008fe2000fe5e010 */
[----:B------:R-:W-:Y:S01]  /*6ef30*/  @P4 IMAD.MOV.U32 R16, RZ, RZ, 0x7f800000 ;  /* 0x7f800000ff104424 */ /* 0x000fe200078e00ff */
[----:B------:R-:W-:Y:S01]  /*6ef40*/  SHF.R.S32.HI R2, RZ, 0x1f, R2 ;  /* 0x0000001fff027819 */ /* 0x000fe20000011402 */
[----:B----4-:R-:W-:Y:S01]  /*6ef50*/  FADD R19, R25, R19 ;  /* 0x0000001319137221 */ /* 0x010fe20000000000 */
[----:B------:R-:W-:Y:S01]  /*6ef60*/  PRMT R26, R20, 0x7770, RZ ;  /* 0x00007770141a7816 */ /* 0x000fe200000000ff */
[----:B------:R-:W-:Y:S01]  /*6ef70*/  @P4 FFMA.FTZ R19, R28, R16, +INF ;  /* 0x7f8000001c134423 */ /* 0x000fe20000010010 */
[----:B------:R-:W-:Y:S01]  /*6ef80*/  IADD3.X R2, PT, PT, R2, UR5, R17, P2, P6 ;  /* 0x0000000502027c10 */ /* 0x000fe200097ec411 */
[----:B------:R-:W-:Y:S01]  /*6ef90*/  LDS.128 R20, [R23+UR7+0xc00] ;  /* 0x000c000717147984 */ /* 0x000fe20008000c00 */
[C---:B------:R-:W-:Y:S01]  /*6efa0*/  IADD3 R24, P6, PT, R18.reuse, R0, RZ ;  /* 0x0000000012187210 */ /* 0x040fe20007fde0ff */
[----:B------:R-:W0:Y:S03]  /*6efb0*/  LDCU UR4, c[0x0][0x3ec] ;  /* 0x00007d80ff0477ac */ /* 0x000e260008000800 */
[----:B------:R-:W-:Y:S01]  /*6efc0*/  LEA.HI.X.SX32 R25, R18, R2, 0x1, P6 ;  /* 0x0000000212197211 */ /* 0x000fe200030f0eff */
[----:B-1----:R1:W-:Y:S04]  /*6efd0*/  STL [R1+0x2d58], R9 ;  /* 0x002d580901007387 */ /* 0x0023e80000100800 */
[----:B------:R3:W-:Y:S01]  /*6efe0*/  STL.64 [R1+0x2b80], R10 ;  /* 0x002b800a01007387 */ /* 0x0007e20000100a00 */
[----:B-1----:R-:W-:-:S03]  /*6eff0*/  IMAD R9, R7, 0x4, R6 ;  /* 0x0000000407097824 */ /* 0x002fc600078e0206 */
[----:B--2---:R1:W-:Y:S01]  /*6f000*/  STL.64 [R1+0x2d78], R12 ;  /* 0x002d780c01007387 */ /* 0x0043e20000100a00 */
[----:B---3--:R-:W-:-:S03]  /*6f010*/  IMAD R10, R7, 0x4, R9 ;  /* 0x00000004070a7824 */ /* 0x008fc600078e0209 */
[----:B------:R2:W-:Y:S04]  /*6f020*/  STL.64 [R1+0x2b90], R14 ;  /* 0x002b900e01007387 */ /* 0x0005e80000100a00 */
[----:B------:R3:W-:Y:S04]  /*6f030*/  STL [R1+0x80], R10 ;  /* 0x0000800a01007387 */ /* 0x0007e80000100800 */
[----:B------:R-:W-:Y:S04]  /*6f040*/  STL [R1+0x350], R19 ;  /* 0x0003501301007387 */ /* 0x000fe80000100800 */
[----:B------:R-:W4:Y:S04]  /*6f050*/  LDS.128 R16, [R27+UR7+0x800] ;  /* 0x000800071b107984 */ /* 0x000f280008000c00 */
[----:B------:R-:W-:Y:S01]  /*6f060*/  STG.E.U8 desc[UR12][R24.64], R26 ;  /* 0x0000001a18007986 */ /* 0x000fe2000c10110c */
[----:B-1----:R-:W-:Y:S01]  /*6f070*/  IADD3 R12, P4, PT, R3, R0, RZ ;  /* 0x00000000030c7210 */ /* 0x002fe20007f9e0ff */
[----:B--2---:R-:W1:Y:S02]  /*6f080*/  LDC R15, c[0x0][0x3e8] ;  /* 0x0000fa00ff0f7b82 */ /* 0x004e640000000800 */
[----:B------:R-:W2:Y:S01]  /*6f090*/  LDS.128 R24, [R27+UR7+0xc00] ;  /* 0x000c00071b187984 */ /* 0x000ea20008000c00 */
[----:B---3--:R-:W-:Y:S01]  /*6f0a0*/  IMAD R10, R7, 0x4, R10 ;  /* 0x00000004070a7824 */ /* 0x008fe200078e020a */
[----:B------:R-:W-:-:S02]  /*6f0b0*/  LEA.HI.X.SX32 R13, R3, R2, 0x1, P4 ;  /* 0x00000002030d7211 */ /* 0x000fc400020f0eff */
[----:B------:R-:W-:-:S05]  /*6f0c0*/  PRMT R3, R4, 0x7770, RZ ;  /* 0x0000777004037816 */ /* 0x000fca00000000ff */
[----:B------:R-:W-:Y:S04]  /*6f0d0*/  STG.E.U8 desc[UR12][R12.64], R3 ;  /* 0x000000030c007986 */ /* 0x000fe8000c10110c */
[----:B----4-:R-:W-:Y:S04]  /*6f0e0*/  STL.64 [R1+0x2b78], R18 ;  /* 0x002b781201007387 */ /* 0x010fe80000100a00 */
[----:B------:R3:W-:Y:S04]  /*6f0f0*/  STL [R1+0x74], R10 ;  /* 0x0000740a01007387 */ /* 0x0007e80000100800 */
[----:B------:R-:W-:Y:S01]  /*6f100*/  STL.64 [R1+0x2d70], R20 ;  /* 0x002d701401007387 */ /* 0x000fe20000100a00 */
[----:B---3--:R-:W-:-:S05]  /*6f110*/  IMAD R10, R7, 0x4, R10 ;  /* 0x00000004070a7824 */ /* 0x008fca00078e020a */
[----:B------:R3:W-:Y:S01]  /*6f120*/  STL [R1+0x88], R10 ;  /* 0x0000880a01007387 */ /* 0x0007e20000100800 */
[----:B------:R-:W-:-:S03]  /*6f130*/  IMAD R14, R7, 0x4, R10 ;  /* 0x00000004070e7824 */ /* 0x000fc600078e020a */
[----:B------:R4:W-:Y:S01]  /*6f140*/  STL.64 [R1+0x2b88], R22 ;  /* 0x002b881601007387 */ /* 0x0009e20000100a00 */
[----:B---3--:R-:W-:-:S03]  /*6f150*/  IMAD R10, R7, 0x4, R14 ;  /* 0x00000004070a7824 */ /* 0x008fc600078e020e */
[----:B----4-:R-:W3:Y:S04]  /*6f160*/  LDL.LU R22, [R1+0x30] ;  /* 0x0000300001167983 */ /* 0x010ee80000300800 */
[----:B------:R-:W4:Y:S04]  /*6f170*/  LDL.LU R11, [R1+0x34] ;  /* 0x00003400010b7983 */ /* 0x000f280000300800 */
[----:B------:R-:W5:Y:S04]  /*6f180*/  LDL.LU R18, [R1+0x38] ;  /* 0x0000380001127983 */ /* 0x000f680000300800 */
[----:B--2---:R2:W-:Y:S04]  /*6f190*/  STL.64 [R1+0x2b70], R26 ;  /* 0x002b701a01007387 */ /* 0x0045e80000100a00 */
[----:B--2---:R-:W2:Y:S04]  /*6f1a0*/  LDL.LU R27, [R1+0x4c] ;  /* 0x00004c00011b7983 */ /* 0x004ea80000300800 */
[----:B------:R0:W-:Y:S04]  /*6f1b0*/  STL [R1+0xa0], R10 ;  /* 0x0000a00a01007387 */ /* 0x0001e80000100800 */
[----:B------:R-:W3:Y:S01]  /*6f1c0*/  LDL.LU.64 R12, [R1+0x2d78] ;  /* 0x002d7800010c7983 */ /* 0x000ee20000300a00 */
[----:B------:R-:W-:Y:S01]  /*6f1d0*/  FSETP.NEU.AND P2, PT, R28, RZ, PT ;  /* 0x000000ff1c00720b */ /* 0x000fe20003f4d000 */
[----:B-1----:R-:W-:Y:S01]  /*6f1e0*/  IMAD R23, R15, 0x4, R29 ;  /* 0x000000040f177824 */ /* 0x002fe200078e021d */
[----:B------:R-:W-:Y:S01]  /*6f1f0*/  IADD3 R28, P4, PT, R29, R0, RZ ;  /* 0x000000001d1c7210 */ /* 0x000fe20007f9e0ff */
[----:B------:R-:W-:Y:S01]  /*6f200*/  IMAD R15, R7, 0x4, R10 ;  /* 0x00000004070f7824 */ /* 0x000fe200078e020a */
[----:B0-----:R-:W-:-:S02]  /*6f210*/  PRMT R10, R5, 0x7770, RZ ;  /* 0x00007770050a7816 */ /* 0x001fc400000000ff */
[----:B------:R-:W-:Y:S02]  /*6f220*/  LEA.HI.X.SX32 R29, R29, R2, 0x1, P4 ;  /* 0x000000021d1d7211 */ /* 0x000fe400020f0eff */
[----:B------:R0:W-:Y:S01]  /*6f230*/  STL [R1+0x8c], R15 ;  /* 0x00008c0f01007387 */ /* 0x0001e20000100800 */
[----:B------:R-:W-:-:S03]  /*6f240*/  IADD3 R20, P4, PT, R23, R0, RZ ;  /* 0x0000000017147210 */ /* 0x000fc60007f9e0ff */
[----:B------:R1:W-:Y:S01]  /*6f250*/  STG.E.U8 desc[UR12][R28.64], R10 ;  /* 0x0000000a1c007986 */ /* 0x0003e2000c10110c */
[----:B------:R-:W-:Y:S01]  /*6f260*/  LEA.HI.X.SX32 R21, R23, R2, 0x1, P4 ;  /* 0x0000000217157211 */ /* 0x000fe200020f0eff */
[C---:B0-----:R-:W-:Y:S02]  /*6f270*/  IMAD R15, R7.reuse, 0x4, R15 ;  /* 0x00000004070f7824 */ /* 0x041fe400078e020f */
[----:B------:R-:W-:Y:S02]  /*6f280*/  STL.64 [R1+0x2d68], R4 ;  /* 0x002d680401007387 */ /* 0x000fe40000100a00 */
[----:B------:R-:W-:Y:S02]  /*6f290*/  IMAD R26, R7, 0x4, R15 ;  /* 0x00000004071a7824 */ /* 0x000fe400078e020f */
[----:B-1----:R-:W4:Y:S04]  /*6f2a0*/  LDL.LU R10, [R1+0x3c] ;  /* 0x00003c00010a7983 */ /* 0x002f280000300800 */
[----:B------:R0:W-:Y:S02]  /*6f2b0*/  STL.64 [R1+0x2d60], R14 ;  /* 0x002d600e01007387 */ /* 0x0001e40000100a00 */
[----:B0-----:R-:W-:-:S05]  /*6f2c0*/  PRMT R15, R8, 0x7770, RZ ;  /* 0x00007770080f7816 */ /* 0x001fca00000000ff */
[----:B------:R0:W-:Y:S01]  /*6f2d0*/  STG.E.U8 desc[UR12][R20.64], R15 ;  /* 0x0000000f14007986 */ /* 0x0001e2000c10110c */
[----:B--2---:R-:W-:-:S04]  /*6f2e0*/  IADD3 R28, P4, PT, R27, R0, RZ ;  /* 0x000000001b1c7210 */ /* 0x004fc80007f9e0ff */
[----:B------:R-:W-:Y:S02]  /*6f2f0*/  LEA.HI.X.SX32 R29, R27, R2, 0x1, P4 ;  /* 0x000000021b1d7211 */ /* 0x000fe400020f0eff */
[----:B------:R-:W2:Y:S04]  /*6f300*/  LDL.LU R27, [R1+0x40] ;  /* 0x00004000011b7983 */ /* 0x000ea80000300800 */
[----:B---3--:R1:W-:Y:S04]  /*6f310*/  STL.64 [R1+0x2d48], R12 ;  /* 0x002d480c01007387 */ /* 0x0083e80000100a00 */
[----:B0-----:R-:W3:Y:S01]  /*6f320*/  LDL.LU.64 R20, [R1+0x2d70] ;  /* 0x002d700001147983 */ /* 0x001ee20000300a00 */
[----:B------:R-:W-:-:S03]  /*6f330*/  IADD3 R4, P4, PT, R22, R0, RZ ;  /* 0x0000000016047210 */ /* 0x000fc60007f9e0ff */
[----:B------:R0:W-:Y:S01]  /*6f340*/  STL.64 [R1+0x2d30], R16 ;  /* 0x002d301001007387 */ /* 0x0001e20000100a00 */
[----:B------:R-:W-:Y:S02]  /*6f350*/  PRMT R14, R12, 0x7770, RZ ;  /* 0x000077700c0e7816 */ /* 0x000fe400000000ff */
[----:B------:R-:W-:Y:S02]  /*6f360*/  LEA.HI.X.SX32 R5, R22, R2, 0x1, P4 ;  /* 0x0000000216057211 */ /* 0x000fe400020f0eff */
[----:B-1----:R-:W-:Y:S01]  /*6f370*/  PRMT R13, R16, 0x7770, RZ ;  /* 0x00007770100d7816 */ /* 0x002fe200000000ff */
[----:B0-----:R-:W2:Y:S04]  /*6f380*/  LDL R17, [R1+0x10] ;  /* 0x0000100001117983 */ /* 0x001ea80000100800 */
[----:B------:R-:W-:Y:S04]  /*6f390*/  STG.E.U8 desc[UR12][R28.64], R14 ;  /* 0x0000000e1c007986 */ /* 0x000fe8000c10110c */
[----:B------:R0:W-:Y:S01]  /*6f3a0*/  STG.E.U8 desc[UR12][R4.64], R13 ;  /* 0x0000000d04007986 */ /* 0x0001e2000c10110c */
[----:B------:R-:W-:-:S04]  /*6f3b0*/  IMAD R23, R7, 0x4, R26 ;  /* 0x0000000407177824 */ /* 0x000fc800078e021a */
[C---:B------:R-:W-:Y:S01]  /*6f3c0*/  IMAD R3, R7.reuse, 0x4, R23 ;  /* 0x0000000407037824 */ /* 0x040fe200078e0217 */
[----:B---3--:R-:W-:Y:S04]  /*6f3d0*/  STL.64 [R1+0x2d20], R20 ;  /* 0x002d201401007387 */ /* 0x008fe80000100a00 */
[----:B0-----:R-:W3:Y:S01]  /*6f3e0*/  LDL.LU.64 R4, [R1+0x2d68] ;  /* 0x002d680001047983 */ /* 0x001ee20000300a00 */
[----:B------:R-:W-:Y:S01]  /*6f3f0*/  IMAD R12, R7, 0x4, R3 ;  /* 0x00000004070c7824 */ /* 0x000fe200078e0203 */
[----:B----4-:R-:W-:-:S03]  /*6f400*/  IADD3 R28, P4, PT, R11, R0, RZ ;  /* 0x000000000b1c7210 */ /* 0x010fc60007f9e0ff */
[----:B------:R-:W-:Y:S01]  /*6f410*/  IMAD R22, R7, 0x4, R12 ;  /* 0x0000000407167824 */ /* 0x000fe200078e020c */
[----:B------:R-:W-:Y:S02]  /*6f420*/  LEA.HI.X.SX32 R29, R11, R2, 0x1, P4 ;  /* 0x000000020b1d7211 */ /* 0x000fe400020f0eff */
[----:B-----5:R-:W-:Y:S01]  /*6f430*/  IADD3 R14, P4, PT, R18, R0, RZ ;  /* 0x00000000120e7210 */ /* 0x020fe20007f9e0ff */
[C---:B------:R-:W-:Y:S01]  /*6f440*/  IMAD R12, R7.reuse, 0x4, R22 ;  /* 0x00000004070c7824 */ /* 0x040fe200078e0216 */
[----:B------:R-:W-:Y:S02]  /*6f450*/  PRMT R11, R20, 0x7770, RZ ;  /* 0x00007770140b7816 */ /* 0x000fe400000000ff */
[----:B------:R-:W-:Y:S01]  /*6f460*/  LEA.HI.X.SX32 R15, R18, R2, 0x1, P4 ;  /* 0x00000002120f7211 */ /* 0x000fe200020f0eff */
[----:B------:R-:W-:Y:S02]  /*6f470*/  IMAD R18, R7, 0x4, R12 ;  /* 0x0000000407127824 */ /* 0x000fe400078e020c */
[----:B------:R0:W-:Y:S01]  /*6f480*/  STG.E.U8 desc[UR12][R28.64], R11 ;  /* 0x0000000b1c007986 */ /* 0x0001e2000c10110c */
[----:B------:R-:W-:-:S02]  /*6f490*/  PRMT R13, R24, 0x7770, RZ ;  /* 0x00007770180d7816 */ /* 0x000fc400000000ff */
[----:B--2---:R-:W-:Y:S01]  /*6f4a0*/  PRMT R17, R17, 0x7771, RZ ;  /* 0x0000777111117816 */ /* 0x004fe200000000ff */
[----:B------:R-:W-:Y:S01]  /*6f4b0*/  STL [R1+0x7c], R12 ;  /* 0x00007c0c01007387 */ /* 0x000fe20000100800 */
[----:B0-----:R-:W-:Y:S01]  /*6f4c0*/  IADD3 R28, P4, PT, R10, R0, RZ ;  /* 0x000000000a1c7210 */ /* 0x001fe20007f9e0ff */
[----:B------:R-:W-:-:S03]  /*6f4d0*/  IMAD R11, R7, 0x4, R18 ;  /* 0x00000004070b7824 */ /* 0x000fc600078e0212 */
[----:B------:R-:W-:Y:S01]  /*6f4e0*/  LEA.HI.X.SX32 R29, R10, R2, 0x1, P4 ;  /* 0x000000020a1d7211 */ /* 0x000fe200020f0eff */
[C---:B------:R-:W-:Y:S01]  /*6f4f0*/  IMAD R10, R7.reuse, 0x4, R11 ;  /* 0x00000004070a7824 */ /* 0x040fe200078e020b */
[----:B------:R-:W-:Y:S03]  /*6f500*/  STL.64 [R1+0x2d50], R22 ;  /* 0x002d501601007387 */ /* 0x000fe60000100a00 */
[----:B------:R-:W-:Y:S01]  /*6f510*/  IMAD R16, R7, 0x4, R10 ;  /* 0x0000000407107824 */ /* 0x000fe200078e020a */
[----:B------:R-:W-:Y:S01]  /*6f520*/  STL.64 [R1+0x2d38], R18 ;  /* 0x002d381201007387 */ /* 0x000fe20000100a00 */
[----:B------:R-:W-:-:S03]  /*6f530*/  IADD3 R20, P4, PT, R27, R0, RZ ;  /* 0x000000001b147210 */ /* 0x000fc60007f9e0ff */
[----:B------:R0:W-:Y:S04]  /*6f540*/  STL.64 [R1+0x2d10], R24 ;  /* 0x002d101801007387 */ /* 0x0001e80000100a00 */
[----:B------:R-:W-:Y:S04]  /*6f550*/  STG.E.U8 desc[UR12][R14.64], R13 ;  /* 0x0000000d0e007986 */ /* 0x000fe8000c10110c */
[----:B------:R1:W-:Y:S04]  /*6f560*/  STG.E.U8 desc[UR12][R28.64], R17 ;  /* 0x000000111c007986 */ /* 0x0003e8000c10110c */
[----:B0-----:R-:W2:Y:S01]  /*6f570*/  LDL.LU R25, [R1+0x80] ;  /* 0x0000800001197983 */ /* 0x001ea20000300800 */
[----:B------:R-:W-:-:S03]  /*6f580*/  LEA.HI.X.SX32 R21, R27, R2, 0x1, P4 ;  /* 0x000000021b157211 */ /* 0x000fc600020f0eff */
[----:B------:R-:W4:Y:S01]  /*6f590*/  LDL.LU R12, [R1+0x74] ;  /* 0x00007400010c7983 */ /* 0x000f220000300800 */
[----:B-1----:R-:W-:-:S03]  /*6f5a0*/  IMAD R17, R7, 0x4, R16 ;  /* 0x0000000407117824 */ /* 0x002fc600078e0210 */
[----:B------:R-:W5:Y:S01]  /*6f5b0*/  LDL.LU.64 R14, [R1+0x2d60] ;  /* 0x002d6000010e7983 */ /* 0x000f620000300a00 */
[----:B------:R-:W-:-:S03]  /*6f5c0*/  IADD3 R28, P4, PT, R6, R0, RZ ;  /* 0x00000000061c7210 */ /* 0x000fc60007f9e0ff */
[----:B------:R-:W2:Y:S04]  /*6f5d0*/  LDL.LU R13, [R1+0x88] ;  /* 0x00008800010d7983 */ /* 0x000ea80000300800 */
[----:B------:R0:W-:Y:S01]  /*6f5e0*/  STL [R1+0x64], R16 ;  /* 0x0000641001007387 */ /* 0x0001e20000100800 */
[----:B------:R-:W-:Y:S02]  /*6f5f0*/  LEA.HI.X.SX32 R29, R6, R2, 0x1, P4 ;  /* 0x00000002061d7211 */ /* 0x000fe400020f0eff */
[----:B------:R-:W-:-:S04]  /*6f600*/  IADD3 R22, P4, PT, R9, R0, RZ ;  /* 0x0000000009167210 */ /* 0x000fc80007f9e0ff */
[----:B------:R-:W-:Y:S01]  /*6f610*/  LEA.HI.X.SX32 R23, R9, R2, 0x1, P4 ;  /* 0x0000000209177211 */ /* 0x000fe200020f0eff */
[----:B---3--:R1:W-:Y:S04]  /*6f620*/  STL [R1+0x2cf0], R4 ;  /* 0x002cf00401007387 */ /* 0x0083e80000100800 */
[----:B------:R3:W-:Y:S01]  /*6f630*/  STL [R1+0x60], R17 ;  /* 0x0000601101007387 */ /* 0x0007e20000100800 */
[----:B0-----:R-:W-:-:S03]  /*6f640*/  PRMT R16, R4, 0x7771, RZ ;  /* 0x0000777104107816 */ /* 0x001fc600000000ff */
[----:B-1----:R-:W2:Y:S01]  /*6f650*/  LDL.LU R4, [R1+0x8c] ;  /* 0x00008c0001047983 */ /* 0x002ea20000300800 */
[----:B---3--:R-:W-:-:S05]  /*6f660*/  IMAD R17, R7, 0x4, R17 ;  /* 0x0000000407117824 */ /* 0x008fca00078e0211 */
[----:B------:R-:W-:Y:S04]  /*6f670*/  STL [R1+0x5c], R17 ;  /* 0x00005c1101007387 */ /* 0x000fe80000100800 */
[----:B------:R0:W-:Y:S04]  /*6f680*/  STL.64 [R1+0x2d28], R10 ;  /* 0x002d280a01007387 */ /* 0x0001e80000100a00 */
[----:B0-----:R-:W3:Y:S04]  /*6f690*/  LDL.LU R10, [R1+0xa0] ;  /* 0x0000a000010a7983 */ /* 0x001ee80000300800 */
[----:B------:R-:W2:Y:S01]  /*6f6a0*/  LDL.LU R9, [R1+0x2d58] ;  /* 0x002d580001097983 */ /* 0x000ea20000300800 */
[----:B------:R-:W-:Y:S01]  /*6f6b0*/  IMAD R27, R7, 0x4, R17 ;  /* 0x00000004071b7824 */ /* 0x000fe200078e0211 */
[----:B------:R-:W-:Y:S01]  /*6f6c0*/  PRMT R6, R5, 0x7771, RZ ;  /* 0x0000777105067816 */ /* 0x000fe200000000ff */
[----:B------:R-:W-:-:S02]  /*6f6d0*/  IMAD.MOV.U32 R18, RZ, RZ, R26 ;  /* 0x000000ffff127224 */ /* 0x000fc400078e001a */
[C---:B------:R-:W-:Y:S01]  /*6f6e0*/  IMAD R26, R7.reuse, 0x4, R27 ;  /* 0x00000004071a7824 */ /* 0x040fe200078e021b */
[----:B------:R4:W-:Y:S04]  /*6f6f0*/  STG.E.U8 desc[UR12][R20.64], R16 ;  /* 0x0000001014007986 */ /* 0x0009e8000c10110c */
[----:B------:R0:W-:Y:S04]  /*6f700*/  STG.E.U8 desc[UR12][R28.64], R6 ;  /* 0x000000061c007986 */ /* 0x0001e8000c10110c */
[----:B------:R1:W-:Y:S01]  /*6f710*/  STL [R1+0x2cc8], R5 ;  /* 0x002cc80501007387 */ /* 0x0003e20000100800 */
[----:B----4-:R-:W-:Y:S01]  /*6f720*/  IADD3 R20, P6, PT, R12, R0, RZ ;  /* 0x000000000c147210 */ /* 0x010fe20007fde0ff */
[----:B0-----:R-:W-:-:S02]  /*6f730*/  IMAD R6, R7, 0x4, R26 ;  /* 0x0000000407067824 */ /* 0x001fc400078e021a */
[----:B------:R-:W-:Y:S02]  /*6f740*/  STL [R1+0x2d18], R26 ;  /* 0x002d181a01007387 */ /* 0x000fe40000100800 */
[C---:B-1----:R-:W-:Y:S02]  /*6f750*/  IMAD R5, R7.reuse, 0x4, R6 ;  /* 0x0000000407057824 */ /* 0x042fe400078e0206 */
[----:B------:R-:W-:Y:S01]  /*6f760*/  STL [R1+0x2d40], R27 ;  /* 0x002d401b01007387 */ /* 0x000fe20000100800 */
[----:B------:R-:W-:Y:S02]  /*6f770*/  PRMT R29, R8, 0x7771, RZ ;  /* 0x00007771081d7816 */ /* 0x000fe400000000ff */
[----:B------:R-:W-:Y:S02]  /*6f780*/  LEA.HI.X.SX32 R21, R12, R2, 0x1, P6 ;  /* 0x000000020c157211 */ /* 0x000fe400030f0eff */
[C---:B-----5:R-:W-:Y:S01]  /*6f790*/  IADD3 R28, P6, PT, R14.reuse, R0, RZ ;  /* 0x000000000e1c7210 */ /* 0x060fe20007fde0ff */
[----:B------:R0:W-:Y:S03]  /*6f7a0*/  STG.E.U8 desc[UR12][R22.64], R29 ;  /* 0x0000001d16007986 */ /* 0x0001e6000c10110c */
[----:B0-----:R-:W-:Y:S01]  /*6f7b0*/  LEA.HI.X.SX32 R29, R14, R2, 0x1, P6 ;  /* 0x000000020e1d7211 */ /* 0x001fe200030f0eff */
[----:B--2---:R-:W-:Y:S04]  /*6f7c0*/  STL.64 [R1+0x2cb0], R8 ;  /* 0x002cb00801007387 */ /* 0x004fe80000100a00 */
[----:B------:R0:W-:Y:S04]  /*6f7d0*/  STL [R1+0x4c], R5 ;  /* 0x00004c0501007387 */ /* 0x0001e80000100800 */
[----:B------:R-:W2:Y:S01]  /*6f7e0*/  LDL.LU.64 R22, [R1+0x2d50] ;  /* 0x002d500001167983 */ /* 0x000ea20000300a00 */
[----:B0-----:R-:W-:-:S05]  /*6f7f0*/  IMAD R5, R7, 0x4, R5 ;  /* 0x0000000407057824 */ /* 0x001fca00078e0205 */
[----:B------:R0:W-:Y:S04]  /*6f800*/  STL [R1+0x48], R5 ;  /* 0x0000480501007387 */ /* 0x0001e80000100800 */
[----:B0-----:R-:W4:Y:S04]  /*6f810*/  LDL.LU R5, [R1+0x7c] ;  /* 0x00007c0001057983 */ /* 0x001f280000300800 */
[----:B------:R-:W-:Y:S04]  /*6f820*/  STL [R1+0x2d08], R28 ;  /* 0x002d081c01007387 */ /* 0x000fe80000100800 */
[----:B------:R0:W-:Y:S04]  /*6f830*/  STL [R1+0x2cf8], R29 ;  /* 0x002cf81d01007387 */ /* 0x0001e80000100800 */
[----:B0-----:R-:W5:Y:S01]  /*6f840*/  LDL.LU R29, [R1+0x48] ;  /* 0x00004800011d7983 */ /* 0x001f620000300800 */
[----:B------:R-:W-:-:S04]  /*6f850*/  IADD3 R16, P4, PT, R25, R0, RZ ;  /* 0x0000000019107210 */ /* 0x000fc80007f9e0ff */
[----:B------:R-:W-:Y:S02]  /*6f860*/  LEA.HI.X.SX32 R17, R25, R2, 0x1, P4 ;  /* 0x0000000219117211 */ /* 0x000fe400020f0eff */
[----:B------:R-:W-:-:S04]  /*6f870*/  IADD3 R24, P4, PT, R13, R0, RZ ;  /* 0x000000000d187210 */ /* 0x000fc80007f9e0ff */
[----:B------:R-:W-:Y:S02]  /*6f880*/  LEA.HI.X.SX32 R25, R13, R2, 0x1, P4 ;  /* 0x000000020d197211 */ /* 0x000fe400020f0eff */
[----:B---3--:R-:W-:-:S04]  /*6f890*/  IADD3 R12, P4, PT, R10, R0, RZ ;  /* 0x000000000a0c7210 */ /* 0x008fc80007f9e0ff */
[----:B------:R-:W-:Y:S01]  /*6f8a0*/  LEA.HI.X.SX32 R13, R10, R2, 0x1, P4 ;  /* 0x000000020a0d7211 */ /* 0x000fe200020f0eff */
[----:B-----5:R-:W-:-:S05]  /*6f8b0*/  IMAD R14, R7, 0x4, R29 ;  /* 0x00000004070e7824 */ /* 0x020fca00078e021d */
[----:B------:R-:W-:Y:S04]  /*6f8c0*/  STL [R1+0x44], R14 ;  /* 0x0000440e01007387 */ /* 0x000fe80000100800 */
[----:B------:R0:W-:Y:S04]  /*6f8d0*/  STL.64 [R1+0x80], R12 ;  /* 0x0000800c01007387 */ /* 0x0001e80000100a00 */
[----:B0-----:R-:W3:Y:S01]  /*6f8e0*/  LDL.LU.64 R12, [R1+0x2d48] ;  /* 0x002d4800010c7983 */ /* 0x001ee20000300a00 */
[----:B------:R-:W-:Y:S01]  /*6f8f0*/  IADD3 R8, P6, PT, R4, R0, RZ ;  /* 0x0000000004087210 */ /* 0x000fe20007fde0ff */
[----:B------:R-:W-:-:S03]  /*6f900*/  IMAD R14, R7, 0x4, R14 ;  /* 0x00000004070e7824 */ /* 0x000fc600078e020e */
[----:B------:R-:W-:Y:S01]  /*6f910*/  LEA.HI.X.SX32 R9, R4, R2, 0x1, P6 ;  /* 0x0000000204097211 */ /* 0x000fe200030f0eff */
[----:B------:R-:W-:Y:S01]  /*6f920*/  IMAD R4, R7, 0x4, R14 ;  /* 0x0000000407047824 */ /* 0x000fe200078e020e */
[----:B------:R-:W-:-:S03]  /*6f930*/  IADD3 R26, P6, PT, R18, R0, RZ ;  /* 0x00000000121a7210 */ /* 0x000fc60007fde0ff */
[----:B------:R0:W-:Y:S02]  /*6f940*/  STL.64 [R1+0x88], R8 ;  /* 0x0000880801007387 */ /* 0x0001e40000100a00 */
[----:B0-----:R-:W-:-:S04]  /*6f950*/  IADD3 R8, P4, PT, R15, R0, RZ ;  /* 0x000000000f087210 */ /* 0x001fc80007f9e0ff */
[----:B------:R-:W-:Y:S01]  /*6f960*/  LEA.HI.X.SX32 R9, R15, R2, 0x1, P4 ;  /* 0x000000020f097211 */ /* 0x000fe200020f0eff */
[----:B------:R-:W-:Y:S01]  /*6f970*/  IMAD R15, R7, 0x4, R4 ;  /* 0x00000004070f7824 */ /* 0x000fe200078e0204 */
[----:B---3--:R0:W-:Y:S01]  /*6f980*/  STL.64 [R1+0x2c88], R12 ;  /* 0x002c880c01007387 */ /* 0x0081e20000100a00 */
[----:B------:R-:W-:-:S03]  /*6f990*/  PRMT R10, R12, 0x7771, RZ ;  /* 0x000077710c0a7816 */ /* 0x000fc600000000ff */
[----:B------:R1:W-:Y:S04]  /*6f9a0*/  STL [R1+0x3c], R4 ;  /* 0x00003c0401007387 */ /* 0x0003e80000100800 */
[----:B------:R-:W-:Y:S01]  /*6f9b0*/  STL [R1+0xa8], R26 ;  /* 0x0000a81a01007387 */ /* 0x000fe20000100800 */
[----:B0-----:R-:W-:Y:S01]  /*6f9c0*/  IMAD.MOV.U32 R13, RZ, RZ, R27 ;  /* 0x000000ffff0d7224 */ /* 0x001fe200078e001b */
[----:B------:R-:W-:Y:S02]  /*6f9d0*/  LEA.HI.X.SX32 R13, R18, R2, 0x1, P6 ;  /* 0x00000002120d7211 */ /* 0x000fe400030f0eff */
[----:B------:R-:W3:Y:S01]  /*6f9e0*/  LDL.LU R27, [R1+0x2d40] ;  /* 0x002d4000011b7983 */ /* 0x000ee20000300800 */
[----:B--2---:R-:W-:Y:S01]  /*6f9f0*/  IADD3 R18, P4, PT, R23, R0, RZ ;  /* 0x0000000017127210 */ /* 0x004fe20007f9e0ff */
[----:B-1----:R-:W-:-:S02]  /*6fa00*/  IMAD R4, R7, 0x4, R15 ;  /* 0x0000000407047824 */ /* 0x002fc400078e020f */
[----:B------:R-:W-:Y:S04]  /*6fa10*/  STL [R1+0x2cb8], R9 ;  /* 0x002cb80901007387 */ /* 0x000fe80000100800 */
[----:B------:R-:W-:Y:S04]  /*6fa20*/  STL [R1+0xac], R13 ;  /* 0x0000ac0d01007387 */ /* 0x000fe80000100800 */
[----:B------:R0:W-:Y:S04]  /*6fa30*/  STL.64 [R1+0x2d00], R14 ;  /* 0x002d000e01007387 */ /* 0x0001e80000100a00 */
[----:B------:R1:W-:Y:S04]  /*6fa40*/  STL [R1+0xb0], R18 ;  /* 0x0000b01201007387 */ /* 0x0003e80000100800 */
[----:B------:R2:W-:Y:S01]  /*6fa50*/  STG.E.U8 desc[UR12][R16.64], R10 ;  /* 0x0000000a10007986 */ /* 0x0005e2000c10110c */
[----:B0-----:R-:W-:-:S02]  /*6fa60*/  IMAD.MOV.U32 R14, RZ, RZ, R18 ;  /* 0x000000ffff0e7224 */ /* 0x001fc400078e0012 */
[----:B------:R-:W-:Y:S02]  /*6fa70*/  IMAD.MOV.U32 R15, RZ, RZ, R19 ;  /* 0x000000ffff0f7224 */ /* 0x000fe400078e0013 */
[----:B-1----:R-:W5:Y:S04]  /*6fa80*/  LDL.LU.64 R18, [R1+0x2d38] ;  /* 0x002d380001127983 */ /* 0x002f680000300a00 */
[----:B--2---:R-:W2:Y:S01]  /*6fa90*/  LDL.LU.64 R16, [R1+0x2d30] ;  /* 0x002d300001107983 */ /* 0x004ea20000300a00 */
[----:B------:R-:W-:Y:S01]  /*6faa0*/  IMAD.MOV.U32 R12, RZ, RZ, R26 ;  /* 0x000000ffff0c7224 */ /* 0x000fe200078e001a */
[----:B------:R-:W-:Y:S02]  /*6fab0*/  IADD3 R12, P6, PT, R3, R0, RZ ;  /* 0x00000000030c7210 */ /* 0x000fe40007fde0ff */
[-C--:B------:R-:W-:Y:S01]  /*6fac0*/  LEA.HI.X.SX32 R15, R23, R2.reuse, 0x1, P4 ;  /* 0x00000002170f7211 */ /* 0x080fe200020f0eff */
[----:B------:R-:W-:Y:S01]  /*6fad0*/  IMAD R28, R7, 0x4, R3 ;  /* 0x00000004071c7824 */ /* 0x000fe200078e0203 */
[----:B------:R-:W-:Y:S01]  /*6fae0*/  LEA.HI.X.SX32 R13, R3, R2, 0x1, P6 ;  /* 0x00000002030d7211 */ /* 0x000fe200030f0eff */
[----:B------:R-:W3:Y:S04]  /*6faf0*/  LDL.LU R26, [R1+0x64] ;  /* 0x00006400011a7983 */ /* 0x000ee80000300800 */
[----:B------:R0:W-:Y:S01]  /*6fb00*/  STL [R1+0xb4], R15 ;  /* 0x0000b40f01007387 */ /* 0x0001e20000100800 */
[----:B------:R-:W-:-:S03]  /*6fb10*/  IADD3 R10, P4, PT, R28, R0, RZ ;  /* 0x000000001c0a7210 */ /* 0x000fc60007f9e0ff */
[----:B0-----:R-:W3:Y:S04]  /*6fb20*/  LDL.LU R15, [R1+0x60] ;  /* 0x00006000010f7983 */ /* 0x001ee80000300800 */
[----:B------:R0:W-:Y:S01]  /*6fb30*/  STL.64 [R1+0xb8], R12 ;  /* 0x0000b80c01007387 */ /* 0x0001e20000100a00 */
[----:B------:R-:W-:Y:S01]  /*6fb40*/  IMAD R3, R7, 0x4, R4 ;  /* 0x0000000407037824 */ /* 0x000fe200078e0204 */
[----:B0-----:R-:W-:-:S04]  /*6fb50*/  IADD3 R12, P6, PT, R22, R0, RZ ;  /* 0x00000000160c7210 */ /* 0x001fc80007fde0ff */
[----:B------:R-:W-:Y:S01]  /*6fb60*/  LEA.HI.X.SX32 R13, R22, R2, 0x1, P6 ;  /* 0x00000002160d7211 */ /* 0x000fe200030f0eff */
[----:B------:R-:W-:-:S04]  /*6fb70*/  IMAD R23, R7, 0x4, R3 ;  /* 0x0000000407177824 */ /* 0x000fc800078e0203 */
[----:B------:R-:W-:Y:S01]  /*6fb80*/  IMAD R22, R7, 0x4, R23 ;  /* 0x0000000407167824 */ /* 0x000fe200078e0217 */
[----:B--2---:R-:W-:Y:S01]  /*6fb90*/  PRMT R9, R16, 0x7771, RZ ;  /* 0x0000777110097816 */ /* 0x004fe200000000ff */
[----:B------:R0:W-:Y:S04]  /*6fba0*/  STL.64 [R1+0x2c70], R16 ;  /* 0x002c701001007387 */ /* 0x0001e80000100a00 */
[----:B------:R1:W-:Y:S01]  /*6fbb0*/  STL [R1+0x98], R10 ;  /* 0x0000980a01007387 */ /* 0x0003e20000100800 */
[----:B0-----:R-:W-:Y:S02]  /*6fbc0*/  IMAD.MOV.U32 R16, RZ, RZ, R10 ;  /* 0x000000ffff107224 */ /* 0x001fe400078e000a */
[----:B------:R-:W-:Y:S02]  /*6fbd0*/  IMAD.MOV.U32 R17, RZ, RZ, R11 ;  /* 0x000000ffff117224 */ /* 0x000fe400078e000b */
[----:B-1----:R-:W2:Y:S01]  /*6fbe0*/  LDL.LU.64 R10, [R1+0x2d28] ;  /* 0x002d2800010a7983 */ /* 0x002ea20000300a00 */
[----:B------:R-:W-:-:S03]  /*6fbf0*/  LEA.HI.X.SX32 R17, R28, R2, 0x1, P4 ;  /* 0x000000021c117211 */ /* 0x000fc600020f0eff */
[----:B------:R4:W-:Y:S01]  /*6fc00*/  STL.64 [R1+0xc0], R12 ;  /* 0x0000c00c01007387 */ /* 0x0009e20000100a00 */
[----:B-----5:R-:W-:-:S03]  /*6fc10*/  IADD3 R16, P6, PT, R18, R0, RZ ;  /* 0x0000000012107210 */ /* 0x020fc60007fde0ff */
[----:B------:R0:W-:Y:S01]  /*6fc20*/  STL [R1+0x9c], R17 ;  /* 0x00009c1101007387 */ /* 0x0001e20000100800 */
[C---:B----4-:R-:W-:Y:S02]  /*6fc30*/  IADD3 R12, P4, PT, R5.reuse, R0, RZ ;  /* 0x00000000050c7210 */ /* 0x050fe40007f9e0ff */
[-C--:B0-----:R-:W-:Y:S02]  /*6fc40*/  LEA.HI.X.SX32 R17, R18, R2.reuse, 0x1, P6 ;  /* 0x0000000212117211 */ /* 0x081fe400030f0eff */
[----:B------:R-:W-:Y:S01]  /*6fc50*/  LEA.HI.X.SX32 R13, R5, R2, 0x1, P4 ;  /* 0x00000002050d7211 */ /* 0x000fe200020f0eff */
[----:B------:R0:W-:Y:S04]  /*6fc60*/  STL [R1+0x2cf4], R23 ;  /* 0x002cf41701007387 */ /* 0x0001e80000100800 */
[----:B------:R1:W-:Y:S04]  /*6fc70*/  STG.E.U8 desc[UR12][R20.64], R9 ;  /* 0x0000000914007986 */ /* 0x0003e8000c10110c */
[----:B0-----:R-:W4:Y:S04]  /*6fc80*/  LDL.LU R23, [R1+0x5c] ;  /* 0x00005c0001177983 */ /* 0x001f280000300800 */
[----:B------:R0:W-:Y:S04]  /*6fc90*/  STL.64 [R1+0x90], R12 ;  /* 0x0000900c01007387 */ /* 0x0001e80000100a00 */
[----:B------:R2:W-:Y:S04]  /*6fca0*/  STL.64 [R1+0xc8], R16 ;  /* 0x0000c81001007387 */ /* 0x0005e80000100a00 */
[----:B-1----:R-:W5:Y:S01]  /*6fcb0*/  LDL.LU.64 R20, [R1+0x2d20] ;  /* 0x002d200001147983 */ /* 0x002f620000300a00 */
[----:B0-----:R-:W-:-:S03]  /*6fcc0*/  IMAD R12, R7, 0x4, R22 ;  /* 0x00000004070c7824 */ /* 0x001fc600078e0216 */
[----:B------:R-:W4:Y:S01]  /*6fcd0*/  LDL.LU R28, [R1+0x4c] ;  /* 0x00004c00011c7983 */ /* 0x000f220000300800 */
[----:B------:R-:W-:-:S04]  /*6fce0*/  IMAD R5, R7, 0x4, R12 ;  /* 0x0000000407057824 */ /* 0x000fc800078e020c */
[----:B------:R-:W-:Y:S01]  /*6fcf0*/  IMAD R14, R7, 0x4, R5 ;  /* 0x00000004070e7824 */ /* 0x000fe200078e0205 */
[----:B--2---:R-:W-:-:S04]  /*6fd00*/  IADD3 R16, P4, PT, R11, R0, RZ ;  /* 0x000000000b107210 */ /* 0x004fc80007f9e0ff */
[----:B------:R-:W-:Y:S01]  /*6fd10*/  LEA.HI.X.SX32 R17, R11, R2, 0x1, P4 ;  /* 0x000000020b117211 */ /* 0x000fe200020f0eff */
[----:B------:R0:W-:Y:S01]  /*6fd20*/  STL [R1+0x2c84], R16 ;  /* 0x002c841001007387 */ /* 0x0001e20000100800 */
[----:B------:R-:W-:-:S03]  /*6fd30*/  IADD3 R18, P6, PT, R10, R0, RZ ;  /* 0x000000000a127210 */ /* 0x000fc60007fde0ff */
[----:B------:R1:W-:Y:S04]  /*6fd40*/  STL [R1+0x2c80], R17 ;  /* 0x002c801101007387 */ /* 0x0003e80000100800 */
[----:B------:R-:W2:Y:S01]  /*6fd50*/  LDL.LU R9, [R1+0x44] ;  /* 0x0000440001097983 */ /* 0x000ea20000300800 */
[----:B0-----:R-:W-:Y:S02]  /*6fd60*/  IMAD.MOV.U32 R16, RZ, RZ, R18 ;  /* 0x000000ffff107224 */ /* 0x001fe400078e0012 */
[----:B-1----:R-:W-:Y:S01]  /*6fd70*/  IMAD.MOV.U32 R17, RZ, RZ, R19 ;  /* 0x000000ffff117224 */ /* 0x002fe200078e0013 */
[----:B------:R-:W-:Y:S02]  /*6fd80*/  LEA.HI.X.SX32 R17, R10, R2, 0x1, P6 ;  /* 0x000000020a117211 */ /* 0x000fe400030f0eff */
[----:B---3--:R-:W-:-:S02]  /*6fd90*/  IADD3 R10, P4, PT, R26, R0, RZ ;  /* 0x000000001a0a7210 */ /* 0x008fc40007f9e0ff */
[C---:B------:R-:W-:Y:S01]  /*6fda0*/  IADD3 R18, P6, PT, R15.reuse, R0, RZ ;  /* 0x000000000f127210 */ /* 0x040fe20007fde0ff */
[----:B------:R0:W-:Y:S01]  /*6fdb0*/  STL [R1+0x68], R14 ;  /* 0x0000680e01007387 */ /* 0x0001e20000100800 */
[-C--:B------:R-:W-:Y:S02]  /*6fdc0*/  LEA.HI.X.SX32 R11, R26, R2.reuse, 0x1, P4 ;  /* 0x000000021a0b7211 */ /* 0x080fe400020f0eff */
[----:B------:R-:W-:Y:S01]  /*6fdd0*/  LEA.HI.X.SX32 R19, R15, R2, 0x1, P6 ;  /* 0x000000020f137211 */ /* 0x000fe200030f0eff */
[----:B0-----:R-:W-:Y:S01]  /*6fde0*/  IMAD R14, R7, 0x4, R14 ;  /* 0x00000004070e7824 */ /* 0x001fe200078e020e */
[----:B-----5:R4:W-:Y:S04]  /*6fdf0*/  STL.64 [R1+0x2c50], R20 ;  /* 0x002c501401007387 */ /* 0x0209e80000100a00 */
[----:B------:R-:W3:Y:S01]  /*6fe00*/  LDL.LU R26, [R1+0x2d18] ;  /* 0x002d1800011a7983 */ /* 0x000ee20000300800 */
[----:B------:R-:W-:-:S03]  /*6fe10*/  PRMT R13, R20, 0x7771, RZ ;  /* 0x00007771140d7816 */ /* 0x000fc600000000ff */
[----:B------:R0:W-:Y:S04]  /*6fe20*/  STL.64 [R1+0x2ce8], R18 ;  /* 0x002ce81201007387 */ /* 0x0001e80000100a00 */
[----:B------:R1:W-:Y:S01]  /*6fe30*/  STL [R1+0x2c], R14 ;  /* 0x00002c0e01007387 */ /* 0x0003e20000100800 */
[-C--:B----4-:R-:W-:Y:S01]  /*6fe40*/  IADD3 R20, P4, PT, R23, R0.reuse, RZ ;  /* 0x0000000017147210 */ /* 0x090fe20007f9e0ff */
[----:B0-----:R-:W-:Y:S02]  /*6fe50*/  IMAD.MOV.U32 R18, RZ, RZ, R16 ;  /* 0x000000ffff127224 */ /* 0x001fe400078e0010 */
[----:B------:R-:W-:Y:S01]  /*6fe60*/  IMAD R16, R7, 0x4, R14 ;  /* 0x0000000407107824 */ /* 0x000fe200078e020e */
[----:B-1----:R-:W-:Y:S02]  /*6fe70*/  IADD3 R14, P6, PT, R27, R0, RZ ;  /* 0x000000001b0e7210 */ /* 0x002fe40007fde0ff */
[----:B------:R-:W-:-:S02]  /*6fe80*/  LEA.HI.X.SX32 R21, R23, R2, 0x1, P4 ;  /* 0x0000000217157211 */ /* 0x000fc400020f0eff */
[----:B------:R-:W-:Y:S01]  /*6fe90*/  LEA.HI.X.SX32 R15, R27, R2, 0x1, P6 ;  /* 0x000000021b0f7211 */ /* 0x000fe200030f0eff */
[----:B------:R0:W-:Y:S04]  /*6fea0*/  STG.E.U8 desc[UR12][R24.64], R13 ;  /* 0x0000000d18007986 */ /* 0x0001e8000c10110c */
[----:B------:R-:W-:Y:S04]  /*6feb0*/  STL.64 [R1+0x2cd0], R20 ;  /* 0x002cd01401007387 */ /* 0x000fe80000100a00 */
[----:B------:R1:W-:Y:S04]  /*6fec0*/  STL.64 [R1+0x338], R14 ;  /* 0x0003380e01007387 */ /* 0x0003e80000100a00 */
[----:B0-----:R-:W4:Y:S04]  /*6fed0*/  LDL.LU.64 R24, [R1+0x2d10] ;  /* 0x002d100001187983 */ /* 0x001f280000300a00 */
[----:B------:R-:W5:Y:S01]  /*6fee0*/  LDL R13, [R1+0x10] ;  /* 0x00001000010d7983 */ /* 0x000f620000100800 */
[----:B-1----:R-:W-:-:S04]  /*6fef0*/  IADD3 R14, P6, PT, R6, R0, RZ ;  /* 0x00000000060e7210 */ /* 0x002fc80007fde0ff */
[----:B------:R-:W-:Y:S02]  /*6ff00*/  LEA.HI.X.SX32 R15, R6, R2, 0x1, P6 ;  /* 0x00000002060f7211 */ /* 0x000fe400030f0eff */
[----:B---3--:R-:W-:-:S04]  /*6ff10*/  IADD3 R20, P4, PT, R26, R0, RZ ;  /* 0x000000001a147210 */ /* 0x008fc80007f9e0ff */
[----:B------:R-:W-:-:S05]  /*6ff20*/  LEA.HI.X.SX32 R21, R26, R2, 0x1, P4 ;  /* 0x000000021a157211 */ /* 0x000fca00020f0eff */
[----:B------:R-:W-:Y:S04]  /*6ff30*/  STL.64 [R1+0x330], R20 ;  /* 0x0003301401007387 */ /* 0x000fe80000100a00 */
[----:B------:R0:W-:Y:S02]  /*6ff40*/  STL.64 [R1+0x328], R14 ;  /* 0x0003280e01007387 */ /* 0x0001e40000100a00 */
[----:B0-----:R-:W-:-:S04]  /*6ff50*/  IADD3 R14, P4, PT, R28, R0, RZ ;  /* 0x000000001c0e7210 */ /* 0x001fc80007f9e0ff */
[----:B------:R-:W-:Y:S01]  /*6ff60*/  LEA.HI.X.SX32 R15, R28, R2, 0x1, P4 ;  /* 0x000000021c0f7211 */ /* 0x000fe200020f0eff */
[----:B----4-:R-:W-:Y:S04]  /*6ff70*/  STL.64 [R1+0x2c40], R24 ;  /* 0x002c401801007387 */ /* 0x010fe80000100a00 */
[----:B------:R-:W3:Y:S04]  /*6ff80*/  LDL.LU R28, [R1+0x2d08] ;  /* 0x002d0800011c7983 */ /* 0x000ee80000300800 */
[----:B------:R0:W-:Y:S01]  /*6ff90*/  STL.64 [R1+0x318], R14 ;  /* 0x0003180e01007387 */ /* 0x0001e20000100a00 */
[----:B------:R-:W-:-:S03]  /*6ffa0*/  IADD3 R20, P6, PT, R29, R0, RZ ;  /* 0x000000001d147210 */ /* 0x000fc60007fde0ff */
[----:B0-----:R-:W4:Y:S01]  /*6ffb0*/  LDL.LU.64 R14, [R1+0x2d00] ;  /* 0x002d0000010e7983 */ /* 0x001f220000300a00 */
[----:B------:R-:W-:-:S03]  /*6ffc0*/  LEA.HI.X.SX32 R21, R29, R2, 0x1, P6 ;  /* 0x000000021d157211 */ /* 0x000fc600030f0eff */
[----:B------:R-:W3:Y:S01]  /*6ffd0*/  LDL.LU R29, [R1+0x2cf8] ;  /* 0x002cf800011d7983 */ /* 0x000ee20000300800 */
[----:B------:R-:W-:Y:S02]  /*6ffe0*/  IMAD.MOV.U32 R19, RZ, RZ, R17 ;  /* 0x000000ffff137224 */ /* 0x000fe400078e0011 */
[----:B------:R-:W-:-:S04]  /*6fff0*/  IMAD R17, R7, 0x4, R16 ;  /* 0x0000000407117824 */ /* 0x000fc800078e0210 */
[----:B------:R-:W-:-:S04]  /*70000*/  IMAD R27, R7, 0x4, R17 ;  /* 0x00000004071b7824 */ /* 0x000fc800078e0211 */
[----:B------:R-:W-:-:S04]  /*70010*/  IMAD R26, R7, 0x4, R27 ;  /* 0x00000004071a7824 */ /* 0x000fc800078e021b */
[C---:B------:R-:W-:Y:S01]  /*70020*/  IMAD R6, R7.reuse, 0x4, R26 ;  /* 0x0000000407067824 */ /* 0x040fe200078e021a */
[----:B------:R0:W-:Y:S04]  /*70030*/  STL.64 [R1+0x310], R20 ;  /* 0x0003101401007387 */ /* 0x0001e80000100a00 */
[----:B------:R-:W-:Y:S04]  /*70040*/  STL [R1+0x54], R6 ;  /* 0x0000540601007387 */ /* 0x000fe80000100800 */
[----:B------:R1:W-:Y:S01]  /*70050*/  STL.64 [R1+0x2cd8], R26 ;  /* 0x002cd81a01007387 */ /* 0x0003e20000100a00 */
[----:B------:R-:W-:-:S02]  /*70060*/  IMAD R25, R7, 0x4, R6 ;  /* 0x0000000407197824 */ /* 0x000fc400078e0206 */
[----:B0-----:R-:W-:Y:S01]  /*70070*/  IMAD.MOV.U32 R20, RZ, RZ, R18 ;  /* 0x000000ffff147224 */ /* 0x001fe200078e0012 */
[----:B-1----:R-:W5:Y:S01]  /*70080*/  LDL.LU R26, [R1+0x3c] ;  /* 0x00003c00011a7983 */ /* 0x002f620000300800 */
[C---:B--2---:R-:W-:Y:S01]  /*70090*/  IADD3 R18, P4, PT, R9.reuse, R0, RZ ;  /* 0x0000000009127210 */ /* 0x044fe20007f9e0ff */
[----:B------:R-:W-:Y:S01]  /*700a0*/  IMAD.MOV.U32 R21, RZ, RZ, R19 ;  /* 0x000000ffff157224 */ /* 0x000fe200078e0013 */
[----:B------:R-:W-:Y:S01]  /*700b0*/  PRMT R23, R24, 0x7771, RZ ;  /* 0x0000777118177816 */ /* 0x000fe200000000ff */
[----:B------:R-:W0:Y:S01]  /*700c0*/  LDC R27, c[0x0][0x3e8] ;  /* 0x0000fa00ff1b7b82 */ /* 0x000e220000000800 */
[----:B------:R-:W-:Y:S01]  /*700d0*/  LEA.HI.X.SX32 R19, R9, R2, 0x1, P4 ;  /* 0x0000000209137211 */ /* 0x000fe200020f0eff */
[----:B------:R-:W-:Y:S04]  /*700e0*/  STL [R1+0x2ce0], R25 ;  /* 0x002ce01901007387 */ /* 0x000fe80000100800 */
[----:B------:R1:W-:Y:S04]  /*700f0*/  STL.64 [R1+0x308], R18 ;  /* 0x0003081201007387 */ /* 0x0003e80000100a00 */
[----:B-1----:R-:W2:Y:S01]  /*70100*/  LDL.LU.64 R18, [R1+0x80] ;  /* 0x0000800001127983 */ /* 0x002ea20000300a00 */
[----:B----4-:R-:W-:-:S04]  /*70110*/  IADD3 R6, P6, PT, R14, R0, RZ ;  /* 0x000000000e067210 */ /* 0x010fc80007fde0ff */
[----:B------:R-:W-:Y:S01]  /*70120*/  LEA.HI.X.SX32 R7, R14, R2, 0x1, P6 ;  /* 0x000000020e077211 */ /* 0x000fe200030f0eff */
[----:B---3--:R1:W-:Y:S04]  /*70130*/  STG.E.U8 desc[UR12][R28.64], R23 ;  /* 0x000000171c007986 */ /* 0x0083e8000c10110c */
[----:B------:R3:W-:Y:S04]  /*70140*/  STL.64 [R1+0x300], R6 ;  /* 0x0003000601007387 */ /* 0x0007e80000100a00 */
[----:B-1----:R-:W4:Y:S01]  /*70150*/  LDL.LU R23, [R1+0x2cf4] ;  /* 0x002cf40001177983 */ /* 0x002f220000300800 */
[----:B0-----:R-:W-:-:S04]  /*70160*/  IMAD R9, R27, 0x4, R25 ;  /* 0x000000041b097824 */ /* 0x001fc800078e0219 */
[----:B------:R-:W-:Y:S01]  /*70170*/  IMAD R14, R27, 0x4, R9 ;  /* 0x000000041b0e7824 */ /* 0x000fe200078e0209 */
[----:B---3--:R-:W-:-:S04]  /*70180*/  IADD3 R6, P6, PT, R15, R0, RZ ;  /* 0x000000000f067210 */ /* 0x008fc80007fde0ff */
[----:B------:R-:W-:Y:S01]  /*70190*/  STL [R1+0x30], R14 ;  /* 0x0000300e01007387 */ /* 0x000fe20000100800 */
[----:B------:R-:W-:Y:S02]  /*701a0*/  LEA.HI.X.SX32 R7, R15, R2, 0x1, P6 ;  /* 0x000000020f077211 */ /* 0x000fe400030f0eff */
[----:B-----5:R-:W-:-:S04]  /*701b0*/  IADD3 R24, P4, PT, R26, R0, RZ ;  /* 0x000000001a187210 */ /* 0x020fc80007f9e0ff */
[----:B------:R-:W-:-:S05]  /*701c0*/  LEA.HI.X.SX32 R25, R26, R2, 0x1, P4 ;  /* 0x000000021a197211 */ /* 0x000fca00020f0eff */
[----:B------:R0:W-:Y:S02]  /*701d0*/  STL.64 [R1+0x2f8], R24 ;  /* 0x0002f81801007387 */ /* 0x0001e40000100a00 */
[----:B0-----:R-:W-:Y:S01]  /*701e0*/  IMAD R24, R27, 0x4, R14 ;  /* 0x000000041b187824 */ /* 0x001fe200078e020e */
[C---:B------:R-:W-:Y:S01]  /*701f0*/  IADD3 R14, P4, PT, R4.reuse, R0, RZ ;  /* 0x00000000040e7210 */ /* 0x040fe20007f9e0ff */
[----:B------:R-:W3:Y:S03]  /*70200*/  LDL.LU R25, [R1+0x68] ;  /* 0x0000680001197983 */ /* 0x000ee60000300800 */
[----:B------:R-:W-:Y:S01]  /*70210*/  LEA.HI.X.SX32 R15, R4, R2, 0x1, P4 ;  /* 0x00000002040f7211 */ /* 0x000fe200020f0eff */
[----:B------:R0:W-:Y:S04]  /*70220*/  STL.64 [R1+0x2ba0], R6 ;  /* 0x002ba00601007387 */ /* 0x0001e80000100a00 */
[----:B------:R1:W-:Y:S04]  /*70230*/  STL.64 [R1+0x2cc0], R8 ;  /* 0x002cc00801007387 */ /* 0x0003e80000100a00 */
[----:B------:R-:W5:Y:S01]  /*70240*/  LDL.LU R4, [R1+0x2cf0] ;  /* 0x002cf00001047983 */ /* 0x000f620000300800 */
[----:B0-----:R-:W-:-:S03]  /*70250*/  IADD3 R6, P6, PT, R3, R0, RZ ;  /* 0x0000000003067210 */ /* 0x001fc60007fde0ff */
[----:B------:R-:W-:Y:S01]  /*70260*/  STL.64 [R1+0x2e8], R14 ;  /* 0x0002e80e01007387 */ /* 0x000fe20000100a00 */
[----:B------:R-:W-:-:S05]  /*70270*/  LEA.HI.X.SX32 R7, R3, R2, 0x1, P6 ;  /* 0x0000000203077211 */ /* 0x000fca00030f0eff */
[----:B------:R0:W-:Y:S01]  /*70280*/  STL.64 [R1+0x2e0], R6 ;  /* 0x0002e00601007387 */ /* 0x0001e20000100a00 */
[----:B-1----:R-:W-:Y:S01]  /*70290*/  IMAD.MOV.U32 R8, RZ, RZ, R10 ;  /* 0x000000ffff087224 */ /* 0x002fe200078e000a */
[C---:B------:R-:W-:Y:S01]  /*702a0*/  IADD3 R10, P6, PT, R22.reuse, R0, RZ ;  /* 0x00000000160a7210 */ /* 0x040fe20007fde0ff */
[----:B------:R-:W-:Y:S01]  /*702b0*/  IMAD.MOV.U32 R9, RZ, RZ, R11 ;  /* 0x000000ffff097224 */ /* 0x000fe200078e000b */
[----:B------:R-:W-:Y:S02]  /*702c0*/  PRMT R26, R13, 0x7772, RZ ;  /* 0x000077720d1a7816 */ /* 0x000fe400000000ff */
[----:B------:R-:W-:-:S03]  /*702d0*/  LEA.HI.X.SX32 R11, R22, R2, 0x1, P6 ;  /* 0x00000002160b7211 */ /* 0x000fc600030f0eff */
[----:B--2---:R-:W-:Y:S01]  /*702e0*/  STG.E.U8 desc[UR12][R18.64], R26 ;  /* 0x0000001a12007986 */ /* 0x004fe2000c10110c */
[----:B0-----:R-:W-:Y:S02]  /*702f0*/  IMAD.MOV.U32 R6, RZ, RZ, R20 ;  /* 0x000000ffff067224 */ /* 0x001fe400078e0014 */
[----:B------:R-:W-:Y:S01]  /*70300*/  IMAD.MOV.U32 R7, RZ, RZ, R21 ;  /* 0x000000ffff077224 */ /* 0x000fe200078e0015 */
[----:B----4-:R-:W-:-:S04]  /*70310*/  IADD3 R14, P4, PT, R23, R0, RZ ;  /* 0x00000000170e7210 */ /* 0x010fc80007f9e0ff */
[----:B------:R-:W-:-:S05]  /*70320*/  LEA.HI.X.SX32 R15, R23, R2, 0x1, P4 ;  /* 0x00000002170f7211 */ /* 0x000fca00020f0eff */
[----:B------:R0:W-:Y:S04]  /*70330*/  STL.64 [R1+0x2ba8], R14 ;  /* 0x002ba80e01007387 */ /* 0x0001e80000100a00 */
[----:B0-----:R-:W2:Y:S04]  /*70340*/  LDL.LU R15, [R1+0x2c] ;  /* 0x00002c00010f7983 */ /* 0x001ea80000300800 */
[----:B------:R-:W4:Y:S04]  /*70350*/  LDL.LU.64 R20, [R1+0x88] ;  /* 0x0000880001147983 */ /* 0x000f280000300a00 */
[----:B------:R0:W-:Y:S04]  /*70360*/  STL.64 [R1+0x2c8], R10 ;  /* 0x0002c80a01007387 */ /* 0x0001e80000100a00 */
[----:B------:R-:W4:Y:S01]  /*70370*/  LDL.LU.64 R18, [R1+0x2ce8] ;  /* 0x002ce80001127983 */ /* 0x000f220000300a00 */
[----:B------:R-:W-:-:S04]  /*70380*/  IADD3 R22, P6, PT, R5, R0, RZ ;  /* 0x0000000005167210 */ /* 0x000fc80007fde0ff */
[----:B------:R-:W-:-:S05]  /*70390*/  LEA.HI.X.SX32 R23, R5, R2, 0x1, P6 ;  /* 0x0000000205177211 */ /* 0x000fca00030f0eff */
[----:B------:R1:W-:Y:S01]  /*703a0*/  STL.64 [R1+0x2bb0], R22 ;  /* 0x002bb01601007387 */ /* 0x0003e20000100a00 */
[C---:B0-----:R-:W-:Y:S01]  /*703b0*/  IADD3 R10, P4, PT, R12.reuse, R0, RZ ;  /* 0x000000000c0a7210 */ /* 0x041fe20007f9e0ff */
[C---:B------:R-:W-:Y:S01]  /*703c0*/  IMAD R13, R27.reuse, 0x4, R24 ;  /* 0x000000041b0d7824 */ /* 0x040fe200078e0218 */
[----:B-1----:R-:W0:Y:S02]  /*703d0*/  LDC R23, c[0x0][0x3e8] ;  /* 0x0000fa00ff177b82 */ /* 0x002e240000000800 */
[----:B------:R-:W-:Y:S01]  /*703e0*/  LEA.HI.X.SX32 R11, R12, R2, 0x1, P4 ;  /* 0x000000020c0b7211 */ /* 0x000fe200020f0eff */
[C---:B------:R-:W-:Y:S01]  /*703f0*/  IMAD R29, R27.reuse, 0x4, R13 ;  /* 0x000000041b1d7824 */ /* 0x040fe200078e020d */
[----:B------:R-:W4:Y:S03]  /*70400*/  LDL.LU R22, [R1+0x54] ;  /* 0x0000540001167983 */ /* 0x000f260000300800 */
[C---:B------:R-:W-:Y:S01]  /*70410*/  IMAD R28, R27.reuse, 0x4, R29 ;  /* 0x000000041b1c7824 */ /* 0x040fe200078e021d */
[----:B------:R3:W-:Y:S03]  /*70420*/  STL.64 [R1+0x2c0], R10 ;  /* 0x0002c00a01007387 */ /* 0x0007e60000100a00 */
[----:B------:R-:W-:Y:S01]  /*70430*/  IMAD R3, R27, 0x4, R28 ;  /* 0x000000041b037824 */ /* 0x000fe200078e021c */
[----:B-----5:R1:W-:Y:S01]  /*70440*/  STL [R1+0x2c20], R4 ;  /* 0x002c200401007387 */ /* 0x0203e20000100800 */
[----:B---3--:R-:W-:-:S04]  /*70450*/  IADD3 R10, P4, PT, R25, R0, RZ ;  /* 0x00000000190a7210 */ /* 0x008fc80007f9e0ff */
[----:B------:R-:W-:Y:S01]  /*70460*/  LEA.HI.X.SX32 R11, R25, R2, 0x1, P4 ;  /* 0x00000002190b7211 */ /* 0x000fe200020f0eff */
[C---:B0-----:R-:W-:Y:S01]  /*70470*/  IMAD R12, R23.reuse, 0x4, R3 ;  /* 0x00000004170c7824 */ /* 0x041fe200078e0203 */
[----:B------:R-:W3:Y:S04]  /*70480*/  LDL.LU R25, [R1+0x2ce0] ;  /* 0x002ce00001197983 */ /* 0x000ee80000300800 */
[----:B------:R0:W-:Y:S01]  /*70490*/  STL.64 [R1+0x2bb8], R10 ;  /* 0x002bb80a01007387 */ /* 0x0001e20000100a00 */
[----:B------:R-:W-:Y:S01]  /*704a0*/  IMAD R14, R23, 0x4, R12 ;  /* 0x00000004170e7824 */ /* 0x000fe200078e020c */
[----:B------:R-:W-:-:S03]  /*704b0*/  PRMT R5, R4, 0x7772, RZ ;  /* 0x0000777204057816 */ /* 0x000fc600000000ff */
[----:B-1----:R-:W-:Y:S01]  /*704c0*/  IMAD R4, R23, 0x4, R14 ;  /* 0x0000000417047824 */ /* 0x002fe200078e020e */
[----:B0-----:R-:W-:-:S04]  /*704d0*/  IADD3 R10, P4, PT, R16, R0, RZ ;  /* 0x00000000100a7210 */ /* 0x001fc80007f9e0ff */
[----:B------:R-:W-:Y:S02]  /*704e0*/  LEA.HI.X.SX32 R11, R16, R2, 0x1, P4 ;  /* 0x00000002100b7211 */ /* 0x000fe400020f0eff */
[----:B--2---:R-:W-:-:S04]  /*704f0*/  IADD3 R26, P6, PT, R15, R0, RZ ;  /* 0x000000000f1a7210 */ /* 0x004fc80007fde0ff */
[----:B------:R-:W-:-:S05]  /*70500*/  LEA.HI.X.SX32 R27, R15, R2, 0x1, P6 ;  /* 0x000000020f1b7211 */ /* 0x000fca00030f0eff */
[----:B------:R0:W-:Y:S04]  /*70510*/  STL.64 [R1+0x2a0], R26 ;  /* 0x0002a01a01007387 */ /* 0x0001e80000100a00 */
[----:B0-----:R-:W2:Y:S04]  /*70520*/  LDL.LU.64 R26, [R1+0x2cd8] ;  /* 0x002cd800011a7983 */ /* 0x001ea80000300a00 */
[----:B------:R0:W-:Y:S01]  /*70530*/  STL [R1+0x34], R14 ;  /* 0x0000340e01007387 */ /* 0x0001e20000100800 */
[----:B----4-:R-:W-:Y:S02]  /*70540*/  IMAD.MOV.U32 R15, RZ, RZ, R19 ;  /* 0x000000ffff0f7224 */ /* 0x010fe400078e0013 */
[----:B0-----:R-:W-:Y:S01]  /*70550*/  IMAD.MOV.U32 R14, RZ, RZ, R18 ;  /* 0x000000ffff0e7224 */ /* 0x001fe200078e0012 */
[C---:B------:R-:W-:Y:S01]  /*70560*/  IADD3 R18, P6, PT, R17.reuse, R0, RZ ;  /* 0x0000000011127210 */ /* 0x040fe20007fde0ff */
[----:B------:R-:W-:Y:S03]  /*70570*/  STL [R1+0x2c], R4 ;  /* 0x00002c0401007387 */ /* 0x000fe60000100800 */
[----:B------:R-:W-:Y:S01]  /*70580*/  LEA.HI.X.SX32 R19, R17, R2, 0x1, P6 ;  /* 0x0000000211137211 */ /* 0x000fe200030f0eff */
[----:B------:R-:W-:Y:S04]  /*70590*/  STL.64 [R1+0x298], R10 ;  /* 0x0002980a01007387 */ /* 0x000fe80000100a00 */
[----:B------:R-:W-:Y:S04]  /*705a0*/  STL.64 [R1+0x2bc0], R18 ;  /* 0x002bc01201007387 */ /* 0x000fe80000100a00 */
[----:B------:R0:W-:Y:S04]  /*705b0*/  STG.E.U8 desc[UR12][R20.64], R5 ;  /* 0x0000000514007986 */ /* 0x0001e8000c10110c */
[----:B0-----:R-:W4:Y:S01]  /*705c0*/  LDL.LU.64 R20, [R1+0x2cd0] ;  /* 0x002cd00001147983 */ /* 0x001f220000300a00 */
[----:B------:R-:W-:-:S02]  /*705d0*/  IMAD.MOV.U32 R18, RZ, RZ, R6 ;  /* 0x000000ffff127224 */ /* 0x000fc400078e0006 */
[----:B------:R-:W-:Y:S01]  /*705e0*/  IMAD.MOV.U32 R10, RZ, RZ, R8 ;  /* 0x000000ffff0a7224 */ /* 0x000fe200078e0008 */
[----:B------:R-:W5:Y:S01]  /*705f0*/  LDL.LU R5, [R1+0x2cc8] ;  /* 0x002cc80001057983 */ /* 0x000f620000300800 */
[----:B------:R-:W-:Y:S02]  /*70600*/  IMAD.MOV.U32 R19, RZ, RZ, R7 ;  /* 0x000000ffff137224 */ /* 0x000fe400078e0007 */
[----:B------:R-:W-:Y:S02]  /*70610*/  IMAD.MOV.U32 R11, RZ, RZ, R9 ;  /* 0x000000ffff0b7224 */ /* 0x000fe400078e0009 */
[----:B------:R-:W-:-:S04]  /*70620*/  IMAD R16, R23, 0x4, R4 ;  /* 0x0000000417107824 */ /* 0x000fc800078e0204 */
[----:B------:R-:W-:Y:S01]  /*70630*/  IMAD R17, R23, 0x4, R16 ;  /* 0x0000000417117824 */ /* 0x000fe200078e0210 */
[CC--:B--2---:R-:W-:Y:S02]  /*70640*/  IADD3 R6, P6, PT, R26.reuse, R0.reuse, RZ ;  /* 0x000000001a067210 */ /* 0x0c4fe40007fde0ff */
[C---:B------:R-:W-:Y:S02]  /*70650*/  IADD3 R8, P4, PT, R27.reuse, R0, RZ ;  /* 0x000000001b087210 */ /* 0x040fe40007f9e0ff */
[-C--:B------:R-:W-:Y:S02]  /*70660*/  LEA.HI.X.SX32 R7, R26, R2.reuse, 0x1, P6 ;  /* 0x000000021a077211 */ /* 0x080fe400030f0eff */
[----:B------:R-:W-:-:S03]  /*70670*/  LEA.HI.X.SX32 R9, R27, R2, 0x1, P4 ;  /* 0x000000021b097211 */ /* 0x000fc600020f0eff */
[----:B------:R-:W-:Y:S04]  /*70680*/  STL.64 [R1+0x280], R6 ;  /* 0x0002800601007387 */ /* 0x000fe80000100a00 */
[----:B------:R0:W-:Y:S04]  /*70690*/  STL.64 [R1+0x288], R8 ;  /* 0x0002880801007387 */ /* 0x0001e80000100a00 */
[----:B------:R1:W-:Y:S01]  /*706a0*/  STL [R1+0x2c90], R17 ;  /* 0x002c901101007387 */ /* 0x0003e20000100800 */
[----:B0-----:R-:W-:-:S04]  /*706b0*/  IADD3 R8, P4, PT, R22, R0, RZ ;  /* 0x0000000016087210 */ /* 0x001fc80007f9e0ff */
[----:B------:R-:W-:Y:S01]  /*706c0*/  LEA.HI.X.SX32 R9, R22, R2, 0x1, P4 ;  /* 0x0000000216097211 */ /* 0x000fe200020f0eff */
[----:B----4-:R-:W-:Y:S02]  /*706d0*/  IMAD.MOV.U32 R7, RZ, RZ, R21 ;  /* 0x000000ffff077224 */ /* 0x010fe400078e0015 */
[----:B------:R-:W-:Y:S02]  /*706e0*/  IMAD R21, R23, 0x4, R17 ;  /* 0x0000000417157824 */ /* 0x000fe400078e0211 */
[----:B-1----:R-:W2:Y:S04]  /*706f0*/  LDL.LU R17, [R1+0x30] ;  /* 0x0000300001117983 */ /* 0x002ea80000300800 */
[----:B------:R0:W-:Y:S04]  /*70700*/  STL.64 [R1+0x278], R8 ;  /* 0x0002780801007387 */ /* 0x0001e80000100a00 */
[----:B0-----:R-:W4:Y:S01]  /*70710*/  LDL.LU.64 R8, [R1+0x2cc0] ;  /* 0x002cc00001087983 */ /* 0x001f220000300a00 */
[----:B---3--:R-:W-:-:S04]  /*70720*/  IADD3 R26, P6, PT, R25, R0, RZ ;  /* 0x00000000191a7210 */ /* 0x008fc80007fde0ff */
[----:B------:R-:W-:Y:S01]  /*70730*/  LEA.HI.X.SX32 R27, R25, R2, 0x1, P6 ;  /* 0x00000002191b7211 */ /* 0x000fe200030f0eff */
[----:B------:R-:W-:Y:S01]  /*70740*/  IMAD.MOV.U32 R6, RZ, RZ, R20 ;  /* 0x000000ffff067224 */ /* 0x000fe200078e0014 */
[----:B------:R-:W-:Y:S01]  /*70750*/  STL.64 [R1+0x2ca0], R18 ;  /* 0x002ca01201007387 */ /* 0x000fe20000100a00 */
[----:B------:R-:W-:-:S03]  /*70760*/  IMAD R20, R23, 0x4, R21 ;  /* 0x0000000417147824 */ /* 0x000fc600078e0215 */
[----:B------:R4:W-:Y:S04]  /*70770*/  STL.64 [R1+0x2bc8], R26 ;  /* 0x002bc81a01007387 */ /* 0x0009e80000100a00 */
[----:B------:R0:W-:Y:S01]  /*70780*/  STL.64 [R1+0x2c98], R20 ;  /* 0x002c981401007387 */ /* 0x0001e20000100a00 */
[----:B----4-:R-:W-:-:S04]  /*70790*/  IADD3 R26, P4, PT, R9, R0, RZ ;  /* 0x00000000091a7210 */ /* 0x010fc80007f9e0ff */
[----:B------:R-:W-:Y:S02]  /*707a0*/  LEA.HI.X.SX32 R27, R9, R2, 0x1, P4 ;  /* 0x00000002091b7211 */ /* 0x000fe400020f0eff */
[----:B------:R-:W3:Y:S01]  /*707b0*/  LDL.LU R9, [R1+0x2cb8] ;  /* 0x002cb80001097983 */ /* 0x000ee20000300800 */
[----:B--2---:R-:W-:Y:S02]  /*707c0*/  IADD3 R18, P6, PT, R17, R0, RZ ;  /* 0x0000000011127210 */ /* 0x004fe40007fde0ff */
[----:B-----5:R-:W-:Y:S02]  /*707d0*/  PRMT R4, R5, 0x7772, RZ ;  /* 0x0000777205047816 */ /* 0x020fe400000000ff */
[----:B------:R-:W-:Y:S01]  /*707e0*/  LEA.HI.X.SX32 R19, R17, R2, 0x1, P6 ;  /* 0x0000000211137211 */ /* 0x000fe200030f0eff */
[----:B------:R-:W-:Y:S01]  /*707f0*/  STL.64 [R1+0x2ca8], R14 ;  /* 0x002ca80e01007387 */ /* 0x000fe20000100a00 */
[----:B------:R-:W-:-:S03]  /*70800*/  IMAD R25, R23, 0x4, R20 ;  /* 0x0000000417197824 */ /* 0x000fc600078e0214 */
[----:B------:R-:W-:Y:S04]  /*70810*/  STL.64 [R1+0x260], R26 ;  /* 0x0002601a01007387 */ /* 0x000fe80000100a00 */
[----:B0-----:R-:W2:Y:S04]  /*70820*/  LDL.LU.64 R20, [R1+0xa8] ;  /* 0x0000a80001147983 */ /* 0x001ea80000300a00 */
[----:B------:R-:W-:Y:S04]  /*70830*/  STL.64 [R1+0x258], R18 ;  /* 0x0002581201007387 */ /* 0x000fe80000100a00 */
[----:B---3--:R0:W-:Y:S04]  /*70840*/  STG.E.U8 desc[UR12][R8.64], R4 ;  /* 0x0000000408007986 */ /* 0x0081e8000c10110c */
[----:B0-----:R-:W3:Y:S01]  /*70850*/  LDL.LU.64 R8, [R1+0x2cb0] ;  /* 0x002cb00001087983 */ /* 0x001ee20000300a00 */
[----:B------:R-:W-:-:S02]  /*70860*/  IADD3 R18, P4, PT, R24, R0, RZ ;  /* 0x0000000018127210 */ /* 0x000fc40007f9e0ff */
[----:B------:R-:W-:Y:S02]  /*70870*/  IADD3 R14, P6, PT, R13, R0, RZ ;  /* 0x000000000d0e7210 */ /* 0x000fe40007fde0ff */
[-C--:B------:R-:W-:Y:S01]  /*70880*/  LEA.HI.X.SX32 R19, R24, R2.reuse, 0x1, P4 ;  /* 0x0000000218137211 */ /* 0x080fe200020f0eff */
[----:B------:R-:W-:Y:S01]  /*70890*/  IMAD R22, R23, 0x4, R25 ;  /* 0x0000000417167824 */ /* 0x000fe200078e0219 */
[----:B------:R-:W-:Y:S01]  /*708a0*/  LEA.HI.X.SX32 R15, R13, R2, 0x1, P6 ;  /* 0x000000020d0f7211 */ /* 0x000fe200030f0eff */
[----:B------:R0:W-:Y:S02]  /*708b0*/  STL [R1+0x2c10], R5 ;  /* 0x002c100501007387 */ /* 0x0001e40000100800 */
[C---:B------:R-:W-:Y:S02]  /*708c0*/  IMAD R27, R23.reuse, 0x4, R22 ;  /* 0x00000004171b7824 */ /* 0x040fe400078e0216 */
[----:B0-----:R-:W4:Y:S04]  /*708d0*/  LDL.LU.64 R4, [R1+0xb0] ;  /* 0x0000b00001047983 */ /* 0x001f280000300a00 */
[----:B------:R-:W-:Y:S04]  /*708e0*/  STL.64 [R1+0x250], R18 ;  /* 0x0002501201007387 */ /* 0x000fe80000100a00 */
[----:B------:R0:W-:Y:S01]  /*708f0*/  STL.64 [R1+0x248], R14 ;  /* 0x0002480e01007387 */ /* 0x0001e20000100a00 */
[----:B------:R-:W-:Y:S01]  /*70900*/  IMAD R26, R23, 0x4, R27 ;  /* 0x00000004171a7824 */ /* 0x000fe200078e021b */
[----:B0-----:R-:W-:-:S04]  /*70910*/  IADD3 R14, P4, PT, R29, R0, RZ ;  /* 0x000000001d0e7210 */ /* 0x001fc80007f9e0ff */
[----:B------:R-:W-:Y:S02]  /*70920*/  LEA.HI.X.SX32 R15, R29, R2, 0x1, P4 ;  /* 0x000000021d0f7211 */ /* 0x000fe400020f0eff */
[----:B------:R-:W-:-:S04]  /*70930*/  IADD3 R18, P6, PT, R28, R0, RZ ;  /* 0x000000001c127210 */ /* 0x000fc80007fde0ff */
[----:B------:R-:W-:Y:S01]  /*70940*/  LEA.HI.X.SX32 R19, R28, R2, 0x1, P6 ;  /* 0x000000021c137211 */ /* 0x000fe200030f0eff */
[----:B---3--:R-:W-:Y:S04]  /*70950*/  STL.64 [R1+0x2bf0], R8 ;  /* 0x002bf00801007387 */ /* 0x008fe80000100a00 */
[----:B------:R-:W-:Y:S04]  /*70960*/  STL.64 [R1+0x2c78], R26 ;  /* 0x002c781a01007387 */ /* 0x000fe80000100a00 */
[----:B------:R0:W-:Y:S04]  /*70970*/  STL.64 [R1+0x240], R14 ;  /* 0x0002400e01007387 */ /* 0x0001e80000100a00 */
[----:B0-----:R-:W3:Y:S04]  /*70980*/  LDL.LU.64 R14, [R1+0x2ca8] ;  /* 0x002ca800010e7983 */ /* 0x001ee80000300a00 */
[----:B------:R-:W5:Y:S04]  /*70990*/  LDL.LU R29, [R1+0x2c] ;  /* 0x00002c00011d7983 */ /* 0x000f680000300800 */
[----:B------:R-:W3:Y:S01]  /*709a0*/  LDL.LU R28, [R1+0x34] ;  /* 0x00003400011c7983 */ /* 0x000ee20000300800 */
[----:B------:R-:W-:Y:S01]  /*709b0*/  PRMT R17, R8, 0x7772, RZ ;  /* 0x0000777208117816 */ /* 0x000fe200000000ff */
[----:B----4-:R-:W-:-:S02]  /*709c0*/  IMAD.MOV.U32 R8, RZ, RZ, R4 ;  /* 0x000000ffff087224 */ /* 0x010fc400078e0004 */
[----:B------:R-:W-:Y:S01]  /*709d0*/  IMAD R4, R23, 0x4, R26 ;  /* 0x0000000417047824 */ /* 0x000fe200078e021a */
[----:B------:R0:W-:Y:S01]  /*709e0*/  STL.64 [R1+0x238], R18 ;  /* 0x0002381201007387 */ /* 0x0001e20000100a00 */
[----:B------:R-:W-:Y:S02]  /*709f0*/  IMAD.MOV.U32 R9, RZ, RZ, R5 ;  /* 0x000000ffff097224 */ /* 0x000fe400078e0005 */
[----:B------:R-:W-:Y:S01]  /*70a00*/  IMAD.MOV.U32 R26, RZ, RZ, R8 ;  /* 0x000000ffff1a7224 */ /* 0x000fe200078e0008 */
[CC--:B------:R-:W-:Y:S01]  /*70a10*/  IADD3 R8, P6, PT, R12.reuse, R0.reuse, RZ ;  /* 0x000000000c087210 */ /* 0x0c0fe20007fde0ff */
[----:B------:R-:W-:Y:S01]  /*70a20*/  IMAD.MOV.U32 R27, RZ, RZ, R9 ;  /* 0x000000ffff1b7224 */ /* 0x000fe200078e0009 */
[----:B0-----:R-:W-:Y:S01]  /*70a30*/  IADD3 R18, P4, PT, R3, R0, RZ ;  /* 0x0000000003127210 */ /* 0x001fe20007f9e0ff */
[----:B------:R-:W-:Y:S01]  /*70a40*/  IMAD R5, R23, 0x4, R4 ;  /* 0x0000000417057824 */ /* 0x000fe200078e0204 */
[-C--:B------:R-:W-:Y:S02]  /*70a50*/  LEA.HI.X.SX32 R9, R12, R2.reuse, 0x1, P6 ;  /* 0x000000020c097211 */ /* 0x080fe400030f0eff */
[----:B------:R-:W-:Y:S01]  /*70a60*/  LEA.HI.X.SX32 R19, R3, R2, 0x1, P4 ;  /* 0x0000000203137211 */ /* 0x000fe200020f0eff */
[----:B--2---:R-:W-:Y:S04]  /*70a70*/  STG.E.U8 desc[UR12][R20.64], R17 ;  /* 0x0000001114007986 */ /* 0x004fe8000c10110c */
[----:B------:R0:W-:Y:S04]  /*70a80*/  STL.64 [R1+0x230], R18 ;  /* 0x0002301201007387 */ /* 0x0001e80000100a00 */
[----:B0-----:R-:W2:Y:S04]  /*70a90*/  LDL.LU.64 R18, [R1+0x2ca0] ;  /* 0x002ca00001127983 */ /* 0x001ea80000300a00 */
[----:B------:R-:W-:Y:S04]  /*70aa0*/  STL [R1+0x30], R5 ;  /* 0x0000300501007387 */ /* 0x000fe80000100800 */
[----:B------:R-:W-:Y:S04]  /*70ab0*/  STL.64 [R1+0x228], R8 ;  /* 0x0002280801007387 */ /* 0x000fe80000100a00 */
[----:B------:R-:W4:Y:S04]  /*70ac0*/  LDL.LU.64 R20, [R1+0x2c98] ;  /* 0x002c980001147983 */ /* 0x000f280000300a00 */
[----:B------:R-:W2:Y:S01]  /*70ad0*/  LDL.LU R17, [R1+0x2c90] ;  /* 0x002c900001117983 */ /* 0x000ea20000300800 */
[----:B---3--:R-:W-:-:S04]  /*70ae0*/  IADD3 R12, P4, PT, R28, R0, RZ ;  /* 0x000000001c0c7210 */ /* 0x008fc80007f9e0ff */
[----:B------:R-:W-:-:S05]  /*70af0*/  LEA.HI.X.SX32 R13, R28, R2, 0x1, P4 ;  /* 0x000000021c0d7211 */ /* 0x000fca00020f0eff */
[----:B------:R0:W-:Y:S04]  /*70b00*/  STL.64 [R1+0x220], R12 ;  /* 0x0002200c01007387 */ /* 0x0001e80000100a00 */
[----:B0-----:R-:W3:Y:S01]  /*70b10*/  LDL.LU.64 R12, [R1+0x2c88] ;  /* 0x002c8800010c7983 */ /* 0x001ee20000300a00 */
[----:B------:R-:W-:Y:S01]  /*70b20*/  IMAD R24, R23, 0x4, R5 ;  /* 0x0000000417187824 */ /* 0x000fe200078e0205 */
[----:B-----5:R-:W-:-:S03]  /*70b30*/  IADD3 R8, P6, PT, R29, R0, RZ ;  /* 0x000000001d087210 */ /* 0x020fc60007fde0ff */
[----:B------:R-:W-:Y:S01]  /*70b40*/  IMAD R5, R23, 0x4, R24 ;  /* 0x0000000417057824 */ /* 0x000fe200078e0218 */
[----:B------:R-:W-:Y:S01]  /*70b50*/  LEA.HI.X.SX32 R9, R29, R2, 0x1, P6 ;  /* 0x000000021d097211 */ /* 0x000fe200030f0eff */
[----:B------:R0:W-:Y:S02]  /*70b60*/  STL.64 [R1+0x2c68], R10 ;  /* 0x002c680a01007387 */ /* 0x0001e40000100a00 */
[C---:B------:R-:W-:Y:S02]  /*70b70*/  IMAD R29, R23.reuse, 0x4, R5 ;  /* 0x00000004171d7824 */ /* 0x040fe400078e0205 */
[----:B------:R2:W-:Y:S01]  /*70b80*/  STL.64 [R1+0x218], R8 ;  /* 0x0002180801007387 */ /* 0x0005e20000100a00 */
[----:B0-----:R-:W-:Y:S01]  /*70b90*/  IADD3 R10, P4, PT, R16, R0, RZ ;  /* 0x00000000100a7210 */ /* 0x001fe20007f9e0ff */
[----:B------:R-:W-:-:S03]  /*70ba0*/  IMAD R28, R23, 0x4, R29 ;  /* 0x00000004171c7824 */ /* 0x000fc600078e021d */
[----:B------:R-:W-:Y:S02]  /*70bb0*/  LEA.HI.X.SX32 R11, R16, R2, 0x1, P4 ;  /* 0x00000002100b7211 */ /* 0x000fe400020f0eff */
[----:B--2---:R-:W-:-:S04]  /*70bc0*/  IADD3 R8, P6, PT, R17, R0, RZ ;  /* 0x0000000011087210 */ /* 0x004fc80007fde0ff */
[----:B------:R-:W-:Y:S02]  /*70bd0*/  LEA.HI.X.SX32 R9, R17, R2, 0x1, P6 ;  /* 0x0000000211097211 */ /* 0x000fe400030f0eff */
[----:B---3--:R-:W-:Y:S01]  /*70be0*/  PRMT R3, R12, 0x7772, RZ ;  /* 0x000077720c037816 */ /* 0x008fe200000000ff */
[----:B------:R0:W-:Y:S04]  /*70bf0*/  STL.64 [R1+0x2be0], R12 ;  /* 0x002be00c01007387 */ /* 0x0001e80000100a00 */
[----:B0-----:R-:W2:Y:S04]  /*70c00*/  LDL.LU.64 R12, [R1+0xc0] ;  /* 0x0000c000010c7983 */ /* 0x001ea80000300a00 */
[----:B------:R0:W-:Y:S04]  /*70c10*/  STL [R1+0x2c58], R29 ;  /* 0x002c581d01007387 */ /* 0x0001e80000100800 */
[----:B------:R-:W3:Y:S04]  /*70c20*/  LDL.LU R16, [R1+0x2c84] ;  /* 0x002c840001107983 */ /* 0x000ee80000300800 */
[----:B0-----:R-:W5:Y:S04]  /*70c30*/  LDL.LU R29, [R1+0x30] ;  /* 0x00003000011d7983 */ /* 0x001f680000300800 */
[----:B------:R-:W2:Y:S04]  /*70c40*/  LDL.LU R17, [R1+0x2c80] ;  /* 0x002c800001117983 */ /* 0x000ea80000300800 */
[----:B------:R4:W-:Y:S04]  /*70c50*/  STL.64 [R1+0x210], R10 ;  /* 0x0002100a01007387 */ /* 0x0009e80000100a00 */
[----:B------:R-:W-:Y:S04]  /*70c60*/  STL.64 [R1+0x2c60], R6 ;  /* 0x002c600601007387 */ /* 0x000fe80000100a00 */
[----:B------:R0:W-:Y:S01]  /*70c70*/  STL.64 [R1+0x208], R8 ;  /* 0x0002080801007387 */ /* 0x0001e20000100a00 */
[----:B----4-:R-:W-:-:S04]  /*70c80*/  IADD3 R10, P4, PT, R21, R0, RZ ;  /* 0x00000000150a7210 */ /* 0x010fc80007f9e0ff */
[----:B------:R-:W-:Y:S02]  /*70c90*/  LEA.HI.X.SX32 R11, R21, R2, 0x1, P4 ;  /* 0x00000002150b7211 */ /* 0x000fe400020f0eff */
[----:B0-----:R-:W-:Y:S01]  /*70ca0*/  IADD3 R8, P6, PT, R20, R0, RZ ;  /* 0x0000000014087210 */ /* 0x001fe20007fde0ff */
[----:B------:R-:W-:-:S03]  /*70cb0*/  IMAD.MOV.U32 R7, RZ, RZ, R3 ;  /* 0x000000ffff077224 */ /* 0x000fc600078e0003 */
[----:B------:R-:W-:Y:S01]  /*70cc0*/  LEA.HI.X.SX32 R9, R20, R2, 0x1, P6 ;  /* 0x0000000214097211 */ /* 0x000fe200030f0eff */
[----:B------:R-:W-:Y:S04]  /*70cd0*/  STL.64 [R1+0x200], R10 ;  /* 0x0002000a01007387 */ /* 0x000fe80000100a00 */
[----:B------:R-:W-:Y:S04]  /*70ce0*/  STL.64 [R1+0x1f8], R8 ;  /* 0x0001f80801007387 */ /* 0x000fe80000100a00 */
[----:B------:R-:W4:Y:S04]  /*70cf0*/  LDL.LU.64 R20, [R1+0xb8] ;  /* 0x0000b80001147983 */ /* 0x000f280000300a00 */
[----:B------:R0:W-:Y:S04]  /*70d00*/  STG.E.U8 desc[UR12][R26.64], R7 ;  /* 0x000000071a007986 */ /* 0x0001e8000c10110c */
[----:B0-----:R-:W4:Y:S01]  /*70d10*/  LDL.LU.64 R26, [R1+0x2c78] ;  /* 0x002c7800011a7983 */ /* 0x001f220000300a00 */
[----:B---3--:R-:W-:Y:S01]  /*70d20*/  IMAD.MOV.U32 R8, RZ, RZ, R16 ;  /* 0x000000ffff087224 */ /* 0x008fe200078e0010 */
[----:B------:R-:W-:Y:S01]  /*70d30*/  IADD3 R16, P4, PT, R25, R0, RZ ;  /* 0x0000000019107210 */ /* 0x000fe20007f9e0ff */
[----:B--2---:R-:W-:-:S03]  /*70d40*/  IMAD.MOV.U32 R9, RZ, RZ, R17 ;  /* 0x000000ffff097224 */ /* 0x004fc600078e0011 */
[----:B------:R-:W-:-:S05]  /*70d50*/  LEA.HI.X.SX32 R17, R25, R2, 0x1, P4 ;  /* 0x0000000219117211 */ /* 0x000fca00020f0eff */
[----:B------:R0:W-:Y:S04]  /*70d60*/  STL.64 [R1+0x1f0], R16 ;  /* 0x0001f01001007387 */ /* 0x0001e80000100a00 */
[----:B0-----:R-:W2:Y:S01]  /*70d70*/  LDL.LU.64 R16, [R1+0x2c70] ;  /* 0x002c700001107983 */ /* 0x001ea20000300a00 */
[----:B------:R-:W-:Y:S01]  /*70d80*/  IMAD R3, R23, 0x4, R28 ;  /* 0x0000000417037824 */ /* 0x000fe200078e021c */
[----:B------:R-:W-:-:S03]  /*70d90*/  IADD3 R10, P6, PT, R22, R0, RZ ;  /* 0x00000000160a7210 */ /* 0x000fc60007fde0ff */
[----:B------:R-:W-:Y:S01]  /*70da0*/  IMAD R6, R23, 0x4, R3 ;  /* 0x0000000417067824 */ /* 0x000fe200078e0203 */
[----:B------:R-:W-:-:S03]  /*70db0*/  LEA.HI.X.SX32 R11, R22, R2, 0x1, P6 ;  /* 0x00000002160b7211 */ /* 0x000fc600030f0eff */
[----:B------:R-:W-:-:S05]  /*70dc0*/  IMAD R6, R23, 0x4, R6 ;  /* 0x0000000417067824 */ /* 0x000fca00078e0206 */
[----:B------:R-:W-:Y:S01]  /*70dd0*/  STL [R1+0x3c], R6 ;  /* 0x00003c0601007387 */ /* 0x000fe20000100800 */
[----:B------:R-:W-:-:S03]  /*70de0*/  IMAD R22, R23, 0x4, R6 ;  /* 0x0000000417167824 */ /* 0x000fc600078e0206 */
[----:B------:R4:W-:Y:S02]  /*70df0*/  STL.64 [R1+0x1e8], R10 ;  /* 0x0001e80a01007387 */ /* 0x0009e40000100a00 */
[CC--:B----4-:R-:W-:Y:S02]  /*70e00*/  IADD3 R10, P4, PT, R27.reuse, R0.reuse, RZ ;  /* 0x000000001b0a7210 */ /* 0x0d0fe40007f9e0ff */
[C---:B------:R-:W-:Y:S02]  /*70e10*/  IADD3 R6, P6, PT, R26.reuse, R0, RZ ;  /* 0x000000001a067210 */ /* 0x040fe40007fde0ff */
[-C--:B------:R-:W-:Y:S02]  /*70e20*/  LEA.HI.X.SX32 R11, R27, R2.reuse, 0x1, P4 ;  /* 0x000000021b0b7211 */ /* 0x080fe400020f0eff */
[----:B------:R-:W-:Y:S01]  /*70e30*/  LEA.HI.X.SX32 R7, R26, R2, 0x1, P6 ;  /* 0x000000021a077211 */ /* 0x000fe200030f0eff */
[----:B--2---:R-:W-:Y:S04]  /*70e40*/  STL.64 [R1+0x2bd8], R16 ;  /* 0x002bd81001007387 */ /* 0x004fe80000100a00 */
[----:B------:R0:W-:Y:S04]  /*70e50*/  STL.64 [R1+0x1e0], R10 ;  /* 0x0001e00a01007387 */ /* 0x0001e80000100a00 */
[----:B0-----:R-:W2:Y:S04]  /*70e60*/  LDL.LU.64 R10, [R1+0x2c68] ;  /* 0x002c6800010a7983 */ /* 0x001ea80000300a00 */
[----:B------:R0:W-:Y:S02]  /*70e70*/  STL.64 [R1+0x1d8], R6 ;  /* 0x0001d80601007387 */ /* 0x0001e40000100a00 */
[----:B0-----:R-:W-:-:S04]  /*70e80*/  IADD3 R6, P4, PT, R4, R0, RZ ;  /* 0x0000000004067210 */ /* 0x001fc80007f9e0ff */
[----:B------:R-:W-:-:S05]  /*70e90*/  LEA.HI.X.SX32 R7, R4, R2, 0x1, P4 ;  /* 0x0000000204077211 */ /* 0x000fca00020f0eff */
[----:B------:R0:W-:Y:S04]  /*70ea0*/  STL.64 [R1+0x1d0], R6 ;  /* 0x0001d00601007387 */ /* 0x0001e80000100a00 */
[----:B0-----:R-:W3:Y:S01]  /*70eb0*/  LDL.LU.64 R6, [R1+0x2c60] ;  /* 0x002c600001067983 */ /* 0x001ee20000300a00 */
[----:B------:R-:W-:Y:S02]  /*70ec0*/  IMAD.MOV.U32 R17, RZ, RZ, R13 ;  /* 0x000000ffff117224 */ /* 0x000fe400078e000d */
[----:B------:R-:W-:Y:S01]  /*70ed0*/  IMAD R13, R23, 0x4, R22 ;  /* 0x00000004170d7824 */ /* 0x000fe200078e0216 */
[----:B------:R-:W-:Y:S01]  /*70ee0*/  PRMT R25, R16, 0x7772, RZ ;  /* 0x0000777210197816 */ /* 0x000fe200000000ff */
[----:B------:R-:W-:Y:S01]  /*70ef0*/  IMAD.MOV.U32 R16, RZ, RZ, R12 ;  /* 0x000000ffff107224 */ /* 0x000fe200078e000c */
[----:B-----5:R-:W-:Y:S01]  /*70f00*/  IADD3 R26, P6, PT, R29, R0, RZ ;  /* 0x000000001d1a7210 */ /* 0x020fe20007fde0ff */
[----:B------:R-:W-:-:S03]  /*70f10*/  IMAD R12, R23, 0x4, R13 ;  /* 0x00000004170c7824 */ /* 0x000fc600078e020d */
[----:B------:R-:W-:Y:S01]  /*70f20*/  LEA.HI.X.SX32 R27, R29, R2, 0x1, P6 ;  /* 0x000000021d1b7211 */ /* 0x000fe200030f0eff */
[----:B------:R-:W-:Y:S01]  /*70f30*/  IMAD R4, R23, 0x4, R12 ;  /* 0x0000000417047824 */ /* 0x000fe200078e020c */
[----:B------:R-:W4:Y:S04]  /*70f40*/  LDL.LU R29, [R1+0x2c58] ;  /* 0x002c5800011d7983 */ /* 0x000f280000300800 */
[----:B------:R0:W-:Y:S04]  /*70f50*/  STG.E.U8 desc[UR12][R20.64], R25 ;  /* 0x0000001914007986 */ /* 0x0001e8000c10110c */
[----:B---3--:R1:W-:Y:S04]  /*70f60*/  STL.64 [R1+0x2c48], R6 ;  /* 0x002c480601007387 */ /* 0x0083e80000100a00 */
[----:B------:R3:W-:Y:S04]  /*70f70*/  STL [R1+0x48], R4 ;  /* 0x0000480401007387 */ /* 0x0007e80000100800 */
[----:B------:R5:W-:Y:S04]  /*70f80*/  STL.64 [R1+0x1c8], R26 ;  /* 0x0001c81a01007387 */ /* 0x000be80000100a00 */
[----:B0-----:R-:W2:Y:S01]  /*70f90*/  LDL.LU.64 R20, [R1+0x2c50] ;  /* 0x002c500001147983 */ /* 0x001ea20000300a00 */
[----:B-1----:R-:W-:Y:S01]  /*70fa0*/  IADD3 R6, P6, PT, R5, R0, RZ ;  /* 0x0000000005067210 */ /* 0x002fe20007fde0ff */
[----:B---3--:R-:W-:-:S02]  /*70fb0*/  IMAD R4, R23, 0x4, R4 ;  /* 0x0000000417047824 */ /* 0x008fc400078e0204 */
[----:B-----5:R-:W-:Y:S01]  /*70fc0*/  IMAD.MOV.U32 R26, RZ, RZ, R18 ;  /* 0x000000ffff1a7224 */ /* 0x020fe200078e0012 */
[C---:B------:R-:W-:Y:S01]  /*70fd0*/  IADD3 R18, P4, PT, R24.reuse, R0, RZ ;  /* 0x0000000018127210 */ /* 0x040fe20007f9e0ff */
[----:B------:R-:W-:Y:S01]  /*70fe0*/  IMAD.MOV.U32 R27, RZ, RZ, R19 ;  /* 0x000000ffff1b7224 */ /* 0x000fe200078e0013 */
[-C--:B------:R-:W-:Y:S02]  /*70ff0*/  LEA.HI.X.SX32 R7, R5, R2.reuse, 0x1, P6 ;  /* 0x0000000205077211 */ /* 0x080fe400030f0eff */
[----:B------:R-:W-:Y:S01]  /*71000*/  LEA.HI.X.SX32 R19, R24, R2, 0x1, P4 ;  /* 0x0000000218137211 */ /* 0x000fe200020f0eff */
[----:B------:R0:W-:Y:S04]  /*71010*/  STL [R1+0x44], R4 ;  /* 0x0000440401007387 */ /* 0x0001e80000100800 */
[----:B------:R-:W3:Y:S04]  /*71020*/  LDL.LU.64 R24, [R1+0x98] ;  /* 0x0000980001187983 */ /* 0x000ee80000300a00 */
[----:B------:R4:W-:Y:S01]  /*71030*/  STL.64 [R1+0x1c0], R18 ;  /* 0x0001c01201007387 */ /* 0x0009e20000100a00 */
[----:B0-----:R-:W-:-:S03]  /*71040*/  IMAD R4, R23, 0x4, R4 ;  /* 0x0000000417047824 */ /* 0x001fc600078e0204 */
[----:B------:R0:W-:Y:S01]  /*71050*/  STL.64 [R1+0x1b8], R6 ;  /* 0x0001b80601007387 */ /* 0x0001e20000100a00 */
[CC--:B----4-:R-:W-:Y:S02]  /*71060*/  IADD3 R18, P4, PT, R29.reuse, R0.reuse, RZ ;  /* 0x000000001d127210 */ /* 0x0d0fe40007f9e0ff */
[C---:B0-----:R-:W-:Y:S02]  /*71070*/  IADD3 R6, P6, PT, R28.reuse, R0, RZ ;  /* 0x000000001c067210 */ /* 0x041fe40007fde0ff */
[-C--:B------:R-:W-:Y:S02]  /*71080*/  LEA.HI.X.SX32 R19, R29, R2.reuse, 0x1, P4 ;  /* 0x000000021d137211 */ /* 0x080fe400020f0eff */
[----:B------:R-:W-:Y:S02]  /*71090*/  LEA.HI.X.SX32 R7, R28, R2, 0x1, P6 ;  /* 0x000000021c077211 */ /* 0x000fe400030f0eff */
[----:B--2---:R-:W-:Y:S01]  /*710a0*/  PRMT R5, R20, 0x7772, RZ ;  /* 0x0000777214057816 */ /* 0x004fe200000000ff */
[----:B------:R0:W-:Y:S04]  /*710b0*/  STL.64 [R1+0x2be8], R20 ;  /* 0x002be81401007387 */ /* 0x0001e80000100a00 */
[----:B------:R-:W-:Y:S04]  /*710c0*/  STL [R1+0x50], R5 ;  /* 0x0000500501007387 */ /* 0x000fe80000100800 */
[----:B------:R1:W-:Y:S04]  /*710d0*/  STL [R1+0x2c30], R4 ;  /* 0x002c300401007387 */ /* 0x0003e80000100800 */
[----:B------:R-:W2:Y:S04]  /*710e0*/  LDL.LU R29, [R1+0x3c] ;  /* 0x00003c00011d7983 */ /* 0x000ea80000300800 */
[----:B------:R-:W3:Y:S01]  /*710f0*/  LDL.LU R28, [R1+0x50] ;  /* 0x00005000011c7983 */ /* 0x000ee20000300800 */
[----:B0-----:R-:W-:-:S02]  /*71100*/  IMAD.MOV.U32 R20, RZ, RZ, R16 ;  /* 0x000000ffff147224 */ /* 0x001fc400078e0010 */
[----:B------:R-:W-:Y:S01]  /*71110*/  IMAD R16, R23, 0x4, R3 ;  /* 0x0000000417107824 */ /* 0x000fe200078e0203 */
[----:B------:R-:W-:Y:S04]  /*71120*/  STL.64 [R1+0x1b0], R18 ;  /* 0x0001b01201007387 */ /* 0x000fe80000100a00 */
[----:B------:R0:W-:Y:S01]  /*71130*/  STL.64 [R1+0x2c38], R10 ;  /* 0x002c380a01007387 */ /* 0x0001e20000100a00 */
[----:B------:R-:W-:-:S03]  /*71140*/  IMAD.MOV.U32 R21, RZ, RZ, R17 ;  /* 0x000000ffff157224 */ /* 0x000fc600078e0011 */
[----:B------:R4:W-:Y:S01]  /*71150*/  STL.64 [R1+0x1a8], R6 ;  /* 0x0001a80601007387 */ /* 0x0009e20000100a00 */
[----:B------:R-:W-:Y:S02]  /*71160*/  IMAD R17, R23, 0x4, R4 ;  /* 0x0000000417117824 */ /* 0x000fe400078e0204 */
[----:B-1----:R-:W-:Y:S01]  /*71170*/  IMAD.MOV.U32 R4, RZ, RZ, R20 ;  /* 0x000000ffff047224 */ /* 0x002fe200078e0014 */
[CC--:B0-----:R-:W-:Y:S01]  /*71180*/  IADD3 R10, P6, PT, R16.reuse, R0.reuse, RZ ;  /* 0x00000000100a7210 */ /* 0x0c1fe20007fde0ff */
[----:B------:R-:W-:Y:S01]  /*71190*/  IMAD.MOV.U32 R5, RZ, RZ, R21 ;  /* 0x000000ffff057224 */ /* 0x000fe200078e0015 */
[----:B------:R-:W5:Y:S01]  /*711a0*/  LDL.LU R20, [R1+0x48] ;  /* 0x0000480001147983 */ /* 0x000f620000300800 */
[C---:B----4-:R-:W-:Y:S02]  /*711b0*/  IADD3 R6, P4, PT, R3.reuse, R0, RZ ;  /* 0x0000000003067210 */ /* 0x050fe40007f9e0ff */
[-C--:B------:R-:W-:Y:S01]  /*711c0*/  LEA.HI.X.SX32 R11, R16, R2.reuse, 0x1, P6 ;  /* 0x00000002100b7211 */ /* 0x080fe200030f0eff */
[----:B------:R-:W4:Y:S01]  /*711d0*/  LDL.LU R21, [R1+0x44] ;  /* 0x0000440001157983 */ /* 0x000f220000300800 */
[----:B------:R-:W-:-:S05]  /*711e0*/  LEA.HI.X.SX32 R7, R3, R2, 0x1, P4 ;  /* 0x0000000203077211 */ /* 0x000fca00020f0eff */
[----:B------:R0:W-:Y:S04]  /*711f0*/  STL.64 [R1+0x1a0], R6 ;  /* 0x0001a00601007387 */ /* 0x0001e80000100a00 */
[----:B0-----:R-:W4:Y:S04]  /*71200*/  LDL.LU.64 R6, [R1+0x2c48] ;  /* 0x002c480001067983 */ /* 0x001f280000300a00 */
[----:B------:R-:W-:Y:S04]  /*71210*/  STL.64 [R1+0x2c28], R14 ;  /* 0x002c280e01007387 */ /* 0x000fe80000100a00 */
[----:B------:R-:W-:Y:S04]  /*71220*/  STL.64 [R1+0x198], R10 ;  /* 0x0001980a01007387 */ /* 0x000fe80000100a00 */
[----:B---3--:R0:W-:Y:S04]  /*71230*/  STG.E.U8 desc[UR12][R24.64], R28 ;  /* 0x0000001c18007986 */ /* 0x0081e8000c10110c */
[----:B0-----:R-:W3:Y:S01]  /*71240*/  LDL.LU.64 R24, [R1+0x2c40] ;  /* 0x002c400001187983 */ /* 0x001ee20000300a00 */
[CC--:B--2---:R-:W-:Y:S01]  /*71250*/  IADD3 R10, P4, PT, R29.reuse, R0.reuse, RZ ;  /* 0x000000001d0a7210 */ /* 0x0c4fe20007f9e0ff */
[----:B------:R-:W-:Y:S01]  /*71260*/  IMAD.MOV.U32 R14, RZ, RZ, R4 ;  /* 0x000000ffff0e7224 */ /* 0x000fe200078e0004 */
[----:B------:R-:W-:Y:S01]  /*71270*/  IADD3 R4, P6, PT, R22, R0, RZ ;  /* 0x0000000016047210 */ /* 0x000fe20007fde0ff */
[----:B------:R-:W-:Y:S01]  /*71280*/  IMAD.MOV.U32 R15, RZ, RZ, R5 ;  /* 0x000000ffff0f7224 */ /* 0x000fe200078e0005 */
[----:B------:R-:W-:-:S02]  /*71290*/  LEA.HI.X.SX32 R11, R29, R2, 0x1, P4 ;  /* 0x000000021d0b7211 */ /* 0x000fc400020f0eff */
[----:B------:R-:W-:Y:S02]  /*712a0*/  LEA.HI.X.SX32 R5, R22, R2, 0x1, P6 ;  /* 0x0000000216057211 */ /* 0x000fe400030f0eff */
[----:B------:R-:W2:Y:S04]  /*712b0*/  LDL.LU R22, [R1+0x10] ;  /* 0x0000100001167983 */ /* 0x000ea80000300800 */
[----:B------:R0:W-:Y:S04]  /*712c0*/  STL.64 [R1+0x190], R10 ;  /* 0x0001900a01007387 */ /* 0x0001e80000100a00 */
[----:B------:R1:W-:Y:S01]  /*712d0*/  STL.64 [R1+0x188], R4 ;  /* 0x0001880401007387 */ /* 0x0003e20000100a00 */
[----:B0-----:R-:W-:-:S02]  /*712e0*/  IADD3 R10, P4, PT, R13, R0, RZ ;  /* 0x000000000d0a7210 */ /* 0x001fc40007f9e0ff */
[C---:B-1----:R-:W-:Y:S02]  /*712f0*/  IADD3 R4, P6, PT, R12.reuse, R0, RZ ;  /* 0x000000000c047210 */ /* 0x042fe40007fde0ff */
[-C--:B------:R-:W-:Y:S02]  /*71300*/  LEA.HI.X.SX32 R11, R13, R2.reuse, 0x1, P4 ;  /* 0x000000020d0b7211 */ /* 0x080fe400020f0eff */
[----:B------:R-:W-:Y:S01]  /*71310*/  LEA.HI.X.SX32 R5, R12, R2, 0x1, P6 ;  /* 0x000000020c057211 */ /* 0x000fe200030f0eff */
[----:B---3--:R-:W-:Y:S04]  /*71320*/  STL.64 [R1+0x2c00], R24 ;  /* 0x002c001801007387 */ /* 0x008fe80000100a00 */
[----:B------:R0:W-:Y:S04]  /*71330*/  STL.64 [R1+0x180], R10 ;  /* 0x0001800a01007387 */ /* 0x0001e80000100a00 */
[----:B0-----:R-:W3:Y:S04]  /*71340*/  LDL.LU.64 R10, [R1+0x2c38] ;  /* 0x002c3800010a7983 */ /* 0x001ee80000300a00 */
[----:B------:R5:W-:Y:S02]  /*71350*/  STL.64 [R1+0x178], R4 ;  /* 0x0001780401007387 */ /* 0x000be40000100a00 */
[----:B-----5:R-:W-:-:S04]  /*71360*/  IADD3 R4, P4, PT, R20, R0, RZ ;  /* 0x0000000014047210 */ /* 0x020fc80007f9e0ff */
[----:B------:R-:W-:-:S05]  /*71370*/  LEA.HI.X.SX32 R5, R20, R2, 0x1, P4 ;  /* 0x0000000214057211 */ /* 0x000fca00020f0eff */
[----:B------:R0:W-:Y:S04]  /*71380*/  STL.64 [R1+0x170], R4 ;  /* 0x0001700401007387 */ /* 0x0001e80000100a00 */
[----:B0-----:R-:W5:Y:S01]  /*71390*/  LDL.LU R4, [R1+0x2c30] ;  /* 0x002c300001047983 */ /* 0x001f620000300800 */
[----:B------:R-:W-:-:S04]  /*713a0*/  IMAD R19, R23, 0x4, R17 ;  /* 0x0000000417137824 */ /* 0x000fc800078e0211 */
[----:B------:R-:W-:-:S04]  /*713b0*/  IMAD R18, R23, 0x4, R19 ;  /* 0x0000000417127824 */ /* 0x000fc800078e0213 */
[----:B------:R-:W-:Y:S01]  /*713c0*/  IMAD R16, R23, 0x4, R18 ;  /* 0x0000000417107824 */ /* 0x000fe200078e0212 */
[----:B------:R-:W-:-:S03]  /*713d0*/  PRMT R3, R24, 0x7772, RZ ;  /* 0x0000777218037816 */ /* 0x000fc600000000ff */
[----:B------:R-:W-:-:S04]  /*713e0*/  IMAD R29, R23, 0x4, R16 ;  /* 0x00000004171d7824 */ /* 0x000fc800078e0210 */
[----:B------:R-:W-:Y:S02]  /*713f0*/  IMAD R28, R23, 0x4, R29 ;  /* 0x00000004171c7824 */ /* 0x000fe400078e021d */
[----:B------:R-:W-:Y:S01]  /*71400*/  IMAD.MOV.U32 R25, RZ, RZ, R3 ;  /* 0x000000ffff197224 */ /* 0x000fe200078e0003 */
[----:B----4-:R-:W-:Y:S01]  /*71410*/  IADD3 R12, P6, PT, R21, R0, RZ ;  /* 0x00000000150c7210 */ /* 0x010fe20007fde0ff */
[----:B------:R-:W-:-:S03]  /*71420*/  IMAD R3, R23, 0x4, R28 ;  /* 0x0000000417037824 */ /* 0x000fc600078e021c */
[----:B------:R-:W-:Y:S01]  /*71430*/  LEA.HI.X.SX32 R13, R21, R2, 0x1, P6 ;  /* 0x00000002150d7211 */ /* 0x000fe200030f0eff */
[----:B------:R-:W-:Y:S01]  /*71440*/  IMAD R5, R23, 0x4, R3 ;  /* 0x0000000417057824 */ /* 0x000fe200078e0203 */
[----:B------:R0:W-:Y:S04]  /*71450*/  STL.64 [R1+0x2c18], R26 ;  /* 0x002c181a01007387 */ /* 0x0001e80000100a00 */
[----:B------:R-:W-:Y:S04]  /*71460*/  STL [R1+0x3c], R5 ;  /* 0x00003c0501007387 */ /* 0x000fe80000100800 */
[----:B------:R1:W-:Y:S04]  /*71470*/  STL.64 [R1+0x168], R12 ;  /* 0x0001680c01007387 */ /* 0x0003e80000100a00 */
[----:B------:R4:W-:Y:S04]  /*71480*/  STG.E.U8 desc[UR12][R14.64], R25 ;  /* 0x000000190e007986 */ /* 0x0009e8000c10110c */
[----:B0-----:R-:W3:Y:S01]  /*71490*/  LDL.LU.64 R26, [R1+0x90] ;  /* 0x00009000011a7983 */ /* 0x001ee20000300a00 */
[----:B-1----:R-:W-:-:S04]  /*714a0*/  IADD3 R12, P6, PT, R17, R0, RZ ;  /* 0x00000000110c7210 */ /* 0x002fc80007fde0ff */
[----:B------:R-:W-:Y:S01]  /*714b0*/  LEA.HI.X.SX32 R13, R17, R2, 0x1, P6 ;  /* 0x00000002110d7211 */ /* 0x000fe200030f0eff */
[----:B----4-:R-:W4:Y:S01]  /*714c0*/  LDL.LU.64 R14, [R1+0x2c28] ;  /* 0x002c2800010e7983 */ /* 0x010f220000300a00 */
[----:B-----5:R-:W-:-:S04]  /*714d0*/  IADD3 R20, P4, PT, R4, R0, RZ ;  /* 0x0000000004147210 */ /* 0x020fc80007f9e0ff */
[----:B------:R-:W-:Y:S02]  /*714e0*/  LEA.HI.X.SX32 R21, R4, R2, 0x1, P4 ;  /* 0x0000000204157211 */ /* 0x000fe400020f0eff */
[C---:B------:R-:W-:Y:S01]  /*714f0*/  IADD3 R24, P4, PT, R19.reuse, R0, RZ ;  /* 0x0000000013187210 */ /* 0x040fe20007f9e0ff */
[----:B------:R-:W5:Y:S03]  /*71500*/  LDL.LU R4, [R1+0x2c20] ;  /* 0x002c200001047983 */ /* 0x000f660000300800 */
[----:B------:R-:W-:Y:S01]  /*71510*/  LEA.HI.X.SX32 R25, R19, R2, 0x1, P4 ;  /* 0x0000000213197211 */ /* 0x000fe200020f0eff */
[----:B------:R-:W-:Y:S04]  /*71520*/  STL.64 [R1+0x160], R20 ;  /* 0x0001601401007387 */ /* 0x000fe80000100a00 */
[----:B------:R-:W-:Y:S04]  /*71530*/  STL.64 [R1+0x158], R12 ;  /* 0x0001580c01007387 */ /* 0x000fe80000100a00 */
[----:B------:R0:W-:Y:S04]  /*71540*/  STL.64 [R1+0x150], R24 ;  /* 0x0001501801007387 */ /* 0x0001e80000100a00 */
[----:B0-----:R-:W4:Y:S01]  /*71550*/  LDL.LU.64 R24, [R1+0xc8] ;  /* 0x0000c80001187983 */ /* 0x001f220000300a00 */
[----:B------:R-:W-:-:S04]  /*71560*/  IADD3 R12, P6, PT, R18, R0, RZ ;  /* 0x00000000120c7210 */ /* 0x000fc80007fde0ff */
[----:B------:R-:W-:Y:S02]  /*71570*/  LEA.HI.X.SX32 R13, R18, R2, 0x1, P6 ;  /* 0x00000002120d7211 */ /* 0x000fe400030f0eff */
[----:B--2---:R-:W-:-:S05]  /*71580*/  PRMT R17, R22, 0x7773, RZ ;  /* 0x0000777316117816 */ /* 0x004fca00000000ff */
[----:B---3--:R-:W-:Y:S04]  /*71590*/  STG.E.U8 desc[UR12][R26.64], R17 ;  /* 0x000000111a007986 */ /* 0x008fe8000c10110c */
[----:B----4-:R0:W-:Y:S04]  /*715a0*/  STL.64 [R1+0x2c08], R24 ;  /* 0x002c081801007387 */ /* 0x0101e80000100a00 */
[----:B------:R1:W-:Y:S01]  /*715b0*/  STL.64 [R1+0x148], R12 ;  /* 0x0001480c01007387 */ /* 0x0003e20000100a00 */
[-C--:B0-----:R-:W-:Y:S02]  /*715c0*/  IADD3 R24, P4, PT, R16, R0.reuse, RZ ;  /* 0x0000000010187210 */ /* 0x081fe40007f9e0ff */
[----:B-1----:R-:W-:-:S02]  /*715d0*/  IADD3 R12, P6, PT, R29, R0, RZ ;  /* 0x000000001d0c7210 */ /* 0x002fc40007fde0ff */
[-C--:B------:R-:W-:Y:S02]  /*715e0*/  LEA.HI.X.SX32 R25, R16, R2.reuse, 0x1, P4 ;  /* 0x0000000210197211 */ /* 0x080fe400020f0eff */
[----:B------:R-:W-:-:S03]  /*715f0*/  LEA.HI.X.SX32 R13, R29, R2, 0x1, P6 ;  /* 0x000000021d0d7211 */ /* 0x000fc600030f0eff */
[----:B------:R0:W-:Y:S04]  /*71600*/  STL.64 [R1+0x140], R24 ;  /* 0x0001401801007387 */ /* 0x0001e80000100a00 */
[----:B------:R1:W-:Y:S04]  /*71610*/  STL.64 [R1+0x138], R12 ;  /* 0x0001380c01007387 */ /* 0x0003e80000100a00 */
[----:B------:R-:W2:Y:S01]  /*71620*/  LDL.LU.64 R26, [R1+0x2c18] ;  /* 0x002c1800011a7983 */ /* 0x000ea20000300a00 */
[----:B0-----:R-:W-:-:S04]  /*71630*/  IADD3 R24, P4, PT, R28, R0, RZ ;  /* 0x000000001c187210 */ /* 0x001fc80007f9e0ff */
[----:B------:R-:W-:Y:S02]  /*71640*/  LEA.HI.X.SX32 R25, R28, R2, 0x1, P4 ;  /* 0x000000021c197211 */ /* 0x000fe400020f0eff */
[----:B------:R-:W3:Y:S01]  /*71650*/  LDL.LU R28, [R1+0x3c] ;  /* 0x00003c00011c7983 */ /* 0x000ee20000300800 */
[----:B-1----:R-:W-:Y:S01]  /*71660*/  IADD3 R12, P6, PT, R3, R0, RZ ;  /* 0x00000000030c7210 */ /* 0x002fe20007fde0ff */
[----:B------:R-:W-:-:S03]  /*71670*/  IMAD R5, R23, 0x4, R5 ;  /* 0x0000000417057824 */ /* 0x000fc600078e0205 */
[----:B------:R-:W-:Y:S01]  /*71680*/  LEA.HI.X.SX32 R13, R3, R2, 0x1, P6 ;  /* 0x00000002030d7211 */ /* 0x000fe200030f0eff */
[----:B------:R-:W-:Y:S01]  /*71690*/  STL.64 [R1+0x130], R24 ;  /* 0x0001301801007387 */ /* 0x000fe20000100a00 */
[----:B------:R-:W-:-:S03]  /*716a0*/  IMAD R21, R23, 0x4, R5 ;  /* 0x0000000417157824 */ /* 0x000fc600078e0205 */
[----:B------:R0:W-:Y:S02]  /*716b0*/  STL.64 [R1+0x128], R12 ;  /* 0x0001280c01007387 */ /* 0x0001e40000100a00 */
[----:B0-----:R-:W-:-:S04]  /*716c0*/  IADD3 R12, P6, PT, R5, R0, RZ ;  /* 0x00000000050c7210 */ /* 0x001fc80007fde0ff */
[----:B------:R-:W-:Y:S02]  /*716d0*/  LEA.HI.X.SX32 R13, R5, R2, 0x1, P6 ;  /* 0x00000002050d7211 */ /* 0x000fe400030f0eff */
[----:B------:R-:W4:Y:S01]  /*716e0*/  LDL.LU R5, [R1+0x2c10] ;  /* 0x002c100001057983 */ /* 0x000f220000300800 */
[----:B---3--:R-:W-:-:S04]  /*716f0*/  IADD3 R24, P4, PT, R28, R0, RZ ;  /* 0x000000001c187210 */ /* 0x008fc80007f9e0ff */
[----:B------:R-:W-:-:S05]  /*71700*/  LEA.HI.X.SX32 R25, R28, R2, 0x1, P4 ;  /* 0x000000021c197211 */ /* 0x000fca00020f0eff */
[----:B------:R0:W-:Y:S04]  /*71710*/  STL.64 [R1+0x120], R24 ;  /* 0x0001201801007387 */ /* 0x0001e80000100a00 */
[----:B------:R-:W-:Y:S01]  /*71720*/  STL.64 [R1+0x118], R12 ;  /* 0x0001180c01007387 */ /* 0x000fe20000100a00 */
[----:B0-----:R-:W-:-:S04]  /*71730*/  IADD3 R24, P4, PT, R21, R0, RZ ;  /* 0x0000000015187210 */ /* 0x001fc80007f9e0ff */
[----:B------:R-:W-:-:S05]  /*71740*/  LEA.HI.X.SX32 R25, R21, R2, 0x1, P4 ;  /* 0x0000000215197211 */ /* 0x000fca00020f0eff */
[----:B------:R0:W-:Y:S04]  /*71750*/  STL.64 [R1+0x110], R24 ;  /* 0x0001101801007387 */ /* 0x0001e80000100a00 */
[----:B0-----:R-:W3:Y:S01]  /*71760*/  LDL.LU.64 R24, [R1+0x2c08] ;  /* 0x002c080001187983 */ /* 0x001ee20000300a00 */
[----:B------:R-:W-:-:S04]  /*71770*/  IMAD R20, R23, 0x4, R21 ;  /* 0x0000000417147824 */ /* 0x000fc800078e0215 */
[----:B------:R-:W-:Y:S01]  /*71780*/  IMAD R18, R23, 0x4, R20 ;  /* 0x0000000417127824 */ /* 0x000fe200078e0214 */
[----:B------:R-:W-:-:S03]  /*71790*/  IADD3 R12, P6, PT, R20, R0, RZ ;  /* 0x00000000140c7210 */ /* 0x000fc60007fde0ff */
[C---:B------:R-:W-:Y:S01]  /*717a0*/  IMAD R16, R23.reuse, 0x4, R18 ;  /* 0x0000000417107824 */ /* 0x040fe200078e0212 */
[----:B------:R-:W-:Y:S02]  /*717b0*/  LEA.HI.X.SX32 R13, R20, R2, 0x1, P6 ;  /* 0x00000002140d7211 */ /* 0x000fe400030f0eff */
[----:B------:R-:W-:Y:S01]  /*717c0*/  IADD3 R20, P4, PT, R18, R0, RZ ;  /* 0x0000000012147210 */ /* 0x000fe20007f9e0ff */
[C---:B------:R-:W-:Y:S02]  /*717d0*/  IMAD R19, R23.reuse, 0x4, R16 ;  /* 0x0000000417137824 */ /* 0x040fe400078e0210 */
[----:B------:R0:W-:Y:S01]  /*717e0*/  STL.64 [R1+0x108], R12 ;  /* 0x0001080c01007387 */ /* 0x0001e20000100a00 */
[----:B-----5:R-:W-:Y:S02]  /*717f0*/  PRMT R22, R4, 0x7773, RZ ;  /* 0x0000777304167816 */ /* 0x020fe400000000ff */
[----:B------:R-:W-:Y:S01]  /*71800*/  LEA.HI.X.SX32 R21, R18, R2, 0x1, P4 ;  /* 0x0000000212157211 */ /* 0x000fe200020f0eff */
[----:B------:R-:W-:Y:S01]  /*71810*/  IMAD R17, R23, 0x4, R19 ;  /* 0x0000000417117824 */ /* 0x000fe200078e0213 */
[----:B0-----:R-:W-:-:S04]  /*71820*/  IADD3 R12, P6, PT, R16, R0, RZ ;  /* 0x00000000100c7210 */ /* 0x001fc80007fde0ff */
[----:B------:R-:W-:Y:S01]  /*71830*/  LEA.HI.X.SX32 R13, R16, R2, 0x1, P6 ;  /* 0x00000002100d7211 */ /* 0x000fe200030f0eff */
[----:B------:R-:W-:Y:S01]  /*71840*/  IMAD R29, R23, 0x4, R17 ;  /* 0x00000004171d7824 */ /* 0x000fe200078e0211 */
[----:B----4-:R-:W-:-:S03]  /*71850*/  PRMT R16, R5, 0x7773, RZ ;  /* 0x0000777305107816 */ /* 0x010fc600000000ff */
[----:B------:R-:W-:Y:S01]  /*71860*/  IMAD R28, R23, 0x4, R29 ;  /* 0x00000004171c7824 */ /* 0x000fe200078e021d */
[----:B---3--:R0:W-:Y:S04]  /*71870*/  STG.E.U8 desc[UR12][R24.64], R22 ;  /* 0x0000001618007986 */ /* 0x0081e8000c10110c */
[----:B0-----:R-:W3:Y:S04]  /*71880*/  LDL.LU.64 R24, [R1+0x2c00] ;  /* 0x002c000001187983 */ /* 0x001ee80000300a00 */
[----:B------:R0:W-:Y:S04]  /*71890*/  STL.64 [R1+0x100], R20 ;  /* 0x0001001401007387 */ /* 0x0001e80000100a00 */
[----:B------:R1:W-:Y:S04]  /*718a0*/  STL.64 [R1+0xf8], R12 ;  /* 0x0000f80c01007387 */ /* 0x0003e80000100a00 */
[----:B------:R-:W4:Y:S01]  /*718b0*/  LDL.LU R5, [R1+0x2bf8] ;  /* 0x002bf80001057983 */ /* 0x000f220000300800 */
[----:B0-----:R-:W-:-:S02]  /*718c0*/  IADD3 R20, P4, PT, R19, R0, RZ ;  /* 0x0000000013147210 */ /* 0x001fc40007f9e0ff */
[----:B-1----:R-:W-:Y:S02]  /*718d0*/  IADD3 R12, P6, PT, R17, R0, RZ ;  /* 0x00000000110c7210 */ /* 0x002fe40007fde0ff */
[-C--:B------:R-:W-:Y:S02]  /*718e0*/  LEA.HI.X.SX32 R21, R19, R2.reuse, 0x1, P4 ;  /* 0x0000000213157211 */ /* 0x080fe400020f0eff */
[----:B------:R-:W-:-:S05]  /*718f0*/  LEA.HI.X.SX32 R13, R17, R2, 0x1, P6 ;  /* 0x00000002110d7211 */ /* 0x000fca00030f0eff */
[----:B------:R2:W-:Y:S04]  /*71900*/  STL.64 [R1+0xe8], R12 ;  /* 0x0000e80c01007387 */ /* 0x0005e80000100a00 */
[----:B------:R0:W-:Y:S01]  /*71910*/  STL.64 [R1+0xf0], R20 ;  /* 0x0000f01401007387 */ /* 0x0001e20000100a00 */
[----:B--2---:R-:W-:Y:S01]  /*71920*/  IMAD.MOV.U32 R12, RZ, RZ, R26 ;  /* 0x000000ffff0c7224 */ /* 0x004fe200078e001a */
[CC--:B------:R-:W-:Y:S01]  /*71930*/  IADD3 R26, P4, PT, R29.reuse, R0.reuse, RZ ;  /* 0x000000001d1a7210 */ /* 0x0c0fe20007f9e0ff */
[----:B------:R-:W-:Y:S01]  /*71940*/  IMAD.MOV.U32 R13, RZ, RZ, R27 ;  /* 0x000000ffff0d7224 */ /* 0x000fe200078e001b */
[C---:B0-----:R-:W-:Y:S02]  /*71950*/  IADD3 R20, P6, PT, R28.reuse, R0, RZ ;  /* 0x000000001c147210 */ /* 0x041fe40007fde0ff */
[-C--:B------:R-:W-:Y:S01]  /*71960*/  LEA.HI.X.SX32 R27, R29, R2.reuse, 0x1, P4 ;  /* 0x000000021d1b7211 */ /* 0x080fe200020f0eff */
[----:B------:R-:W-:Y:S01]  /*71970*/  IMAD.MOV.U32 R29, RZ, RZ, R16 ;  /* 0x000000ffff1d7224 */ /* 0x000fe200078e0010 */
[----:B------:R-:W-:-:S03]  /*71980*/  LEA.HI.X.SX32 R21, R28, R2, 0x1, P6 ;  /* 0x000000021c157211 */ /* 0x000fc600030f0eff */
[----:B------:R-:W-:Y:S04]  /*71990*/  STL.64 [R1+0xe0], R26 ;  /* 0x0000e01a01007387 */ /* 0x000fe80000100a00 */
[----:B------:R-:W-:Y:S04]  /*719a0*/  STL.64 [R1+0xd8], R20 ;  /* 0x0000d81401007387 */ /* 0x000fe80000100a00 */
[----:B------:R0:W-:Y:S04]  /*719b0*/  STG.E.U8 desc[UR12][R8.64], R29 ;  /* 0x0000001d08007986 */ /* 0x0001e8000c10110c */
[----:B0-----:R-:W2:Y:S01]  /*719c0*/  LDL.LU.64 R8, [R1+0x2bf0] ;  /* 0x002bf00001087983 */ /* 0x001ea20000300a00 */
[----:B------:R-:W-:-:S04]  /*719d0*/  IMAD R4, R23, 0x4, R28 ;  /* 0x0000000417047824 */ /* 0x000fc800078e021c */
[----:B------:R-:W-:Y:S01]  /*719e0*/  IMAD R3, R23, 0x4, R4 ;  /* 0x0000000417037824 */ /* 0x000fe200078e0204 */
[----:B------:R-:W-:-:S03]  /*719f0*/  IADD3 R26, P4, PT, R4, R0, RZ ;  /* 0x00000000041a7210 */ /* 0x000fc60007f9e0ff */
[----:B------:R-:W-:Y:S01]  /*71a00*/  IMAD R22, R23, 0x4, R3 ;  /* 0x0000000417167824 */ /* 0x000fe200078e0203 */
[----:B------:R-:W-:Y:S02]  /*71a10*/  IADD3 R20, P6, PT, R3, R0, RZ ;  /* 0x0000000003147210 */ /* 0x000fe40007fde0ff */
[-C--:B------:R-:W-:Y:S01]  /*71a20*/  LEA.HI.X.SX32 R27, R4, R2.reuse, 0x1, P4 ;  /* 0x00000002041b7211 */ /* 0x080fe200020f0eff */
[----:B------:R-:W-:Y:S01]  /*71a30*/  IMAD R18, R23, 0x4, R22 ;  /* 0x0000000417127824 */ /* 0x000fe200078e0216 */
[----:B------:R-:W-:-:S03]  /*71a40*/  LEA.HI.X.SX32 R21, R3, R2, 0x1, P6 ;  /* 0x0000000203157211 */ /* 0x000fc600030f0eff */
[----:B------:R0:W-:Y:S04]  /*71a50*/  STL.64 [R1+0xd0], R26 ;  /* 0x0000d01a01007387 */ /* 0x0001e80000100a00 */
[----:B------:R1:W-:Y:S01]  /*71a60*/  STL.64 [R1+0xc8], R20 ;  /* 0x0000c81401007387 */ /* 0x0003e20000100a00 */
[----:B------:R-:W-:Y:S01]  /*71a70*/  IMAD R17, R23, 0x4, R18 ;  /* 0x0000000417117824 */ /* 0x000fe200078e0212 */
[-C--:B0-----:R-:W-:Y:S02]  /*71a80*/  IADD3 R26, P4, PT, R22, R0.reuse, RZ ;  /* 0x00000000161a7210 */ /* 0x081fe40007f9e0ff */
[----:B-1----:R-:W-:Y:S02]  /*71a90*/  IADD3 R20, P6, PT, R18, R0, RZ ;  /* 0x0000000012147210 */ /* 0x002fe40007fde0ff */
[----:B------:R-:W-:-:S02]  /*71aa0*/  LEA.HI.X.SX32 R27, R22, R2, 0x1, P4 ;  /* 0x00000002161b7211 */ /* 0x000fc400020f0eff */
[----:B------:R-:W-:Y:S01]  /*71ab0*/  LEA.HI.X.SX32 R21, R18, R2, 0x1, P6 ;  /* 0x0000000212157211 */ /* 0x000fe200030f0eff */
[----:B------:R-:W-:Y:S02]  /*71ac0*/  IMAD R16, R23, 0x4, R17 ;  /* 0x0000000417107824 */ /* 0x000fe400078e0211 */
[----:B------:R0:W-:Y:S04]  /*71ad0*/  STL.64 [R1+0xc0], R26 ;  /* 0x0000c01a01007387 */ /* 0x0001e80000100a00 */
[----:B------:R1:W-:Y:S01]  /*71ae0*/  STL.64 [R1+0xb8], R20 ;  /* 0x0000b81401007387 */ /* 0x0003e20000100a00 */
[----:B0-----:R-:W-:Y:S01]  /*71af0*/  IMAD.MOV.U32 R26, RZ, RZ, R10 ;  /* 0x000000ffff1a7224 */ /* 0x001fe200078e000a */
[CC--:B------:R-:W-:Y:S02]  /*71b00*/  IADD3 R10, P6, PT, R16.reuse, R0.reuse, RZ ;  /* 0x00000000100a7210 */ /* 0x0c0fe40007fde0ff */
[----:B-1----:R-:W-:Y:S01]  /*71b10*/  IADD3 R20, P4, PT, R17, R0, RZ ;  /* 0x0000000011147210 */ /* 0x002fe20007f9e0ff */
[----:B------:R-:W-:Y:S01]  /*71b20*/  IMAD.MOV.U32 R27, RZ, RZ, R11 ;  /* 0x000000ffff1b7224 */ /* 0x000fe200078e000b */
[----:B------:R-:W-:-:S02]  /*71b30*/  LEA.HI.X.SX32 R11, R16, R2, 0x1, P6 ;  /* 0x00000002100b7211 */ /* 0x000fc400030f0eff */
[----:B------:R-:W-:-:S05]  /*71b40*/  LEA.HI.X.SX32 R21, R17, R2, 0x1, P4 ;  /* 0x0000000211157211 */ /* 0x000fca00020f0eff */
[----:B------:R0:W-:Y:S04]  /*71b50*/  STL.64 [R1+0xb0], R20 ;  /* 0x0000b01401007387 */ /* 0x0001e80000100a00 */
[----:B0-----:R-:W5:Y:S04]  /*71b60*/  LDL.LU.64 R20, [R1+0x2be8] ;  /* 0x002be80001147983 */ /* 0x001f680000300a00 */
[----:B------:R-:W-:Y:S01]  /*71b70*/  STL.64 [R1+0xa8], R10 ;  /* 0x0000a80a01007387 */ /* 0x000fe20000100a00 */
[----:B--2---:R-:W-:-:S05]  /*71b80*/  PRMT R8, R8, 0x7773, RZ ;  /* 0x0000777308087816 */ /* 0x004fca00000000ff */
[----:B------:R0:W-:Y:S04]  /*71b90*/  STG.E.U8 desc[UR12][R12.64], R8 ;  /* 0x000000080c007986 */ /* 0x0001e8000c10110c */
[----:B0-----:R-:W2:Y:S01]  /*71ba0*/  LDL.LU.64 R12, [R1+0x2be0] ;  /* 0x002be000010c7983 */ /* 0x001ea20000300a00 */
[----:B------:R-:W-:-:S04]  /*71bb0*/  IMAD R19, R23, 0x4, R16 ;  /* 0x0000000417137824 */ /* 0x000fc800078e0210 */
[----:B------:R-:W-:Y:S01]  /*71bc0*/  IMAD R28, R23, 0x4, R19 ;  /* 0x00000004171c7824 */ /* 0x000fe200078e0213 */
[----:B------:R-:W-:-:S03]  /*71bd0*/  IADD3 R16, P4, PT, R19, R0, RZ ;  /* 0x0000000013107210 */ /* 0x000fc60007f9e0ff */
[----:B------:R-:W-:Y:S01]  /*71be0*/  IMAD R4, R23, 0x4, R28 ;  /* 0x0000000417047824 */ /* 0x000fe200078e021c */
[C---:B------:R-:W-:Y:S02]  /*71bf0*/  IADD3 R10, P6, PT, R28.reuse, R0, RZ ;  /* 0x000000001c0a7210 */ /* 0x040fe40007fde0ff */
[-C--:B------:R-:W-:Y:S01]  /*71c00*/  LEA.HI.X.SX32 R17, R19, R2.reuse, 0x1, P4 ;  /* 0x0000000213117211 */ /* 0x080fe200020f0eff */
[----:B------:R-:W-:Y:S01]  /*71c10*/  IMAD R3, R23, 0x4, R4 ;  /* 0x0000000417037824 */ /* 0x000fe200078e0204 */
[----:B------:R-:W-:-:S03]  /*71c20*/  LEA.HI.X.SX32 R11, R28, R2, 0x1, P6 ;  /* 0x000000021c0b7211 */ /* 0x000fc600030f0eff */
[----:B------:R0:W-:Y:S01]  /*71c30*/  STL.64 [R1+0xa0], R16 ;  /* 0x0000a01001007387 */ /* 0x0001e20000100a00 */
[----:B------:R-:W-:-:S03]  /*71c40*/  IMAD R29, R23, 0x4, R3 ;  /* 0x00000004171d7824 */ /* 0x000fc600078e0203 */
[----:B------:R1:W-:Y:S01]  /*71c50*/  STL.64 [R1+0x98], R10 ;  /* 0x0000980a01007387 */ /* 0x0003e20000100a00 */
[----:B------:R-:W-:Y:S01]  /*71c60*/  IMAD R18, R23, 0x4, R29 ;  /* 0x0000000417127824 */ /* 0x000fe200078e021d */
[CC--:B0-----:R-:W-:Y:S02]  /*71c70*/  IADD3 R16, P4, PT, R4.reuse, R0.reuse, RZ ;  /* 0x0000000004107210 */ /* 0x0c1fe40007f9e0ff */
[C---:B-1----:R-:W-:Y:S02]  /*71c80*/  IADD3 R10, P6, PT, R3.reuse, R0, RZ ;  /* 0x00000000030a7210 */ /* 0x042fe40007fde0ff */
[-C--:B------:R-:W-:Y:S02]  /*71c90*/  LEA.HI.X.SX32 R17, R4, R2.reuse, 0x1, P4 ;  /* 0x0000000204117211 */ /* 0x080fe400020f0eff */
        /* <DEDUP_REMOVED lines=10> */
[----:B------:R-:W-:Y:S01]  /*71d40*/  IADD3 R18, P4, PT, R28, R0, RZ ;  /* 0x000000001c127210 */ /* 0x000fe20007f9e0ff */
[----:B------:R-:W-:-:S03]  /*71d50*/  IMAD R4, R23, 0x4, R8 ;  /* 0x0000000417047824 */ /* 0x000fc600078e0208 */
[----:B------:R-:W-:Y:S01]  /*71d60*/  LEA.HI.X.SX32 R19, R28, R2, 0x1, P4 ;  /* 0x000000021c137211 */ /* 0x000fe200020f0eff */
[----:B0-----:R-:W3:Y:S04]  /*71d70*/  LDL.LU.64 R16, [R1+0x2bd8] ;  /* 0x002bd80001107983 */ /* 0x001ee80000300a00 */
[----:B------:R0:W-:Y:S01]  /*71d80*/  STL.64 [R1+0x78], R10 ;  /* 0x0000780a01007387 */ /* 0x0001e20000100a00 */
[----:B------:R-:W-:-:S03]  /*71d90*/  IMAD R3, R23, 0x4, R4 ;  /* 0x0000000417037824 */ /* 0x000fc600078e0204 */
[----:B------:R1:W-:Y:S01]  /*71da0*/  STL.64 [R1+0x70], R18 ;  /* 0x0000701201007387 */ /* 0x0003e20000100a00 */
[----:B0-----:R-:W-:-:S04]  /*71db0*/  IADD3 R10, P6, PT, R8, R0, RZ ;  /* 0x00000000080a7210 */ /* 0x001fc80007fde0ff */
[----:B------:R-:W-:Y:S02]  /*71dc0*/  LEA.HI.X.SX32 R11, R8, R2, 0x1, P6 ;  /* 0x00000002080b7211 */ /* 0x000fe400030f0eff */
[----:B-1----:R-:W-:-:S03]  /*71dd0*/  IADD3 R18, P4, PT, R4, R0, RZ ;  /* 0x0000000004127210 */ /* 0x002fc60007f9e0ff */
[----:B------:R0:W-:Y:S01]  /*71de0*/  STL.64 [R1+0x68], R10 ;  /* 0x0000680a01007387 */ /* 0x0001e20000100a00 */
[----:B------:R-:W-:Y:S02]  /*71df0*/  LEA.HI.X.SX32 R19, R4, R2, 0x1, P4 ;  /* 0x0000000204137211 */ /* 0x000fe400020f0eff */
[----:B0-----:R-:W-:-:S04]  /*71e00*/  IADD3 R10, P6, PT, R3, R0, RZ ;  /* 0x00000000030a7210 */ /* 0x001fc80007fde0ff */
[----:B------:R-:W-:Y:S01]  /*71e10*/  LEA.HI.X.SX32 R11, R3, R2, 0x1, P6 ;  /* 0x00000002030b7211 */ /* 0x000fe200030f0eff */
[----:B------:R-:W-:Y:S04]  /*71e20*/  STL.64 [R1+0x60], R18 ;  /* 0x0000601201007387 */ /* 0x000fe80000100a00 */
[----:B------:R-:W-:Y:S01]  /*71e30*/  STL.64 [R1+0x58], R10 ;  /* 0x0000580a01007387 */ /* 0x000fe20000100a00 */
[----:B--2---:R-:W-:-:S05]  /*71e40*/  PRMT R22, R12, 0x7773, RZ ;  /* 0x000077730c167816 */ /* 0x004fca00000000ff */
[----:B------:R0:W-:Y:S04]  /*71e50*/  STG.E.U8 desc[UR12][R26.64], R22 ;  /* 0x000000161a007986 */ /* 0x0001e8000c10110c */
[----:B0-----:R-:W2:Y:S01]  /*71e60*/  LDL.LU.64 R26, [R1+0x338] ;  /* 0x00033800011a7983 */ /* 0x001ea20000300a00 */
[----:B------:R-:W-:-:S04]  /*71e70*/  IMAD R12, R23, 0x4, R3 ;  /* 0x00000004170c7824 */ /* 0x000fc800078e0203 */
[----:B------:R-:W-:Y:S01]  /*71e80*/  IMAD R8, R23, 0x4, R12 ;  /* 0x0000000417087824 */ /* 0x000fe200078e020c */
[----:B------:R-:W-:-:S04]  /*71e90*/  IADD3 R18, P4, PT, R12, R0, RZ ;  /* 0x000000000c127210 */ /* 0x000fc80007f9e0ff */
[----:B------:R-:W-:Y:S02]  /*71ea0*/  IADD3 R10, P6, PT, R8, R0, RZ ;  /* 0x00000000080a7210 */ /* 0x000fe40007fde0ff */
[-C--:B------:R-:W-:Y:S02]  /*71eb0*/  LEA.HI.X.SX32 R19, R12, R2.reuse, 0x1, P4 ;  /* 0x000000020c137211 */ /* 0x080fe400020f0eff */
[----:B------:R-:W-:-:S03]  /*71ec0*/  LEA.HI.X.SX32 R11, R8, R2, 0x1, P6 ;  /* 0x00000002080b7211 */ /* 0x000fc600030f0eff */
[----:B------:R0:W-:Y:S01]  /*71ed0*/  STL.64 [R1+0x50], R18 ;  /* 0x0000501201007387 */ /* 0x0001e20000100a00 */
[----:B-----5:R-:W-:Y:S02]  /*71ee0*/  PRMT R20, R20, 0x7773, RZ ;  /* 0x0000777314147816 */ /* 0x020fe400000000ff */
[----:B---3--:R-:W-:Y:S01]  /*71ef0*/  PRMT R28, R16, 0x7773, RZ ;  /* 0x00007773101c7816 */ /* 0x008fe200000000ff */
[----:B------:R-:W-:-:S04]  /*71f00*/  IMAD R16, R23, 0x4, R8 ;  /* 0x0000000417107824 */ /* 0x000fc800078e0208 */
[----:B------:R-:W-:-:S04]  /*71f10*/  IMAD R3, R23, 0x4, R16 ;  /* 0x0000000417037824 */ /* 0x000fc800078e0210 */
[----:B------:R-:W-:-:S04]  /*71f20*/  IMAD R12, R23, 0x4, R3 ;  /* 0x00000004170c7824 */ /* 0x000fc800078e0203 */
[----:B------:R-:W-:Y:S01]  /*71f30*/  IMAD R4, R23, 0x4, R12 ;  /* 0x0000000417047824 */ /* 0x000fe200078e020c */
[----:B------:R-:W-:Y:S04]  /*71f40*/  STG.E.U8 desc[UR12][R14.64], R28 ;  /* 0x0000001c0e007986 */ /* 0x000fe8000c10110c */
[----:B--2---:R1:W-:Y:S04]  /*71f50*/  STL.64 [R1+0x2bd0], R26 ;  /* 0x002bd01a01007387 */ /* 0x0043e80000100a00 */
[----:B------:R2:W-:Y:S04]  /*71f60*/  STL.64 [R1+0x48], R10 ;  /* 0x0000480a01007387 */ /* 0x0005e80000100a00 */
[----:B0-----:R-:W3:Y:S01]  /*71f70*/  LDL.LU.64 R18, [R1+0x330] ;  /* 0x0003300001127983 */ /* 0x001ee20000300a00 */
[----:B-1----:R-:W-:Y:S01]  /*71f80*/  IMAD.MOV.U32 R26, RZ, RZ, R6 ;  /* 0x000000ffff1a7224 */ /* 0x002fe200078e0006 */
[-C--:B------:R-:W-:Y:S01]  /*71f90*/  IADD3 R6, P4, PT, R16, R0.reuse, RZ ;  /* 0x0000000010067210 */ /* 0x080fe20007f9e0ff */
[----:B------:R-:W-:Y:S01]  /*71fa0*/  IMAD.MOV.U32 R27, RZ, RZ, R7 ;  /* 0x000000ffff1b7224 */ /* 0x000fe200078e0007 */
[----:B--2---:R-:W-:-:S02]  /*71fb0*/  IADD3 R10, P6, PT, R3, R0, RZ ;  /* 0x00000000030a7210 */ /* 0x004fc40007fde0ff */
[-C--:B------:R-:W-:Y:S02]  /*71fc0*/  LEA.HI.X.SX32 R7, R16, R2.reuse, 0x1, P4 ;  /* 0x0000000210077211 */ /* 0x080fe400020f0eff */
[----:B------:R-:W-:-:S03]  /*71fd0*/  LEA.HI.X.SX32 R11, R3, R2, 0x1, P6 ;  /* 0x00000002030b7211 */ /* 0x000fc600030f0eff */
[----:B------:R0:W-:Y:S01]  /*71fe0*/  STL.64 [R1+0x40], R6 ;  /* 0x0000400601007387 */ /* 0x0001e20000100a00 */
[----:B------:R-:W-:Y:S01]  /*71ff0*/  IADD3 R14, P4, PT, R12, R0, RZ ;  /* 0x000000000c0e7210 */ /* 0x000fe20007f9e0ff */
[----:B------:R-:W-:-:S03]  /*72000*/  IMAD R3, R23, 0x4, R4 ;  /* 0x0000000417037824 */ /* 0x000fc600078e0204 */
[----:B------:R-:W-:Y:S01]  /*72010*/  LEA.HI.X.SX32 R15, R12, R2, 0x1, P4 ;  /* 0x000000020c0f7211 */ /* 0x000fe200020f0eff */
[----:B0-----:R-:W2:Y:S04]  /*72020*/  LDL.LU.64 R6, [R1+0x328] ;  /* 0x0003280001067983 */ /* 0x001ea80000300a00 */
[----:B------:R0:W-:Y:S01]  /*72030*/  STL.64 [R1+0x38], R10 ;  /* 0x0000380a01007387 */ /* 0x0001e20000100a00 */
[----:B------:R-:W-:-:S03]  /*72040*/  IMAD R8, R23, 0x4, R3 ;  /* 0x0000000417087824 */ /* 0x000fc600078e0203 */
[----:B------:R-:W5:Y:S01]  /*72050*/  LDL.LU R12, [R1+0x1c] ;  /* 0x00001c00010c7983 */ /* 0x000f620000300800 */
[----:B0-----:R-:W-:-:S04]  /*72060*/  IADD3 R10, P6, PT, R4, R0, RZ ;  /* 0x00000000040a7210 */ /* 0x001fc80007fde0ff */
[----:B------:R-:W-:-:S05]  /*72070*/  LEA.HI.X.SX32 R11, R4, R2, 0x1, P6 ;  /* 0x00000002040b7211 */ /* 0x000fca00030f0eff */
[----:B------:R-:W-:Y:S04]  /*72080*/  STL.64 [R1+0x28], R10 ;  /* 0x0000280a01007387 */ /* 0x000fe80000100a00 */
[----:B------:R0:W-:Y:S01]  /*72090*/  STL.64 [R1+0x30], R14 ;  /* 0x0000300e01007387 */ /* 0x0001e20000100a00 */
[CC--:B------:R-:W-:Y:S02]  /*720a0*/  IADD3 R28, P6, PT, R8.reuse, R0.reuse, RZ ;  /* 0x00000000081c7210 */ /* 0x0c0fe40007fde0ff */
[C---:B0-----:R-:W-:Y:S01]  /*720b0*/  IADD3 R14, P4, PT, R3.reuse, R0, RZ ;  /* 0x00000000030e7210 */ /* 0x041fe20007f9e0ff */
[----:B------:R-:W2:Y:S03]  /*720c0*/  LDL.LU.64 R10, [R1+0x318] ;  /* 0x00031800010a7983 */ /* 0x000ea60000300a00 */
[-C--:B------:R-:W-:Y:S01]  /*720d0*/  LEA.HI.X.SX32 R15, R3, R2.reuse, 0x1, P4 ;  /* 0x00000002030f7211 */ /* 0x080fe200020f0eff */
[----:B------:R-:W2:Y:S01]  /*720e0*/  LDL.LU R4, [R1+0x4] ;  /* 0x0000040001047983 */ /* 0x000ea20000300800 */
[----:B------:R-:W-:-:S03]  /*720f0*/  LEA.HI.X.SX32 R29, R8, R2, 0x1, P6 ;  /* 0x00000002081d7211 */ /* 0x000fc600030f0eff */
[----:B------:R-:W2:Y:S04]  /*72100*/  LDL.LU R3, [R1+0x18] ;  /* 0x0000180001037983 */ /* 0x000ea80000300800 */
[----:B------:R-:W2:Y:S04]  /*72110*/  LDL.LU.64 R22, [R1+0x310] ;  /* 0x0003100001167983 */ /* 0x000ea80000300a00 */
[----:B------:R0:W-:Y:S04]  /*72120*/  STL.64 [R1+0x20], R14 ;  /* 0x0000200e01007387 */ /* 0x0001e80000100a00 */
[----:B------:R-:W-:Y:S04]  /*72130*/  STG.E.U8 desc[UR12][R26.64], R20 ;  /* 0x000000141a007986 */ /* 0x000fe8000c10110c */
[----:B0-----:R-:W2:Y:S04]  /*72140*/  LDL.LU.64 R14, [R1+0x308] ;  /* 0x00030800010e7983 */ /* 0x001ea80000300a00 */
[----:B------:R-:W2:Y:S04]  /*72150*/  LDL.LU R8, [R1+0x14] ;  /* 0x0000140001087983 */ /* 0x000ea80000300800 */
[----:B------:R-:W-:Y:S04]  /*72160*/  STL [R1+0x2940], R28 ;  /* 0x0029401c01007387 */ /* 0x000fe80000100800 */
[----:B------:R0:W-:Y:S04]  /*72170*/  STL [R1+0x293c], R29 ;  /* 0x00293c1d01007387 */ /* 0x0001e80000100800 */
[----:B0-----:R-:W3:Y:S04]  /*72180*/  LDL.LU.64 R28, [R1+0x300] ;  /* 0x00030000011c7983 */ /* 0x001ee80000300a00 */
[----:B------:R-:W3:Y:S01]  /*72190*/  LDL.LU.64 R26, [R1+0x2bd0] ;  /* 0x002bd000011a7983 */ /* 0x000ee20000300a00 */
[----:B------:R-:W-:-:S02]  /*721a0*/  PRMT R24, R24, 0x7773, RZ ;  /* 0x0000777318187816 */ /* 0x000fc400000000ff */
[----:B----4-:R-:W-:Y:S02]  /*721b0*/  PRMT R0, R5, 0x7770, RZ ;  /* 0x0000777005007816 */ /* 0x010fe400000000ff */
[C---:B--2---:R-:W-:Y:S01]  /*721c0*/  PRMT R2, R8.reuse, 0x7770, RZ ;  /* 0x0000777008027816 */ /* 0x044fe200000000ff */
[----:B---3--:R0:W-:Y:S04]  /*721d0*/  STG.E.U8 desc[UR12][R26.64], R24 ;  /* 0x000000181a007986 */ /* 0x0081e8000c10110c */
[----:B0-----:R-:W2:Y:S04]  /*721e0*/  LDL.LU.64 R26, [R1+0x2bc8] ;  /* 0x002bc800011a7983 */ /* 0x001ea80000300a00 */
[----:B------:R-:W3:Y:S04]  /*721f0*/  LDL.LU R24, [R1+0x8] ;  /* 0x0000080001187983 */ /* 0x000ee80000300800 */
[----:B------:R-:W4:Y:S04]  /*72200*/  LDL.LU R20, [R1+0xc] ;  /* 0x00000c0001147983 */ /* 0x000f280000300800 */
[----:B------:R0:W-:Y:S04]  /*72210*/  STG.E.U8 desc[UR12][R18.64], R2 ;  /* 0x0000000212007986 */ /* 0x0001e8000c10110c */
[----:B------:R1:W-:Y:S04]  /*72220*/  STG.E.U8 desc[UR12][R6.64], R0 ;  /* 0x0000000006007986 */ /* 0x0003e8000c10110c */
[----:B0-----:R-:W2:Y:S04]  /*72230*/  LDL.LU.64 R18, [R1+0x2bc0] ;  /* 0x002bc00001127983 */ /* 0x001ea80000300a00 */
[----:B-1----:R-:W2:Y:S01]  /*72240*/  LDL.LU.64 R6, [R1+0x2f8] ;  /* 0x0002f80001067983 */ /* 0x002ea20000300a00 */
[----:B------:R-:W-:-:S02]  /*72250*/  PRMT R0, R8, 0x7773, RZ ;  /* 0x0000777308007816 */ /* 0x000fc400000000ff */
[----:B------:R-:W-:-:S03]  /*72260*/  PRMT R2, R3, 0x7773, RZ ;  /* 0x0000777303027816 */ /* 0x000fc600000000ff */
[----:B------:R0:W-:Y:S04]  /*72270*/  STL [R1+0x34c], R0 ;  /* 0x00034c0001007387 */ /* 0x0001e80000100800 */
[----:B------:R1:W-:Y:S01]  /*72280*/  STL [R1+0x348], R2 ;  /* 0x0003480201007387 */ /* 0x0003e20000100800 */
[C---:B0-----:R-:W-:Y:S02]  /*72290*/  PRMT R0, R3.reuse, 0x7772, RZ ;  /* 0x0000777203007816 */ /* 0x041fe400000000ff */
[----:B-1----:R-:W-:-:S03]  /*722a0*/  PRMT R2, R3, 0x7771, RZ ;  /* 0x0000777103027816 */ /* 0x002fc600000000ff */
[----:B------:R0:W-:Y:S04]  /*722b0*/  STL [R1+0x344], R0 ;  /* 0x0003440001007387 */ /* 0x0001e80000100800 */
[----:B------:R1:W-:Y:S01]  /*722c0*/  STL [R1+0x340], R2 ;  /* 0x0003400201007387 */ /* 0x0003e20000100800 */
[----:B0-----:R-:W-:Y:S02]  /*722d0*/  PRMT R0, R3, 0x7770, RZ ;  /* 0x0000777003007816 */ /* 0x001fe400000000ff */
[C---:B-----5:R-:W-:Y:S02]  /*722e0*/  PRMT R3, R12.reuse, 0x7773, RZ ;  /* 0x000077730c037816 */ /* 0x060fe400000000ff */
[----:B-1----:R-:W-:Y:S01]  /*722f0*/  PRMT R2, R12, 0x7772, RZ ;  /* 0x000077720c027816 */ /* 0x002fe200000000ff */
[----:B------:R0:W-:Y:S04]  /*72300*/  STL [R1+0x330], R0 ;  /* 0x0003300001007387 */ /* 0x0001e80000100800 */
[----:B------:R1:W-:Y:S04]  /*72310*/  STL [R1+0x33c], R3 ;  /* 0x00033c0301007387 */ /* 0x0003e80000100800 */
[----:B------:R5:W-:Y:S01]  /*72320*/  STL [R1+0x338], R2 ;  /* 0x0003380201007387 */ /* 0x000be20000100800 */
[----:B0-----:R-:W-:-:S02]  /*72330*/  PRMT R0, R4, 0x7770, RZ ;  /* 0x0000777004007816 */ /* 0x001fc400000000ff */
[C---:B-1----:R-:W-:Y:S02]  /*72340*/  PRMT R3, R12.reuse, 0x7771, RZ ;  /* 0x000077710c037816 */ /* 0x042fe400000000ff */
[----:B-----5:R-:W-:-:S03]  /*72350*/  PRMT R2, R12, 0x7770, RZ ;  /* 0x000077700c027816 */ /* 0x020fc600000000ff */
[----:B------:R0:W-:Y:S04]  /*72360*/  STL [R1+0x334], R3 ;  /* 0x0003340301007387 */ /* 0x0001e80000100800 */
[----:B------:R1:W-:Y:S04]  /*72370*/  STL [R1+0x32c], R2 ;  /* 0x00032c0201007387 */ /* 0x0003e80000100800 */
[----:B------:R5:W-:Y:S01]  /*72380*/  STG.E.U8 desc[UR12][R10.64], R0 ;  /* 0x000000000a007986 */ /* 0x000be2000c10110c */
[----:B0-----:R-:W-:Y:S02]  /*72390*/  PRMT R3, R9, 0x7770, RZ ;  /* 0x0000777009037816 */ /* 0x001fe400000000ff */
[----:B-1----:R-:W-:-:S03]  /*723a0*/  PRMT R2, R13, 0x7770, RZ ;  /* 0x000077700d027816 */ /* 0x002fc600000000ff */
[----:B------:R0:W-:Y:S01]  /*723b0*/  STG.E.U8 desc[UR12][R22.64], R3 ;  /* 0x0000000316007986 */ /* 0x0001e2000c10110c */
[----:B-----5:R-:W-:-:S03]  /*723c0*/  PRMT R0, R17, 0x7770, RZ ;  /* 0x0000777011007816 */ /* 0x020fc600000000ff */
[----:B------:R-:W-:Y:S04]  /*723d0*/  STG.E.U8 desc[UR12][R14.64], R2 ;  /* 0x000000020e007986 */ /* 0x000fe8000c10110c */
[----:B------:R1:W-:Y:S04]  /*723e0*/  STG.E.U8 desc[UR12][R28.64], R0 ;  /* 0x000000001c007986 */ /* 0x0003e8000c10110c */
[----:B------:R-:W5:Y:S04]  /*723f0*/  LDL.LU.64 R10, [R1+0x2bb8] ;  /* 0x002bb800010a7983 */ /* 0x000f680000300a00 */
[----:B0-----:R-:W5:Y:S01]  /*72400*/  LDL.LU.64 R22, [R1+0x2bb0] ;  /* 0x002bb00001167983 */ /* 0x001f620000300a00 */
[----:B-1----:R-:W-:-:S03]  /*72410*/  PRMT R0, R4, 0x7773, RZ ;  /* 0x0000777304007816 */ /* 0x002fc600000000ff */
[----:B------:R-:W5:Y:S04]  /*72420*/  LDL.LU.64 R14, [R1+0x2ba8] ;  /* 0x002ba800010e7983 */ /* 0x000f680000300a00 */
[----:B------:R-:W5:Y:S04]  /*72430*/  LDL.LU.64 R28, [R1+0x2c0] ;  /* 0x0002c000011c7983 */ /* 0x000f680000300a00 */
[----:B------:R0:W-:Y:S01]  /*72440*/  STL [R1+0x328], R0 ;  /* 0x0003280001007387 */ /* 0x0001e20000100800 */
[C---:B---3--:R-:W-:Y:S02]  /*72450*/  PRMT R2, R24.reuse, 0x7773, RZ ;  /* 0x0000777318027816 */ /* 0x048fe400000000ff */
[----:B------:R-:W-:-:S02]  /*72460*/  PRMT R3, R24, 0x7772, RZ ;  /* 0x0000777218037816 */ /* 0x000fc400000000ff */
[C---:B0-----:R-:W-:Y:S01]  /*72470*/  PRMT R0, R24.reuse, 0x7771, RZ ;  /* 0x0000777118007816 */ /* 0x041fe200000000ff */
[----:B------:R0:W-:Y:S04]  /*72480*/  STL [R1+0x324], R2 ;  /* 0x0003240201007387 */ /* 0x0001e80000100800 */
[----:B------:R1:W-:Y:S01]  /*72490*/  STL [R1+0x320], R3 ;  /* 0x0003200301007387 */ /* 0x0003e20000100800 */
[----:B0-----:R-:W-:-:S03]  /*724a0*/  PRMT R2, R24, 0x7770, RZ ;  /* 0x0000777018027816 */ /* 0x001fc600000000ff */
[----:B------:R0:W-:Y:S01]  /*724b0*/  STL [R1+0x31c], R0 ;  /* 0x00031c0001007387 */ /* 0x0001e20000100800 */
[C---:B----4-:R-:W-:Y:S02]  /*724c0*/  PRMT R24, R20.reuse, 0x7771, RZ ;  /* 0x0000777114187816 */ /* 0x050fe400000000ff */
[C---:B-1----:R-:W-:Y:S01]  /*724d0*/  PRMT R3, R20.reuse, 0x7773, RZ ;  /* 0x0000777314037816 */ /* 0x042fe200000000ff */
[----:B------:R1:W-:Y:S01]  /*724e0*/  STL [R1+0x30c], R2 ;  /* 0x00030c0201007387 */ /* 0x0003e20000100800 */
[----:B0-----:R-:W-:-:S03]  /*724f0*/  PRMT R0, R20, 0x7772, RZ ;  /* 0x0000777214007816 */ /* 0x001fc600000000ff */
[----:B------:R-:W-:Y:S01]  /*72500*/  STL [R1+0x318], R3 ;  /* 0x0003180301007387 */ /* 0x000fe20000100800 */
[----:B-1----:R-:W-:-:S03]  /*72510*/  PRMT R2, R21, 0x7770, RZ ;  /* 0x0000777015027816 */ /* 0x002fc600000000ff */
[----:B------:R-:W-:Y:S04]  /*72520*/  STL [R1+0x314], R0 ;  /* 0x0003140001007387 */ /* 0x000fe80000100800 */
[----:B------:R-:W-:Y:S04]  /*72530*/  STL [R1+0x310], R24 ;  /* 0x0003101801007387 */ /* 0x000fe80000100800 */
[----:B--2---:R0:W-:Y:S04]  /*72540*/  STG.E.U8 desc[UR12][R6.64], R2 ;  /* 0x0000000206007986 */ /* 0x0041e8000c10110c */
[----:B0-----:R-:W2:Y:S01]  /*72550*/  LDL.LU.64 R6, [R1+0x2ba0] ;  /* 0x002ba00001067983 */ /* 0x001ea20000300a00 */
[----:B------:R-:W-:-:S02]  /*72560*/  PRMT R3, R20, 0x7770, RZ ;  /* 0x0000777014037816 */ /* 0x000fc400000000ff */
[----:B------:R-:W-:-:S03]  /*72570*/  PRMT R0, R25, 0x7770, RZ ;  /* 0x0000777019007816 */ /* 0x000fc600000000ff */
[----:B------:R0:W-:Y:S04]  /*72580*/  STL [R1+0x308], R3 ;  /* 0x0003080301007387 */ /* 0x0001e80000100800 */
[----:B0-----:R-:W3:Y:S04]  /*72590*/  LDL.LU.64 R2, [R1+0x2e8] ;  /* 0x0002e80001027983 */ /* 0x001ee80000300a00 */
[----:B--2---:R0:W-:Y:S04]  /*725a0*/  STG.E.U8 desc[UR12][R6.64], R0 ;  /* 0x0000000006007986 */ /* 0x0041e8000c10110c */
[----:B0-----:R-:W2:Y:S01]  /*725b0*/  LDL.LU.64 R6, [R1+0x2b98] ;  /* 0x002b980001067983 */ /* 0x001ea20000300a00 */
[----:B------:R-:W-:-:S02]  /*725c0*/  PRMT R16, R8, 0x7772, RZ ;  /* 0x0000777208107816 */ /* 0x000fc400000000ff */
[----:B------:R-:W-:Y:S02]  /*725d0*/  PRMT R8, R8, 0x7771, RZ ;  /* 0x0000777108087816 */ /* 0x000fe400000000ff */
[----:B------:R-:W-:-:S03]  /*725e0*/  PRMT R0, R5, 0x7773, RZ ;  /* 0x0000777305007816 */ /* 0x000fc600000000ff */
[----:B---3--:R2:W-:Y:S04]  /*725f0*/  STG.E.U8 desc[UR12][R2.64], R8 ;  /* 0x0000000802007986 */ /* 0x0085e8000c10110c */
[----:B------:R0:W-:Y:S01]  /*72600*/  STL [R1+0x304], R0 ;  /* 0x0003040001007387 */ /* 0x0001e20000100800 */
[C---:B--2---:R-:W-:Y:S02]  /*72610*/  PRMT R2, R6.reuse, 0x7773, RZ ;  /* 0x0000777306027816 */ /* 0x044fe400000000ff */
[C---:B0-----:R-:W-:Y:S02]  /*72620*/  PRMT R0, R6.reuse, 0x7772, RZ ;  /* 0x0000777206007816 */ /* 0x041fe400000000ff */
[C---:B------:R-:W-:Y:S01]  /*72630*/  PRMT R8, R6.reuse, 0x7771, RZ ;  /* 0x0000777106087816 */ /* 0x040fe200000000ff */
[----:B------:R0:W-:Y:S04]  /*72640*/  STL [R1+0x300], R2 ;  /* 0x0003000201007387 */ /* 0x0001e80000100800 */
[----:B------:R1:W-:Y:S01]  /*72650*/  STL [R1+0x2fc], R0 ;  /* 0x0002fc0001007387 */ /* 0x0003e20000100800 */
[----:B0-----:R-:W-:-:S02]  /*72660*/  PRMT R2, R6, 0x7770, RZ ;  /* 0x0000777006027816 */ /* 0x001fc400000000ff */
[C---:B------:R-:W-:Y:S02]  /*72670*/  PRMT R6, R7.reuse, 0x7772, RZ ;  /* 0x0000777207067816 */ /* 0x040fe400000000ff */
[C---:B-1----:R-:W-:Y:S01]  /*72680*/  PRMT R0, R7.reuse, 0x7773, RZ ;  /* 0x0000777307007816 */ /* 0x042fe200000000ff */
[----:B------:R-:W-:Y:S04]  /*72690*/  STL [R1+0x2f8], R8 ;  /* 0x0002f80801007387 */ /* 0x000fe80000100800 */
[----:B------:R0:W-:Y:S04]  /*726a0*/  STL [R1+0x2e8], R2 ;  /* 0x0002e80201007387 */ /* 0x0001e80000100800 */
[----:B------:R1:W-:Y:S04]  /*726b0*/  STL [R1+0x2f4], R0 ;  /* 0x0002f40001007387 */ /* 0x0003e80000100800 */
[----:B------:R2:W-:Y:S01]  /*726c0*/  STL [R1+0x2f0], R6 ;  /* 0x0002f00601007387 */ /* 0x0005e20000100800 */
[----:B0-----:R-:W-:-:S02]  /*726d0*/  PRMT R2, R7, 0x7771, RZ ;  /* 0x0000777107027816 */ /* 0x001fc400000000ff */
[----:B-1----:R-:W-:Y:S02]  /*726e0*/  PRMT R0, R7, 0x7770, RZ ;  /* 0x0000777007007816 */ /* 0x002fe400000000ff */
[----:B--2---:R-:W2:Y:S01]  /*726f0*/  LDL.LU.64 R6, [R1+0x2e0] ;  /* 0x0002e00001067983 */ /* 0x004ea20000300a00 */
[C---:B------:R-:W-:Y:S02]  /*72700*/  PRMT R3, R5.reuse, 0x7772, RZ ;  /* 0x0000777205037816 */ /* 0x040fe400000000ff */
[C---:B------:R-:W-:Y:S02]  /*72710*/  PRMT R12, R4.reuse, 0x7772, RZ ;  /* 0x00007772040c7816 */ /* 0x040fe400000000ff */
[----:B------:R-:W-:Y:S02]  /*72720*/  PRMT R5, R5, 0x7771, RZ ;  /* 0x0000777105057816 */ /* 0x000fe400000000ff */
[----:B------:R-:W-:Y:S01]  /*72730*/  PRMT R4, R4, 0x7771, RZ ;  /* 0x0000777104047816 */ /* 0x000fe200000000ff */
[----:B------:R-:W-:Y:S04]  /*72740*/  STL [R1+0x2ec], R2 ;  /* 0x0002ec0201007387 */ /* 0x000fe80000100800 */
[----:B------:R-:W-:Y:S04]  /*72750*/  STL [R1+0x2dc], R0 ;  /* 0x0002dc0001007387 */ /* 0x000fe80000100800 */
[----:B--2---:R0:W-:Y:S04]  /*72760*/  STG.E.U8 desc[UR12][R6.64], R5 ;  /* 0x0000000506007986 */ /* 0x0041e8000c10110c */
[----:B-----5:R1:W-:Y:S04]  /*72770*/  STG.E.U8 desc[UR12][R14.64], R4 ;  /* 0x000000040e007986 */ /* 0x0203e8000c10110c */
[----:B0-----:R-:W2:Y:S04]  /*72780*/  LDL.LU.64 R6, [R1+0x298] ;  /* 0x0002980001067983 */ /* 0x001ea80000300a00 */
[----:B-1----:R-:W3:Y:S04]  /*72790*/  LDL.LU.64 R14, [R1+0x2b90] ;  /* 0x002b9000010e7983 */ /* 0x002ee80000300a00 */
[----:B------:R-:W4:Y:S01]  /*727a0*/  LDL.LU.64 R4, [R1+0x2c8] ;  /* 0x0002c80001047983 */ /* 0x000f220000300a00 */
[----:B------:R-:W-:-:S02]  /*727b0*/  PRMT R0, R9, 0x7771, RZ ;  /* 0x0000777109007816 */ /* 0x000fc400000000ff */
[----:B------:R-:W-:-:S03]  /*727c0*/  PRMT R2, R13, 0x7771, RZ ;  /* 0x000077710d027816 */ /* 0x000fc600000000ff */
[----:B----4-:R3:W-:Y:S04]  /*727d0*/  STG.E.U8 desc[UR12][R4.64], R0 ;  /* 0x0000000004007986 */ /* 0x0107e8000c10110c */
[----:B------:R0:W-:Y:S01]  /*727e0*/  STG.E.U8 desc[UR12][R28.64], R2 ;  /* 0x000000021c007986 */ /* 0x0001e2000c10110c */
[C---:B---3--:R-:W-:Y:S02]  /*727f0*/  PRMT R0, R14.reuse, 0x7773, RZ ;  /* 0x000077730e007816 */ /* 0x048fe400000000ff */
[----:B0-----:R-:W-:Y:S02]  /*72800*/  PRMT R2, R13, 0x7773, RZ ;  /* 0x000077730d027816 */ /* 0x001fe400000000ff */
[----:B------:R-:W-:-:S03]  /*72810*/  PRMT R5, R14, 0x7772, RZ ;  /* 0x000077720e057816 */ /* 0x000fc600000000ff */
[----:B------:R0:W-:Y:S04]  /*72820*/  STL [R1+0x2d4], R2 ;  /* 0x0002d40201007387 */ /* 0x0001e80000100800 */
[----:B------:R1:W-:Y:S01]  /*72830*/  STL [R1+0x2d0], R0 ;  /* 0x0002d00001007387 */ /* 0x0003e20000100800 */
[----:B0-----:R-:W-:-:S03]  /*72840*/  PRMT R2, R14, 0x7771, RZ ;  /* 0x000077710e027816 */ /* 0x001fc600000000ff */
[----:B------:R-:W-:Y:S01]  /*72850*/  STL [R1+0x2cc], R5 ;  /* 0x0002cc0501007387 */ /* 0x000fe20000100800 */
[----:B-1----:R-:W-:-:S03]  /*72860*/  PRMT R0, R14, 0x7770, RZ ;  /* 0x000077700e007816 */ /* 0x002fc600000000ff */
[----:B------:R0:W-:Y:S01]  /*72870*/  STL [R1+0x2c8], R2 ;  /* 0x0002c80201007387 */ /* 0x0001e20000100800 */
[----:B------:R-:W-:-:S03]  /*72880*/  PRMT R8, R15, 0x7771, RZ ;  /* 0x000077710f087816 */ /* 0x000fc600000000ff */
[----:B------:R1:W-:Y:S01]  /*72890*/  STL [R1+0x2b4], R0 ;  /* 0x0002b40001007387 */ /* 0x0003e20000100800 */
[C---:B0-----:R-:W-:Y:S02]  /*728a0*/  PRMT R2, R15.reuse, 0x7772, RZ ;  /* 0x000077720f027816 */ /* 0x041fe400000000ff */
[----:B------:R-:W-:Y:S02]  /*728b0*/  PRMT R5, R15, 0x7770, RZ ;  /* 0x000077700f057816 */ /* 0x000fe400000000ff */
[----:B-1----:R-:W-:Y:S01]  /*728c0*/  PRMT R0, R17, 0x7771, RZ ;  /* 0x0000777111007816 */ /* 0x002fe200000000ff */
[----:B------:R0:W-:Y:S01]  /*728d0*/  STL [R1+0x2c4], R2 ;  /* 0x0002c40201007387 */ /* 0x0001e20000100800 */
[----:B------:R-:W-:-:S03]  /*728e0*/  PRMT R28, R15, 0x7773, RZ ;  /* 0x000077730f1c7816 */ /* 0x000fc600000000ff */
[----:B------:R-:W-:Y:S04]  /*728f0*/  STL [R1+0x2c0], R8 ;  /* 0x0002c00801007387 */ /* 0x000fe80000100800 */
[----:B------:R-:W3:Y:S01]  /*72900*/  LDL.LU.64 R14, [R1+0x2a0] ;  /* 0x0002a000010e7983 */ /* 0x000ee20000300a00 */
[----:B0-----:R-:W-:-:S03]  /*72910*/  PRMT R2, R21, 0x7771, RZ ;  /* 0x0000777115027816 */ /* 0x001fc600000000ff */
[----:B------:R0:W-:Y:S04]  /*72920*/  STG.E.U8 desc[UR12][R22.64], R0 ;  /* 0x0000000016007986 */ /* 0x0001e8000c10110c */
[----:B------:R-:W-:Y:S04]  /*72930*/  STL [R1+0x2b0], R5 ;  /* 0x0002b00501007387 */ /* 0x000fe80000100800 */
[----:B------:R1:W-:Y:S04]  /*72940*/  STG.E.U8 desc[UR12][R10.64], R2 ;  /* 0x000000020a007986 */ /* 0x0003e8000c10110c */
[----:B0-----:R-:W4:Y:S04]  /*72950*/  LDL.LU.64 R22, [R1+0x2b88] ;  /* 0x002b880001167983 */ /* 0x001f280000300a00 */
[----:B-1----:R-:W5:Y:S01]  /*72960*/  LDL.LU.64 R10, [R1+0x2b80] ;  /* 0x002b8000010a7983 */ /* 0x002f620000300a00 */
[----:B------:R-:W-:-:S05]  /*72970*/  PRMT R0, R9, 0x7773, RZ ;  /* 0x0000777309007816 */ /* 0x000fca00000000ff */
[----:B------:R0:W-:Y:S01]  /*72980*/  STL [R1+0x2a8], R0 ;  /* 0x0002a80001007387 */ /* 0x0001e20000100800 */
[C---:B-----5:R-:W-:Y:S02]  /*72990*/  PRMT R5, R10.reuse, 0x7773, RZ ;  /* 0x000077730a057816 */ /* 0x060fe400000000ff */
[C---:B------:R-:W-:Y:S02]  /*729a0*/  PRMT R2, R10.reuse, 0x7772, RZ ;  /* 0x000077720a027816 */ /* 0x040fe400000000ff */
[----:B0-----:R-:W-:Y:S01]  /*729b0*/  PRMT R0, R10, 0x7771, RZ ;  /* 0x000077710a007816 */ /* 0x001fe200000000ff */
[----:B------:R0:W-:Y:S04]  /*729c0*/  STL [R1+0x26c], R5 ;  /* 0x00026c0501007387 */ /* 0x0001e80000100800 */
[----:B------:R1:W-:Y:S01]  /*729d0*/  STL [R1+0x268], R2 ;  /* 0x0002680201007387 */ /* 0x0003e20000100800 */
[----:B------:R-:W-:-:S02]  /*729e0*/  PRMT R8, R11, 0x7772, RZ ;  /* 0x000077720b087816 */ /* 0x000fc400000000ff */
[----:B0-----:R-:W-:Y:S01]  /*729f0*/  PRMT R5, R10, 0x7770, RZ ;  /* 0x000077700a057816 */ /* 0x001fe200000000ff */
[----:B------:R0:W-:Y:S01]  /*72a00*/  STL [R1+0x1c], R0 ;  /* 0x00001c0001007387 */ /* 0x0001e20000100800 */
[----:B-1----:R-:W-:-:S03]  /*72a10*/  PRMT R2, R11, 0x7773, RZ ;  /* 0x000077730b027816 */ /* 0x002fc600000000ff */
[----:B------:R1:W-:Y:S04]  /*72a20*/  STL [R1+0x10], R5 ;  /* 0x0000100501007387 */ /* 0x0003e80000100800 */
[----:B------:R5:W-:Y:S01]  /*72a30*/  STL [R1+0x2ac], R2 ;  /* 0x0002ac0201007387 */ /* 0x000be20000100800 */
[----:B0-----:R-:W-:Y:S02]  /*72a40*/  PRMT R0, R25, 0x7771, RZ ;  /* 0x0000777119007816 */ /* 0x001fe400000000ff */
[C---:B-1----:R-:W-:Y:S01]  /*72a50*/  PRMT R5, R11.reuse, 0x7771, RZ ;  /* 0x000077710b057816 */ /* 0x042fe200000000ff */
[----:B------:R-:W-:Y:S01]  /*72a60*/  STL [R1+0x18], R8 ;  /* 0x0000180801007387 */ /* 0x000fe20000100800 */
[----:B-----5:R-:W-:-:S03]  /*72a70*/  PRMT R2, R11, 0x7770, RZ ;  /* 0x000077700b027816 */ /* 0x020fc600000000ff */
[----:B---3--:R-:W-:Y:S04]  /*72a80*/  STG.E.U8 desc[UR12][R14.64], R0 ;  /* 0x000000000e007986 */ /* 0x008fe8000c10110c */
[----:B------:R-:W3:Y:S04]  /*72a90*/  LDL.LU.64 R10, [R1+0x280] ;  /* 0x00028000010a7983 */ /* 0x000ee80000300a00 */
[----:B------:R0:W-:Y:S04]  /*72aa0*/  STL [R1+0x14], R5 ;  /* 0x0000140501007387 */ /* 0x0001e80000100800 */
[----:B--2---:R-:W-:Y:S04]  /*72ab0*/  STG.E.U8 desc[UR12][R6.64], R16 ;  /* 0x0000001006007986 */ /* 0x004fe8000c10110c */
[----:B------:R-:W-:Y:S04]  /*72ac0*/  STL [R1+0xc], R2 ;  /* 0x00000c0201007387 */ /* 0x000fe80000100800 */
[----:B------:R1:W-:Y:S01]  /*72ad0*/  STG.E.U8 desc[UR12][R18.64], R3 ;  /* 0x0000000312007986 */ /* 0x0003e2000c10110c */
[----:B0-----:R-:W-:-:S03]  /*72ae0*/  PRMT R5, R21, 0x7773, RZ ;  /* 0x0000777315057816 */ /* 0x001fc600000000ff */
[----:B-1----:R-:W2:Y:S04]  /*72af0*/  LDL.LU.64 R18, [R1+0x2b78] ;  /* 0x002b780001127983 */ /* 0x002ea80000300a00 */
[----:B------:R-:W5:Y:S04]  /*72b00*/  LDL.LU.64 R2, [R1+0x288] ;  /* 0x0002880001027983 */ /* 0x000f680000300a00 */
[----:B------:R-:W-:Y:S04]  /*72b10*/  STL [R1+0x4], R5 ;  /* 0x0000040501007387 */ /* 0x000fe80000100800 */
[----:B------:R-:W3:Y:S01]  /*72b20*/  LDL.LU.64 R6, [R1+0x278] ;  /* 0x0002780001067983 */ /* 0x000ee20000300a00 */
[----:B----4-:R-:W-:-:S02]  /*72b30*/  PRMT R0, R22, 0x7773, RZ ;  /* 0x0000777316007816 */ /* 0x010fc400000000ff */
[C---:B------:R-:W-:Y:S02]  /*72b40*/  PRMT R29, R23.reuse, 0x7773, RZ ;  /* 0x00007773171d7816 */ /* 0x040fe400000000ff */
[----:B------:R-:W-:Y:S02]  /*72b50*/  PRMT R16, R23, 0x7772, RZ ;  /* 0x0000777217107816 */ /* 0x000fe400000000ff */
[----:B------:R-:W-:Y:S02]  /*72b60*/  PRMT R9, R9, 0x7772, RZ ;  /* 0x0000777209097816 */ /* 0x000fe400000000ff */
[----:B------:R-:W-:Y:S01]  /*72b70*/  PRMT R15, R23, 0x7771, RZ ;  /* 0x00007771170f7816 */ /* 0x000fe200000000ff */
[----:B------:R-:W-:Y:S01]  /*72b80*/  STL [R1], R0 ;  /* 0x0000000001007387 */ /* 0x000fe20000100800 */
[C---:B------:R-:W-:Y:S02]  /*72b90*/  PRMT R24, R22.reuse, 0x7772, RZ ;  /* 0x0000777216187816 */ /* 0x040fe400000000ff */
[----:B------:R-:W-:-:S02]  /*72ba0*/  PRMT R20, R22, 0x7771, RZ ;  /* 0x0000777116147816 */ /* 0x000fc400000000ff */
[----:B------:R-:W-:Y:S01]  /*72bb0*/  PRMT R23, R23, 0x7770, RZ ;  /* 0x0000777017177816 */ /* 0x000fe200000000ff */
[----:B------:R-:W-:Y:S01]  /*72bc0*/  STL.64 [R1+0x2948], R28 ;  /* 0x0029481c01007387 */ /* 0x000fe20000100a00 */
[----:B------:R-:W-:Y:S02]  /*72bd0*/  PRMT R22, R22, 0x7770, RZ ;  /* 0x0000777016167816 */ /* 0x000fe400000000ff */
[----:B------:R-:W-:Y:S01]  /*72be0*/  PRMT R4, R13, 0x7772, RZ ;  /* 0x000077720d047816 */ /* 0x000fe200000000ff */
[----:B------:R-:W-:Y:S01]  /*72bf0*/  STL [R1+0x29e8], R16 ;  /* 0x0029e81001007387 */ /* 0x000fe20000100800 */
[----:B------:R-:W-:-:S03]  /*72c00*/  PRMT R14, R17, 0x7773, RZ ;  /* 0x00007773110e7816 */ /* 0x000fc600000000ff */
[----:B------:R-:W-:Y:S01]  /*72c10*/  STL [R1+0x2a08], R15 ;  /* 0x002a080f01007387 */ /* 0x000fe20000100800 */
[----:B------:R-:W-:-:S03]  /*72c20*/  PRMT R17, R17, 0x7772, RZ ;  /* 0x0000777211117816 */ /* 0x000fc600000000ff */
[----:B------:R-:W-:Y:S04]  /*72c30*/  STL [R1+0x2a18], R23 ;  /* 0x002a181701007387 */ /* 0x000fe80000100800 */
[----:B------:R-:W-:Y:S04]  /*72c40*/  STL [R1+0x2ac8], R22 ;  /* 0x002ac81601007387 */ /* 0x000fe80000100800 */
[----:B------:R-:W-:Y:S01]  /*72c50*/  STL [R1+0x2b10], R14 ;  /* 0x002b100e01007387 */ /* 0x000fe20000100800 */
[----:B--2---:R-:W-:-:S03]  /*72c60*/  PRMT R13, R18, 0x7773, RZ ;  /* 0x00007773120d7816 */ /* 0x004fc600000000ff */
[----:B-----5:R0:W-:Y:S01]  /*72c70*/  STG.E.U8 desc[UR12][R2.64], R12 ;  /* 0x0000000c02007986 */ /* 0x0201e2000c10110c */
[----:B------:R-:W-:-:S03]  /*72c80*/  PRMT R8, R19, 0x7771, RZ ;  /* 0x0000777113087816 */ /* 0x000fc600000000ff */
[----:B---3--:R1:W-:Y:S04]  /*72c90*/  STG.E.U8 desc[UR12][R10.64], R9 ;  /* 0x000000090a007986 */ /* 0x0083e8000c10110c */
[----:B------:R-:W-:Y:S01]  /*72ca0*/  STL [R1+0x2a28], R13 ;  /* 0x002a280d01007387 */ /* 0x000fe20000100800 */
[C---:B0-----:R-:W-:Y:S02]  /*72cb0*/  PRMT R12, R18.reuse, 0x7772, RZ ;  /* 0x00007772120c7816 */ /* 0x041fe400000000ff */
[C---:B-1----:R-:W-:Y:S02]  /*72cc0*/  PRMT R11, R18.reuse, 0x7771, RZ ;  /* 0x00007771120b7816 */ /* 0x042fe400000000ff */
[C---:B------:R-:W-:Y:S02]  /*72cd0*/  PRMT R10, R19.reuse, 0x7773, RZ ;  /* 0x00007773130a7816 */ /* 0x040fe400000000ff */
[----:B------:R-:W-:Y:S01]  /*72ce0*/  PRMT R9, R19, 0x7772, RZ ;  /* 0x0000777213097816 */ /* 0x000fe200000000ff */
[----:B------:R-:W-:Y:S01]  /*72cf0*/  STL [R1+0x2a68], R12 ;  /* 0x002a680c01007387 */ /* 0x000fe20000100800 */
[----:B------:R-:W-:-:S02]  /*72d00*/  PRMT R18, R18, 0x7770, RZ ;  /* 0x0000777012127816 */ /* 0x000fc400000000ff */
[----:B------:R-:W-:Y:S01]  /*72d10*/  PRMT R19, R19, 0x7770, RZ ;  /* 0x0000777013137816 */ /* 0x000fe200000000ff */
[----:B------:R-:W-:Y:S04]  /*72d20*/  STL [R1+0x2abc], R11 ;  /* 0x002abc0b01007387 */ /* 0x000fe80000100800 */
[----:B------:R-:W-:Y:S04]  /*72d30*/  STL [R1+0x2b20], R10 ;  /* 0x002b200a01007387 */ /* 0x000fe80000100800 */
[----:B------:R-:W-:Y:S04]  /*72d40*/  STL.64 [R1+0x29b8], R8 ;  /* 0x0029b80801007387 */ /* 0x000fe80000100a00 */
[----:B------:R-:W-:Y:S04]  /*72d50*/  STG.E.U8 desc[UR12][R6.64], R4 ;  /* 0x0000000406007986 */ /* 0x000fe8000c10110c */
[----:B------:R-:W-:Y:S04]  /*72d60*/  STL.64 [R1+0x2ad0], R18 ;  /* 0x002ad01201007387 */ /* 0x000fe80000100a00 */
[----:B------:R0:W-:Y:S04]  /*72d70*/  STG.E.U8 desc[UR12][R26.64], R17 ;  /* 0x000000111a007986 */ /* 0x0001e8000c10110c */
[----:B0-----:R-:W2:Y:S04]  /*72d80*/  LDL.LU.64 R26, [R1+0x2b70] ;  /* 0x002b7000011a7983 */ /* 0x001ea80000300a00 */
[----:B------:R-:W3:Y:S04]  /*72d90*/  LDL.LU R10, [R1+0x2a8] ;  /* 0x0002a800010a7983 */ /* 0x000ee80000300800 */
[----:B---3--:R0:W-:Y:S04]  /*72da0*/  STL [R1+0x2b30], R10 ;  /* 0x002b300a01007387 */ /* 0x0081e80000100800 */
[----:B0-----:R-:W3:Y:S04]  /*72db0*/  LDL.LU R10, [R1+0x328] ;  /* 0x00032800010a7983 */ /* 0x001ee80000300800 */
[----:B---3--:R0:W-:Y:S04]  /*72dc0*/  STL [R1+0x2b40], R10 ;  /* 0x002b400a01007387 */ /* 0x0081e80000100800 */
[----:B0-----:R-:W3:Y:S04]  /*72dd0*/  LDL.LU R10, [R1+0x304] ;  /* 0x00030400010a7983 */ /* 0x001ee80000300800 */
[----:B---3--:R0:W-:Y:S04]  /*72de0*/  STL [R1+0x2b50], R10 ;  /* 0x002b500a01007387 */ /* 0x0081e80000100800 */
[----:B0-----:R-:W3:Y:S04]  /*72df0*/  LDL.LU R10, [R1+0x34c] ;  /* 0x00034c00010a7983 */ /* 0x001ee80000300800 */
[----:B------:R-:W4:Y:S04]  /*72e00*/  LDL.LU R14, [R1+0x2d4] ;  /* 0x0002d400010e7983 */ /* 0x000f280000300800 */
[----:B------:R-:W5:Y:S04]  /*72e10*/  LDL.LU R17, [R1+0x10] ;  /* 0x0000100001117983 */ /* 0x000f680000300800 */
[----:B------:R-:W2:Y:S04]  /*72e20*/  LDL.LU.64 R18, [R1+0x1f0] ;  /* 0x0001f00001127983 */ /* 0x000ea80000300a00 */
[----:B--2---:R0:W-:Y:S04]  /*72e30*/  STL.64 [R1+0x2ad8], R18 ;  /* 0x002ad81201007387 */ /* 0x0041e80000100a00 */
[----:B0-----:R-:W2:Y:S04]  /*72e40*/  LDL.LU.64 R18, [R1+0x1f8] ;  /* 0x0001f80001127983 */ /* 0x001ea80000300a00 */
        /* <DEDUP_REMOVED lines=23> */
[----:B0-----:R-:W2:Y:S01]  /*72fc0*/  LDL.LU.64 R18, [R1+0x258] ;  /* 0x0002580001127983 */ /* 0x001ea20000300a00 */
[----:B------:R-:W-:-:S02]  /*72fd0*/  PRMT R6, R26, 0x7773, RZ ;  /* 0x000077731a067816 */ /* 0x000fc400000000ff */
[----:B------:R-:W-:Y:S02]  /*72fe0*/  PRMT R5, R26, 0x7772, RZ ;  /* 0x000077721a057816 */ /* 0x000fe400000000ff */
[C---:B------:R-:W-:Y:S02]  /*72ff0*/  PRMT R3, R27.reuse, 0x7773, RZ ;  /* 0x000077731b037816 */ /* 0x040fe400000000ff */
[C---:B------:R-:W-:Y:S01]  /*73000*/  PRMT R2, R27.reuse, 0x7772, RZ ;  /* 0x000077721b027816 */ /* 0x040fe200000000ff */
[----:B--2---:R0:W-:Y:S04]  /*73010*/  STL.64 [R1+0x2b68], R18 ;  /* 0x002b681201007387 */ /* 0x0041e80000100a00 */
[----:B0-----:R-:W2:Y:S04]  /*73020*/  LDL.LU.64 R18, [R1+0x260] ;  /* 0x0002600001127983 */ /* 0x001ea80000300a00 */
[----:B------:R-:W3:Y:S04]  /*73030*/  LDL.LU R11, [R1+0x2b4] ;  /* 0x0002b400010b7983 */ /* 0x000ee80000300800 */
[----:B------:R-:W3:Y:S04]  /*73040*/  LDL.LU.64 R22, [R1+0x1e8] ;  /* 0x0001e80001167983 */ /* 0x000ee80000300a00 */
[----:B------:R-:W3:Y:S04]  /*73050*/  LDL.LU R15, [R1+0x340] ;  /* 0x00034000010f7983 */ /* 0x000ee80000300800 */
[----:B------:R-:W3:Y:S04]  /*73060*/  LDL.LU R16, [R1+0x2f8] ;  /* 0x0002f80001107983 */ /* 0x000ee80000300800 */
[----:B------:R-:W3:Y:S04]  /*73070*/  LDL.LU.64 R8, [R1+0x1c0] ;  /* 0x0001c00001087983 */ /* 0x000ee80000300a00 */
[----:B------:R-:W3:Y:S01]  /*73080*/  LDL.LU R28, [R1+0x31c] ;  /* 0x00031c00011c7983 */ /* 0x000ee20000300800 */
[----:B------:R-:W-:-:S03]  /*73090*/  PRMT R0, R27, 0x7771, RZ ;  /* 0x000077711b007816 */ /* 0x000fc600000000ff */
[----:B------:R-:W3:Y:S01]  /*730a0*/  LDL.LU.64 R12, [R1+0x1b8] ;  /* 0x0001b800010c7983 */ /* 0x000ee20000300a00 */
[----:B------:R-:W-:-:S03]  /*730b0*/  PRMT R21, R21, 0x7772, RZ ;  /* 0x0000777215157816 */ /* 0x000fc600000000ff */
[----:B------:R-:W3:Y:S04]  /*730c0*/  LDL.LU R29, [R1+0x1c] ;  /* 0x00001c00011d7983 */ /* 0x000ee80000300800 */
[----:B------:R0:W-:Y:S04]  /*730d0*/  STL [R1+0x2a38], R6 ;  /* 0x002a380601007387 */ /* 0x0001e80000100800 */
[----:B0-----:R-:W3:Y:S04]  /*730e0*/  LDL.LU R6, [R1+0x4] ;  /* 0x0000040001067983 */ /* 0x001ee80000300800 */
[----:B------:R0:W-:Y:S04]  /*730f0*/  STL [R1+0x2a78], R5 ;  /* 0x002a780501007387 */ /* 0x0001e80000100800 */
[----:B0-----:R-:W3:Y:S04]  /*73100*/  LDL.LU R5, [R1+0x30c] ;  /* 0x00030c0001057983 */ /* 0x001ee80000300800 */
[----:B------:R0:W-:Y:S04]  /*73110*/  STL.64 [R1+0x2968], R2 ;  /* 0x0029680201007387 */ /* 0x0001e80000100a00 */
[----:B0-----:R-:W3:Y:S04]  /*73120*/  LDL.LU.64 R2, [R1+0x1c8] ;  /* 0x0001c80001027983 */ /* 0x001ee80000300a00 */
[----:B------:R0:W-:Y:S04]  /*73130*/  STL [R1+0x2a88], R0 ;  /* 0x002a880001007387 */ /* 0x0001e80000100800 */
[----:B0-----:R-:W3:Y:S04]  /*73140*/  LDL.LU R0, [R1+0x2e8] ;  /* 0x0002e80001007983 */ /* 0x001ee80000300800 */
[----:B--2---:R0:W-:Y:S04]  /*73150*/  STG.E.U8 desc[UR12][R18.64], R21 ;  /* 0x0000001512007986 */ /* 0x0041e8000c10110c */
[----:B0-----:R-:W2:Y:S01]  /*73160*/  LDL.LU.64 R18, [R1+0x2b68] ;  /* 0x002b680001127983 */ /* 0x001ea20000300a00 */
[----:B------:R-:W-:-:S02]  /*73170*/  PRMT R7, R25, 0x7773, RZ ;  /* 0x0000777319077816 */ /* 0x000fc400000000ff */
[----:B------:R-:W-:Y:S01]  /*73180*/  PRMT R25, R25, 0x7772, RZ ;  /* 0x0000777219197816 */ /* 0x000fe200000000ff */
[----:B------:R0:W-:Y:S04]  /*73190*/  STL [R1+0x2ab8], R20 ;  /* 0x002ab81401007387 */ /* 0x0001e80000100800 */
[----:B0-----:R-:W3:Y:S04]  /*731a0*/  LDL.LU.64 R20, [R1+0x1d0] ;  /* 0x0001d00001147983 */ /* 0x001ee80000300a00 */
[----:B--2---:R0:W-:Y:S04]  /*731b0*/  STG.E.U8 desc[UR12][R18.64], R25 ;  /* 0x0000001912007986 */ /* 0x0041e8000c10110c */
[----:B0-----:R-:W3:Y:S04]  /*731c0*/  LDL.LU.64 R18, [R1+0x2b60] ;  /* 0x002b600001127983 */ /* 0x001ee80000300a00 */
[----:B------:R0:W-:Y:S04]  /*731d0*/  STL [R1+0x2a58], R24 ;  /* 0x002a581801007387 */ /* 0x0001e80000100800 */
[----:B0-----:R-:W2:Y:S04]  /*731e0*/  LDL.LU.64 R24, [R1+0x1d8] ;  /* 0x0001d80001187983 */ /* 0x001ea80000300a00 */
[----:B---3--:R0:W-:Y:S04]  /*731f0*/  STG.E.U8 desc[UR12][R18.64], R10 ;  /* 0x0000000a12007986 */ /* 0x0081e8000c10110c */
[----:B0-----:R-:W3:Y:S04]  /*73200*/  LDL.LU.64 R18, [R1+0x2b58] ;  /* 0x002b580001127983 */ /* 0x001ee80000300a00 */
[----:B------:R-:W3:Y:S04]  /*73210*/  LDL.LU R10, [R1+0x2b50] ;  /* 0x002b5000010a7983 */ /* 0x000ee80000300800 */
[----:B---3--:R0:W-:Y:S04]  /*73220*/  STG.E.U8 desc[UR12][R18.64], R10 ;  /* 0x0000000a12007986 */ /* 0x0081e8000c10110c */
[----:B0-----:R-:W3:Y:S04]  /*73230*/  LDL.LU.64 R18, [R1+0x2b48] ;  /* 0x002b480001127983 */ /* 0x001ee80000300a00 */
[----:B------:R-:W3:Y:S04]  /*73240*/  LDL.LU R10, [R1+0x2b40] ;  /* 0x002b4000010a7983 */ /* 0x000ee80000300800 */
[----:B---3--:R0:W-:Y:S04]  /*73250*/  STG.E.U8 desc[UR12][R18.64], R10 ;  /* 0x0000000a12007986 */ /* 0x0081e8000c10110c */
[----:B0-----:R-:W3:Y:S04]  /*73260*/  LDL.LU.64 R18, [R1+0x2b38] ;  /* 0x002b380001127983 */ /* 0x001ee80000300a00 */
[----:B------:R-:W3:Y:S04]  /*73270*/  LDL.LU R10, [R1+0x2b30] ;  /* 0x002b3000010a7983 */ /* 0x000ee80000300800 */
[----:B---3--:R0:W-:Y:S04]  /*73280*/  STG.E.U8 desc[UR12][R18.64], R10 ;  /* 0x0000000a12007986 */ /* 0x0081e8000c10110c */
[----:B0-----:R-:W4:Y:S04]  /*73290*/  LDL.LU.64 R18, [R1+0x2b28] ;  /* 0x002b280001127983 */ /* 0x001f280000300a00 */
[----:B------:R-:W3:Y:S04]  /*732a0*/  LDL.LU R10, [R1+0x2b20] ;  /* 0x002b2000010a7983 */ /* 0x000ee80000300800 */
[----:B----4-:R0:W-:Y:S04]  /*732b0*/  STG.E.U8 desc[UR12][R18.64], R14 ;  /* 0x0000000e12007986 */ /* 0x0101e8000c10110c */
[----:B0-----:R-:W4:Y:S04]  /*732c0*/  LDL.LU.64 R18, [R1+0x2b18] ;  /* 0x002b180001127983 */ /* 0x001f280000300a00 */
[----:B------:R-:W4:Y:S04]  /*732d0*/  LDL.LU R14, [R1+0x2b10] ;  /* 0x002b1000010e7983 */ /* 0x000f280000300800 */
[----:B----4-:R0:W-:Y:S04]  /*732e0*/  STG.E.U8 desc[UR12][R18.64], R14 ;  /* 0x0000000e12007986 */ /* 0x0101e8000c10110c */
[----:B0-----:R-:W4:Y:S04]  /*732f0*/  LDL.LU.64 R18, [R1+0x2b08] ;  /* 0x002b080001127983 */ /* 0x001f280000300a00 */
[----:B------:R-:W2:Y:S04]  /*73300*/  LDL.LU R14, [R1+0x330] ;  /* 0x00033000010e7983 */ /* 0x000ea80000300800 */
[----:B----4-:R0:W-:Y:S04]  /*73310*/  STG.E.U8 desc[UR12][R18.64], R6 ;  /* 0x0000000612007986 */ /* 0x0101e8000c10110c */
[----:B0-----:R-:W4:Y:S04]  /*73320*/  LDL.LU.64 R18, [R1+0x2b00] ;  /* 0x002b000001127983 */ /* 0x001f280000300a00 */
[----:B----4-:R0:W-:Y:S04]  /*73330*/  STG.E.U8 desc[UR12][R18.64], R7 ;  /* 0x0000000712007986 */ /* 0x0101e8000c10110c */
[----:B0-----:R-:W2:Y:S04]  /*73340*/  LDL.LU.64 R18, [R1+0x2af8] ;  /* 0x002af80001127983 */ /* 0x001ea80000300a00 */
[----:B------:R-:W4:Y:S04]  /*73350*/  LDL.LU.64 R6, [R1+0x1e0] ;  /* 0x0001e00001067983 */ /* 0x000f280000300a00 */
[----:B--2---:R0:W-:Y:S04]  /*73360*/  STG.E.U8 desc[UR12][R18.64], R14 ;  /* 0x0000000e12007986 */ /* 0x0041e8000c10110c */
[----:B0-----:R-:W2:Y:S04]  /*73370*/  LDL.LU.64 R18, [R1+0x2af0] ;  /* 0x002af00001127983 */ /* 0x001ea80000300a00 */
[----:B--2---:R0:W-:Y:S04]  /*73380*/  STG.E.U8 desc[UR12][R18.64], R0 ;  /* 0x0000000012007986 */ /* 0x0041e8000c10110c */
[----:B0-----:R-:W2:Y:S04]  /*73390*/  LDL.LU.64 R18, [R1+0x2ae8] ;  /* 0x002ae80001127983 */ /* 0x001ea80000300a00 */
[----:B--2---:R0:W-:Y:S04]  /*733a0*/  STG.E.U8 desc[UR12][R18.64], R5 ;  /* 0x0000000512007986 */ /* 0x0041e8000c10110c */
[----:B0-----:R-:W5:Y:S04]  /*733b0*/  LDL.LU.64 R18, [R1+0x2ae0] ;  /* 0x002ae00001127983 */ /* 0x001f680000300a00 */
[----:B-----5:R0:W-:Y:S04]  /*733c0*/  STG.E.U8 desc[UR12][R18.64], R17 ;  /* 0x0000001112007986 */ /* 0x0201e8000c10110c */
[----:B0-----:R-:W2:Y:S04]  /*733d0*/  LDL.LU.64 R18, [R1+0x2ad8] ;  /* 0x002ad80001127983 */ /* 0x001ea80000300a00 */
[----:B--2---:R0:W-:Y:S04]  /*733e0*/  STG.E.U8 desc[UR12][R18.64], R11 ;  /* 0x0000000b12007986 */ /* 0x0041e8000c10110c */
[----:B0-----:R-:W2:Y:S01]  /*733f0*/  LDL.LU.64 R18, [R1+0x2ad0] ;  /* 0x002ad00001127983 */ /* 0x001ea20000300a00 */
[----:B------:R-:W-:-:S02]  /*73400*/  PRMT R4, R26, 0x7771, RZ ;  /* 0x000077711a047816 */ /* 0x000fc400000000ff */
[----:B------:R-:W-:Y:S01]  /*73410*/  PRMT R26, R26, 0x7770, RZ ;  /* 0x000077701a1a7816 */ /* 0x000fe200000000ff */
[----:B--2---:R0:W-:Y:S04]  /*73420*/  STG.E.U8 desc[UR12][R22.64], R18 ;  /* 0x0000001216007986 */ /* 0x0041e8000c10110c */
[----:B0-----:R-:W4:Y:S01]  /*73430*/  LDL.LU R22, [R1+0x2ac8] ;  /* 0x002ac80001167983 */ /* 0x001f220000300800 */
[----:B------:R-:W-:-:S03]  /*73440*/  PRMT R27, R27, 0x7770, RZ ;  /* 0x000077701b1b7816 */ /* 0x000fc600000000ff */
[----:B------:R-:W-:Y:S04]  /*73450*/  STL [R1+0x29d0], R19 ;  /* 0x0029d01301007387 */ /* 0x000fe80000100800 */
[----:B------:R-:W-:Y:S04]  /*73460*/  STL [R1+0x29d4], R27 ;  /* 0x0029d41b01007387 */ /* 0x000fe80000100800 */
[----:B------:R-:W2:Y:S04]  /*73470*/  LDL.LU R11, [R1+0x2c8] ;  /* 0x0002c800010b7983 */ /* 0x000ea80000300800 */
[----:B----4-:R-:W-:Y:S04]  /*73480*/  STG.E.U8 desc[UR12][R6.64], R22 ;  /* 0x0000001606007986 */ /* 0x010fe8000c10110c */
[----:B------:R-:W-:Y:S04]  /*73490*/  STG.E.U8 desc[UR12][R24.64], R26 ;  /* 0x0000001a18007986 */ /* 0x000fe8000c10110c */
[----:B------:R0:W-:Y:S04]  /*734a0*/  STG.E.U8 desc[UR12][R20.64], R15 ;  /* 0x0000000f14007986 */ /* 0x0001e8000c10110c */
[----:B0-----:R-:W4:Y:S04]  /*734b0*/  LDL.LU.64 R20, [R1+0x1a8] ;  /* 0x0001a80001147983 */ /* 0x001f280000300a00 */
[----:B----4-:R0:W-:Y:S04]  /*734c0*/  STL.64 [R1+0x2ac0], R20 ;  /* 0x002ac01401007387 */ /* 0x0101e80000100a00 */
[----:B0-----:R-:W2:Y:S04]  /*734d0*/  LDL.LU.64 R20, [R1+0x1b0] ;  /* 0x0001b00001147983 */ /* 0x001ea80000300a00 */
[----:B------:R-:W4:Y:S04]  /*734e0*/  LDL.LU R0, [R1+0x2fc] ;  /* 0x0002fc0001007983 */ /* 0x000f280000300800 */
[----:B----4-:R0:W-:Y:S04]  /*734f0*/  STL [R1+0x2a98], R0 ;  /* 0x002a980001007387 */ /* 0x0101e80000100800 */
[----:B0-----:R-:W4:Y:S04]  /*73500*/  LDL.LU R0, [R1+0x344] ;  /* 0x0003440001007983 */ /* 0x001f280000300800 */
[----:B------:R-:W5:Y:S04]  /*73510*/  LDL.LU R5, [R1+0x320] ;  /* 0x0003200001057983 */ /* 0x000f680000300800 */
[----:B------:R-:W-:Y:S04]  /*73520*/  STG.E.U8 desc[UR12][R2.64], R16 ;  /* 0x0000001002007986 */ /* 0x000fe8000c10110c */
[----:B------:R-:W-:Y:S04]  /*73530*/  STG.E.U8 desc[UR12][R8.64], R28 ;  /* 0x0000001c08007986 */ /* 0x000fe8000c10110c */
[----:B------:R-:W-:Y:S04]  /*73540*/  STG.E.U8 desc[UR12][R12.64], R29 ;  /* 0x0000001d0c007986 */ /* 0x000fe8000c10110c */
[----:B-----5:R0:W-:Y:S04]  /*73550*/  STL.64 [R1+0x2ab0], R4 ;  /* 0x002ab00401007387 */ /* 0x0201e80000100a00 */
[----:B0-----:R-:W5:Y:S04]  /*73560*/  LDL.LU.64 R4, [R1+0x1a0] ;  /* 0x0001a00001047983 */ /* 0x001f680000300a00 */
[----:B------:R-:W2:Y:S04]  /*73570*/  LDL.LU R12, [R1+0x268] ;  /* 0x00026800010c7983 */ /* 0x000ea80000300800 */
        /* <DEDUP_REMOVED lines=13> */
[----:B------:R-:W2:Y:S04]  /*73650*/  LDL.LU R6, [R1+0x348] ;  /* 0x0003480001067983 */ /* 0x000ea80000300800 */
[----:B------:R-:W2:Y:S04]  /*73660*/  LDL.LU R13, [R1+0x300] ;  /* 0x00030000010d7983 */ /* 0x000ea80000300800 */
[----:B------:R-:W2:Y:S04]  /*73670*/  LDL.LU R23, [R1+0x324] ;  /* 0x0003240001177983 */ /* 0x000ea80000300800 */
[----:B------:R-:W2:Y:S04]  /*73680*/  LDL.LU R15, [R1+0x26c] ;  /* 0x00026c00010f7983 */ /* 0x000ea80000300800 */
[----:B------:R-:W2:Y:S04]  /*73690*/  LDL.LU R16, [R1] ;  /* 0x0000000001107983 */ /* 0x000ea80000300800 */
        /* <DEDUP_REMOVED lines=21> */
[----:B------:R-:W-:Y:S04]  /*737f0*/  STG.E.U8 desc[UR12][R20.64], R11 ;  /* 0x0000000b14007986 */ /* 0x000fe8000c10110c */
[----:B--2---:R0:W-:Y:S04]  /*73800*/  STL.64 [R1+0x2a50], R26 ;  /* 0x002a501a01007387 */ /* 0x0041e80000100a00 */
[----:B0-----:R-:W2:Y:S04]  /*73810*/  LDL.LU.64 R26, [R1+0x160] ;  /* 0x00016000011a7983 */ /* 0x001ea80000300a00 */
[----:B------:R-:W2:Y:S04]  /*73820*/  LDL.LU R22, [R1+0x2dc] ;  /* 0x0002dc0001167983 */ /* 0x000ea80000300800 */
[----:B------:R-:W2:Y:S04]  /*73830*/  LDL.LU.64 R18, [R1+0x100] ;  /* 0x0001000001127983 */ /* 0x000ea80000300a00 */
[----:B------:R-:W2:Y:S04]  /*73840*/  LDL.LU R7, [R1+0x308] ;  /* 0x0003080001077983 */ /* 0x000ea80000300800 */
[----:B------:R-:W2:Y:S04]  /*73850*/  LDL.LU R14, [R1+0xc] ;  /* 0x00000c00010e7983 */ /* 0x000ea80000300800 */
[----:B------:R-:W2:Y:S04]  /*73860*/  LDL.LU R17, [R1+0x2b0] ;  /* 0x0002b00001117983 */ /* 0x000ea80000300800 */
[----:B------:R-:W2:Y:S04]  /*73870*/  LDL.LU.64 R2, [R1+0xd0] ;  /* 0x0000d00001027983 */ /* 0x000ea80000300a00 */
[----:B------:R-:W2:Y:S04]  /*73880*/  LDL.LU R28, [R1+0x334] ;  /* 0x00033400011c7983 */ /* 0x000ea80000300800 */
[----:B------:R-:W2:Y:S04]  /*73890*/  LDL.LU.64 R8, [R1+0xc8] ;  /* 0x0000c80001087983 */ /* 0x000ea80000300a00 */
[----:B------:R-:W2:Y:S04]  /*738a0*/  LDL.LU R29, [R1+0x2ec] ;  /* 0x0002ec00011d7983 */ /* 0x000ea80000300800 */
[----:B------:R-:W2:Y:S04]  /*738b0*/  LDL.LU.64 R20, [R1+0x2ac0] ;  /* 0x002ac00001147983 */ /* 0x000ea80000300a00 */
[----:B------:R-:W2:Y:S04]  /*738c0*/  LDL.LU R11, [R1+0x2abc] ;  /* 0x002abc00010b7983 */ /* 0x000ea80000300800 */
[----:B--2---:R0:W-:Y:S04]  /*738d0*/  STG.E.U8 desc[UR12][R20.64], R11 ;  /* 0x0000000b14007986 */ /* 0x0041e8000c10110c */
[----:B0-----:R-:W5:Y:S04]  /*738e0*/  LDL.LU R20, [R1+0x2ab8] ;  /* 0x002ab80001147983 */ /* 0x001f680000300800 */
[----:B---3--:R0:W-:Y:S04]  /*738f0*/  STL [R1+0x2944], R10 ;  /* 0x0029440a01007387 */ /* 0x0081e80000100800 */
[----:B0-----:R-:W2:Y:S04]  /*73900*/  LDL.LU.64 R10, [R1+0xd8] ;  /* 0x0000d800010a7983 */ /* 0x001ea80000300a00 */
[----:B-----5:R0:W-:Y:S04]  /*73910*/  STG.E.U8 desc[UR12][R4.64], R20 ;  /* 0x0000001404007986 */ /* 0x0201e8000c10110c */
[----:B0-----:R-:W3:Y:S04]  /*73920*/  LDL.LU.64 R4, [R1+0x2ab0] ;  /* 0x002ab00001047983 */ /* 0x001ee80000300a00 */
[----:B------:R-:W5:Y:S04]  /*73930*/  LDL.LU.64 R20, [R1+0xe0] ;  /* 0x0000e00001147983 */ /* 0x000f680000300a00 */
        /* <DEDUP_REMOVED lines=11> */
[----:B------:R-:W2:Y:S04]  /*739f0*/  LDL.LU R5, [R1+0x2a78] ;  /* 0x002a780001057983 */ /* 0x000ea80000300800 */
[----:B----4-:R0:W-:Y:S04]  /*73a00*/  STG.E.U8 desc[UR12][R24.64], R12 ;  /* 0x0000000c18007986 */ /* 0x0101e8000c10110c */
[----:B0-----:R-:W3:Y:S04]  /*73a10*/  LDL.LU.64 R24, [R1+0x2a70] ;  /* 0x002a700001187983 */ /* 0x001ee80000300a00 */
[----:B------:R-:W4:Y:S04]  /*73a20*/  LDL.LU R12, [R1+0x2a68] ;  /* 0x002a6800010c7983 */ /* 0x000f280000300800 */
[----:B---3--:R0:W-:Y:S04]  /*73a30*/  STG.E.U8 desc[UR12][R24.64], R4 ;  /* 0x0000000418007986 */ /* 0x0081e8000c10110c */
[----:B0-----:R-:W4:Y:S04]  /*73a40*/  LDL.LU.64 R24, [R1+0x2a60] ;  /* 0x002a600001187983 */ /* 0x001f280000300a00 */
[----:B----4-:R0:W-:Y:S04]  /*73a50*/  STG.E.U8 desc[UR12][R24.64], R12 ;  /* 0x0000000c18007986 */ /* 0x0101e8000c10110c */
[----:B0-----:R-:W3:Y:S04]  /*73a60*/  LDL.LU R24, [R1+0x2a58] ;  /* 0x002a580001187983 */ /* 0x001ee80000300800 */
[----:B------:R-:W4:Y:S04]  /*73a70*/  LDL.LU R12, [R1+0x2d0] ;  /* 0x0002d000010c7983 */ /* 0x000f280000300800 */
[----:B---3--:R0:W-:Y:S04]  /*73a80*/  STG.E.U8 desc[UR12][R26.64], R24 ;  /* 0x000000181a007986 */ /* 0x0081e8000c10110c */
[----:B0-----:R-:W2:Y:S04]  /*73a90*/  LDL.LU.64 R26, [R1+0x2a50] ;  /* 0x002a5000011a7983 */ /* 0x001ea80000300a00 */
[----:B------:R-:W3:Y:S04]  /*73aa0*/  LDL.LU.64 R24, [R1+0xe8] ;  /* 0x0000e80001187983 */ /* 0x000ee80000300a00 */
[----:B--2---:R0:W-:Y:S04]  /*73ab0*/  STG.E.U8 desc[UR12][R26.64], R5 ;  /* 0x000000051a007986 */ /* 0x0041e8000c10110c */
[----:B0-----:R-:W2:Y:S04]  /*73ac0*/  LDL.LU.64 R26, [R1+0x2a48] ;  /* 0x002a4800011a7983 */ /* 0x001ea80000300a00 */
[----:B------:R-:W3:Y:S04]  /*73ad0*/  LDL.LU.64 R4, [R1+0xf0] ;  /* 0x0000f00001047983 */ /* 0x000ee80000300a00 */
[----:B--2---:R0:W-:Y:S04]  /*73ae0*/  STG.E.U8 desc[UR12][R26.64], R6 ;  /* 0x000000061a007986 */ /* 0x0041e8000c10110c */
[----:B0-----:R-:W2:Y:S04]  /*73af0*/  LDL.LU.64 R26, [R1+0x2a40] ;  /* 0x002a4000011a7983 */ /* 0x001ea80000300a00 */
[----:B------:R-:W3:Y:S04]  /*73b00*/  LDL.LU R6, [R1+0x2a38] ;  /* 0x002a380001067983 */ /* 0x000ee80000300800 */
[----:B--2---:R0:W-:Y:S04]  /*73b10*/  STG.E.U8 desc[UR12][R26.64], R13 ;  /* 0x0000000d1a007986 */ /* 0x0041e8000c10110c */
[----:B0-----:R-:W2:Y:S04]  /*73b20*/  LDL.LU.64 R26, [R1+0x2a30] ;  /* 0x002a3000011a7983 */ /* 0x001ea80000300a00 */
[----:B------:R-:W3:Y:S04]  /*73b30*/  LDL.LU R13, [R1+0x2a28] ;  /* 0x002a2800010d7983 */ /* 0x000ee80000300800 */
[----:B--2---:R0:W-:Y:S04]  /*73b40*/  STG.E.U8 desc[UR12][R26.64], R23 ;  /* 0x000000171a007986 */ /* 0x0041e8000c10110c */
[----:B0-----:R-:W2:Y:S04]  /*73b50*/  LDL.LU.64 R26, [R1+0x2a20] ;  /* 0x002a2000011a7983 */ /* 0x001ea80000300a00 */
[----:B------:R-:W5:Y:S04]  /*73b60*/  LDL.LU R23, [R1+0x2a18] ;  /* 0x002a180001177983 */ /* 0x000f680000300800 */
[----:B--2---:R0:W-:Y:S04]  /*73b70*/  STG.E.U8 desc[UR12][R26.64], R15 ;  /* 0x0000000f1a007986 */ /* 0x0041e8000c10110c */
[----:B0-----:R-:W4:Y:S04]  /*73b80*/  LDL.LU.64 R26, [R1+0x2a10] ;  /* 0x002a1000011a7983 */ /* 0x001f280000300a00 */
[----:B------:R-:W2:Y:S04]  /*73b90*/  LDL.LU R15, [R1+0x2a08] ;  /* 0x002a0800010f7983 */ /* 0x000ea80000300800 */
[----:B----4-:R0:W-:Y:S04]  /*73ba0*/  STG.E.U8 desc[UR12][R26.64], R12 ;  /* 0x0000000c1a007986 */ /* 0x0101e8000c10110c */
[----:B0-----:R-:W3:Y:S04]  /*73bb0*/  LDL.LU.64 R26, [R1+0x2a00] ;  /* 0x002a0000011a7983 */ /* 0x001ee80000300a00 */
[----:B---3--:R0:W-:Y:S04]  /*73bc0*/  STG.E.U8 desc[UR12][R26.64], R13 ;  /* 0x0000000d1a007986 */ /* 0x0081e8000c10110c */
[----:B0-----:R-:W3:Y:S04]  /*73bd0*/  LDL.LU.64 R26, [R1+0x29f8] ;  /* 0x0029f800011a7983 */ /* 0x001ee80000300a00 */
[----:B------:R-:W4:Y:S04]  /*73be0*/  LDL.LU.64 R12, [R1+0xf8] ;  /* 0x0000f800010c7983 */ /* 0x000f280000300a00 */
[----:B---3--:R0:W-:Y:S04]  /*73bf0*/  STG.E.U8 desc[UR12][R26.64], R16 ;  /* 0x000000101a007986 */ /* 0x0081e8000c10110c */
[----:B0-----:R-:W3:Y:S04]  /*73c00*/  LDL.LU.64 R26, [R1+0x29f0] ;  /* 0x0029f000011a7983 */ /* 0x001ee80000300a00 */
[----:B------:R-:W2:Y:S04]  /*73c10*/  LDL.LU R16, [R1+0x29e8] ;  /* 0x0029e80001107983 */ /* 0x000ea80000300800 */
[----:B---3--:R0:W-:Y:S04]  /*73c20*/  STG.E.U8 desc[UR12][R26.64], R6 ;  /* 0x000000061a007986 */ /* 0x0081e8000c10110c */
[----:B0-----:R-:W3:Y:S04]  /*73c30*/  LDL.LU.64 R26, [R1+0x29e0] ;  /* 0x0029e000011a7983 */ /* 0x001ee80000300a00 */
[----:B------:R-:W3:Y:S04]  /*73c40*/  LDL.LU R6, [R1+0x32c] ;  /* 0x00032c0001067983 */ /* 0x000ee80000300800 */
[----:B---3--:R0:W-:Y:S04]  /*73c50*/  STG.E.U8 desc[UR12][R26.64], R6 ;  /* 0x000000061a007986 */ /* 0x0081e8000c10110c */
[----:B0-----:R-:W3:Y:S04]  /*73c60*/  LDL.LU.64 R26, [R1+0x29d8] ;  /* 0x0029d800011a7983 */ /* 0x001ee80000300a00 */
[----:B---3--:R0:W-:Y:S04]  /*73c70*/  STG.E.U8 desc[UR12][R26.64], R22 ;  /* 0x000000161a007986 */ /* 0x0081e8000c10110c */
[----:B------:R1:W-:Y:S04]  /*73c80*/  STG.E.U8 desc[UR12][R18.64], R7 ;  /* 0x0000000712007986 */ /* 0x0003e8000c10110c */
[----:B----4-:R3:W-:Y:S04]  /*73c90*/  STG.E.U8 desc[UR12][R12.64], R14 ;  /* 0x0000000e0c007986 */ /* 0x0107e8000c10110c */
[----:B0-----:R-:W4:Y:S04]  /*73ca0*/  LDL.LU R27, [R1+0x29d4] ;  /* 0x0029d400011b7983 */ /* 0x001f280000300800 */
[----:B-1----:R-:W2:Y:S04]  /*73cb0*/  LDL.LU R19, [R1+0x29d0] ;  /* 0x0029d00001137983 */ /* 0x002ea80000300800 */
[----:B------:R-:W4:Y:S04]  /*73cc0*/  LDL.LU R18, [R1+0x310] ;  /* 0x0003100001127983 */ /* 0x000f280000300800 */
[----:B---3--:R-:W3:Y:S04]  /*73cd0*/  LDL.LU R14, [R1+0x14] ;  /* 0x00001400010e7983 */ /* 0x008ee80000300800 */
[----:B------:R-:W-:Y:S04]  /*73ce0*/  STG.E.U8 desc[UR12][R4.64], R17 ;  /* 0x0000001104007986 */ /* 0x000fe8000c10110c */
[----:B--2---:R-:W-:Y:S04]  /*73cf0*/  STG.E.U8 desc[UR12][R24.64], R19 ;  /* 0x0000001318007986 */ /* 0x004fe8000c10110c */
[----:B-----5:R-:W-:Y:S04]  /*73d00*/  STG.E.U8 desc[UR12][R20.64], R23 ;  /* 0x0000001714007986 */ /* 0x020fe8000c10110c */
[----:B----4-:R-:W-:Y:S04]  /*73d10*/  STG.E.U8 desc[UR12][R10.64], R27 ;  /* 0x0000001b0a007986 */ /* 0x010fe8000c10110c */
[----:B------:R-:W-:Y:S04]  /*73d20*/  STG.E.U8 desc[UR12][R2.64], R28 ;  /* 0x0000001c02007986 */ /* 0x000fe8000c10110c */
[----:B---3--:R0:W-:Y:S04]  /*73d30*/  STL.64 [R1+0x29c8], R14 ;  /* 0x0029c80e01007387 */ /* 0x0081e80000100a00 */
[----:B------:R1:W-:Y:S04]  /*73d40*/  STG.E.U8 desc[UR12][R8.64], R29 ;  /* 0x0000001d08007986 */ /* 0x0003e8000c10110c */
[----:B0-----:R-:W2:Y:S04]  /*73d50*/  LDL.LU.64 R14, [R1+0xc0] ;  /* 0x0000c000010e7983 */ /* 0x001ea80000300a00 */
[----:B-1----:R-:W3:Y:S04]  /*73d60*/  LDL.LU.64 R8, [R1+0xb0] ;  /* 0x0000b00001087983 */ /* 0x002ee80000300a00 */
[----:B---3--:R0:W-:Y:S04]  /*73d70*/  STL.64 [R1+0x29c0], R8 ;  /* 0x0029c00801007387 */ /* 0x0081e80000100a00 */
[----:B0-----:R-:W3:Y:S04]  /*73d80*/  LDL.LU.64 R8, [R1+0xb8] ;  /* 0x0000b80001087983 */ /* 0x001ee80000300a00 */
[----:B------:R-:W4:Y:S04]  /*73d90*/  LDL.LU R25, [R1+0x2c0] ;  /* 0x0002c00001197983 */ /* 0x000f280000300800 */
[----:B------:R-:W5:Y:S04]  /*73da0*/  LDL.LU R27, [R1+0x18] ;  /* 0x00001800011b7983 */ /* 0x000f680000300800 */
        /* <DEDUP_REMOVED lines=23> */
[----:B------:R-:W2:Y:S04]  /*73f20*/  LDL.LU.64 R28, [R1+0x38] ;  /* 0x00003800011c7983 */ /* 0x000ea80000300a00 */
        /* <DEDUP_REMOVED lines=9> */
[----:B------:R-:W2:Y:S04]  /*73fc0*/  LDL.LU.64 R4, [R1+0x28] ;  /* 0x0000280001047983 */ /* 0x000ea80000300a00 */
[----:B------:R-:W2:Y:S04]  /*73fd0*/  LDL.LU R26, [R1+0x35c] ;  /* 0x00035c00011a7983 */ /* 0x000ea80000300800 */
[----:B------:R-:W2:Y:S04]  /*73fe0*/  LDL.LU.64 R12, [R1+0x20] ;  /* 0x00002000010c7983 */ /* 0x000ea80000300a00 */
[----:B------:R-:W2:Y:S04]  /*73ff0*/  LDL.LU R7, [R1+0x358] ;  /* 0x0003580001077983 */ /* 0x000ea80000300800 */
[----:B------:R-:W2:Y:S04]  /*74000*/  LDL.LU R21, [R1+0x354] ;  /* 0x0003540001157983 */ /* 0x000ea80000300800 */
[----:B------:R-:W2:Y:S04]  /*74010*/  LDL.LU R17, [R1+0x350] ;  /* 0x0003500001117983 */ /* 0x000ea80000300800 */
[----:B------:R-:W3:Y:S04]  /*74020*/  LDL.LU.64 R14, [R1+0x29c8] ;  /* 0x0029c800010e7983 */ /* 0x000ee80000300a00 */
[----:B---3--:R0:W-:Y:S04]  /*74030*/  STG.E.U8 desc[UR12][R8.64], R14 ;  /* 0x0000000e08007986 */ /* 0x0081e8000c10110c */
[----:B0-----:R-:W4:Y:S04]  /*74040*/  LDL.LU.64 R8, [R1+0x29c0] ;  /* 0x0029c00001087983 */ /* 0x001f280000300a00 */
[----:B----4-:R0:W-:Y:S04]  /*74050*/  STG.E.U8 desc[UR12][R8.64], R25 ;  /* 0x0000001908007986 */ /* 0x0101e8000c10110c */
[----:B0-----:R-:W3:Y:S04]  /*74060*/  LDL.LU.64 R8, [R1+0x29b8] ;  /* 0x0029b80001087983 */ /* 0x001ee80000300a00 */
[----:B------:R-:W4:Y:S04]  /*74070*/  LDL.LU R22, [R1+0x644] ;  /* 0x0006440001167983 */ /* 0x000f280000300800 */
[----:B------:R-:W2:Y:S04]  /*74080*/  LDL.LU R18, [R1+0x640] ;  /* 0x0006400001127983 */ /* 0x000ea80000300800 */
[----:B------:R-:W2:Y:S04]  /*74090*/  LDL.LU R14, [R1+0x634] ;  /* 0x00063400010e7983 */ /* 0x000ea80000300800 */
[----:B------:R-:W2:Y:S04]  /*740a0*/  LDL.LU R25, [R1+0x630] ;  /* 0x0006300001197983 */ /* 0x000ea80000300800 */
[----:B---3--:R0:W-:Y:S04]  /*740b0*/  STG.E.U8 desc[UR12][R2.64], R8 ;  /* 0x0000000802007986 */ /* 0x0081e8000c10110c */
[----:B0-----:R-:W3:Y:S04]  /*740c0*/  LDL.LU.64 R2, [R1+0x29b0] ;  /* 0x0029b00001027983 */ /* 0x001ee80000300a00 */
[----:B------:R-:W2:Y:S04]  /*740d0*/  LDL.LU R8, [R1+0x314] ;  /* 0x0003140001087983 */ /* 0x000ea80000300800 */
[----:B---3--:R0:W-:Y:S04]  /*740e0*/  STG.E.U8 desc[UR12][R2.64], R15 ;  /* 0x0000000f02007986 */ /* 0x0081e8000c10110c */
[----:B0-----:R-:W3:Y:S04]  /*740f0*/  LDL.LU.64 R2, [R1+0x29a8] ;  /* 0x0029a80001027983 */ /* 0x001ee80000300a00 */
[----:B------:R-:W2:Y:S04]  /*74100*/  LDL.LU R15, [R1+0x2f0] ;  /* 0x0002f000010f7983 */ /* 0x000ea80000300800 */
[----:B---3--:R0:W-:Y:S04]  /*74110*/  STG.E.U8 desc[UR12][R2.64], R0 ;  /* 0x0000000002007986 */ /* 0x0081e8000c10110c */
[----:B0-----:R-:W3:Y:S04]  /*74120*/  LDL.LU.64 R2, [R1+0x29a0] ;  /* 0x0029a00001027983 */ /* 0x001ee80000300a00 */
[----:B------:R-:W3:Y:S04]  /*74130*/  LDL.LU R0, [R1+0x338] ;  /* 0x0003380001007983 */ /* 0x000ee80000300800 */
[----:B---3--:R0:W-:Y:S04]  /*74140*/  STG.E.U8 desc[UR12][R2.64], R0 ;  /* 0x0000000002007986 */ /* 0x0081e8000c10110c */
        /* <DEDUP_REMOVED lines=8> */
[----:B0-----:R-:W2:Y:S04]  /*741d0*/  LDL.LU.64 R2, [R1+0x2978] ;  /* 0x0029780001027983 */ /* 0x001ea80000300a00 */
[----:B--2---:R0:W-:Y:S04]  /*741e0*/  STG.E.U8 desc[UR12][R2.64], R9 ;  /* 0x0000000902007986 */ /* 0x0041e8000c10110c */
[----:B0-----:R-:W2:Y:S04]  /*741f0*/  LDL.LU.64 R2, [R1+0x2970] ;  /* 0x0029700001027983 */ /* 0x001ea80000300a00 */
[----:B------:R-:W3:Y:S04]  /*74200*/  LDL.LU.64 R8, [R1+0x40] ;  /* 0x0000400001087983 */ /* 0x000ee80000300a00 */
[----:B--2---:R0:W-:Y:S04]  /*74210*/  STG.E.U8 desc[UR12][R2.64], R16 ;  /* 0x0000001002007986 */ /* 0x0041e8000c10110c */
[----:B0-----:R-:W2:Y:S04]  /*74220*/  LDL.LU.64 R2, [R1+0x2968] ;  /* 0x0029680001027983 */ /* 0x001ea80000300a00 */
[----:B--2---:R0:W-:Y:S04]  /*74230*/  STG.E.U8 desc[UR12][R28.64], R2 ;  /* 0x000000021c007986 */ /* 0x0041e8000c10110c */
[----:B0-----:R-:W2:Y:S04]  /*74240*/  LDL.LU.64 R28, [R1+0x2960] ;  /* 0x00296000011c7983 */ /* 0x001ea80000300a00 */
[----:B--2---:R0:W-:Y:S04]  /*74250*/  STG.E.U8 desc[UR12][R28.64], R19 ;  /* 0x000000131c007986 */ /* 0x0041e8000c10110c */
[----:B0-----:R-:W2:Y:S04]  /*74260*/  LDL.LU.64 R28, [R1+0x2958] ;  /* 0x00295800011c7983 */ /* 0x001ea80000300a00 */
[----:B--2---:R0:W-:Y:S04]  /*74270*/  STG.E.U8 desc[UR12][R28.64], R6 ;  /* 0x000000061c007986 */ /* 0x0041e8000c10110c */
[----:B0-----:R-:W2:Y:S04]  /*74280*/  LDL.LU.64 R28, [R1+0x2950] ;  /* 0x00295000011c7983 */ /* 0x001ea80000300a00 */
[----:B---3--:R0:W-:Y:S01]  /*74290*/  STG.E.U8 desc[UR12][R8.64], R24 ;  /* 0x0000001808007986 */ /* 0x0081e2000c10110c */
[----:B------:R-:W-:Y:S01]  /*742a0*/  FSEL R6, R21, -INF , P5 ;  /* 0xff80000015067808 */ /* 0x000fe20002800000 */
[----:B0-----:R-:W0:Y:S02]  /*742b0*/  LDC.64 R8, c[0x0][0x3a0] ;  /* 0x0000e800ff087b82 */ /* 0x001e240000000a00 */
[----:B--2---:R1:W-:Y:S04]  /*742c0*/  STG.E.U8 desc[UR12][R28.64], R20 ;  /* 0x000000141c007986 */ /* 0x0043e8000c10110c */
[----:B-1----:R-:W2:Y:S04]  /*742d0*/  LDL.LU.64 R28, [R1+0x2948] ;  /* 0x00294800011c7983 */ /* 0x002ea80000300a00 */
[----:B--2---:R1:W-:Y:S04]  /*742e0*/  STG.E.U8 desc[UR12][R10.64], R28 ;  /* 0x0000001c0a007986 */ /* 0x0043e8000c10110c */
[----:B-1----:R-:W2:Y:S04]  /*742f0*/  LDL.LU R10, [R1+0x2944] ;  /* 0x00294400010a7983 */ /* 0x002ea80000300800 */
[----:B------:R-:W3:Y:S01]  /*74300*/  LDL.LU R28, [R1+0x2940] ;  /* 0x00294000011c7983 */ /* 0x000ee20000300800 */
[----:B------:R-:W1:Y:S03]  /*74310*/  S2R R21, SR_CTAID.X ;  /* 0x0000000000157919 */ /* 0x000e660000002500 */
[----:B--2---:R-:W-:Y:S04]  /*74320*/  STG.E.U8 desc[UR12][R4.64], R10 ;  /* 0x0000000a04007986 */ /* 0x004fe8000c10110c */
[----:B------:R2:W-:Y:S04]  /*74330*/  STG.E.U8 desc[UR12][R12.64], R29 ;  /* 0x0000001d0c007986 */ /* 0x0005e8000c10110c */
[----:B--2---:R-:W3:Y:S01]  /*74340*/  LDL.LU R29, [R1+0x293c] ;  /* 0x00293c00011d7983 */ /* 0x004ee20000300800 */
[----:B------:R-:W-:-:S02]  /*74350*/  FSEL R5, R7, -INF , P3 ;  /* 0xff80000007057808 */ /* 0x000fc40001800000 */
[----:B------:R-:W-:Y:S02]  /*74360*/  FSEL R7, R17, -INF , P2 ;  /* 0xff80000011077808 */ /* 0x000fe40001000000 */
[----:B------:R-:W2:Y:S01]  /*74370*/  S2R R17, SR_TID.X ;  /* 0x0000000000117919 */ /* 0x000ea20000002100 */
[----:B-1----:R-:W-:Y:S01]  /*74380*/  IMAD.SHL.U32 R21, R21, 0x20, RZ ;  /* 0x0000002015157824 */ /* 0x002fe200078e00ff */
[----:B------:R-:W-:Y:S01]  /*74390*/  FSEL R4, R26, -INF , P1 ;  /* 0xff8000001a047808 */ /* 0x000fe20000800000 */
[----:B------:R-:W-:Y:S01]  /*743a0*/  FFMA R5, R5, 0.69314718246459960938, R18 ;  /* 0x3f31721805057823 */ /* 0x000fe20000000012 */
[----:B------:R-:W-:Y:S01]  /*743b0*/  FFMA R6, R6, 0.69314718246459960938, R14 ;  /* 0x3f31721806067823 */ /* 0x000fe2000000000e */
[----:B------:R-:W-:Y:S02]  /*743c0*/  FFMA R7, R7, 0.69314718246459960938, R25 ;  /* 0x3f31721807077823 */ /* 0x000fe40000000019 */
[----:B----4-:R-:W-:Y:S01]  /*743d0*/  FFMA R4, R4, 0.69314718246459960938, R22 ;  /* 0x3f31721804047823 */ /* 0x010fe20000000016 */
[----:B------:R-:W-:Y:S01]  /*743e0*/  UIMAD UR4, UR9, UR4, URZ ;  /* 0x00000004090472a4 */ /* 0x000fe2000f8e02ff */
[----:B--2---:R-:W-:-:S02]  /*743f0*/  LOP3.LUT R21, R21, 0x1f, R17, 0xf8, !PT ;  /* 0x0000001f15157812 */ /* 0x004fc400078ef811 */
[----:B------:R-:W-:-:S05]  /*74400*/  LOP3.LUT R17, R17, 0x1c, RZ, 0xc0, !PT ;  /* 0x0000001c11117812 */ /* 0x000fca00078ec0ff */
[----:B------:R-:W-:Y:S01]  /*74410*/  IMAD.SHL.U32 R17, R17, 0x4, RZ ;  /* 0x0000000411117824 */ /* 0x000fe200078e00ff */
[----:B------:R-:W-:Y:S01]  /*74420*/  USHF.L.U32 UR6, UR4, 0x2, URZ ;  /* 0x0000000204067899 */ /* 0x000fe200080006ff */
[C---:B------:R-:W-:Y:S01]  /*74430*/  IMAD.SHL.U32 R11, R21.reuse, 0x4, RZ ;  /* 0x00000004150b7824 */ /* 0x040fe200078e00ff */
[----:B------:R-:W-:Y:S01]  /*74440*/  UIMAD.WIDE UR4, UR4, 0x4, URZ ;  /* 0x00000004040478a5 */ /* 0x000fe2000f8e02ff */
[----:B------:R-:W-:-:S03]  /*74450*/  IMAD.HI R0, R21, 0x4, RZ ;  /* 0x0000000415007827 */ /* 0x000fc600078e02ff */
[----:B0-----:R-:W-:-:S04]  /*74460*/  IADD3 R8, P1, P2, R11, UR6, R8 ;  /* 0x000000060b087c10 */ /* 0x001fc8000fa3e008 */
[----:B------:R-:W-:Y:S01]  /*74470*/  IADD3.X R9, PT, PT, R0, UR5, R9, P1, P2 ;  /* 0x0000000500097c10 */ /* 0x000fe20008fe4409 */
[----:B---3--:R0:W-:Y:S01]  /*74480*/  STG.E.U8 desc[UR12][R28.64], R3 ;  /* 0x000000031c007986 */ /* 0x0081e2000c10110c */
[----:B------:R-:W-:Y:S06]  /*74490*/  BAR.SYNC.DEFER_BLOCKING 0x0 ;  /* 0x0000000000007b1d */ /* 0x000fec0000010000 */
[----:B------:R0:W-:Y:S02]  /*744a0*/  STS.128 [R17+UR7], R4 ;  /* 0x0000000411007988 */ /* 0x0001e40008000c07 */
[----:B------:R-:W-:Y:S06]  /*744b0*/  BAR.SYNC.DEFER_BLOCKING 0x0 ;  /* 0x0000000000007b1d */ /* 0x000fec0000010000 */
[----:B------:R-:W-:Y:S05]  /*744c0*/  @P0 EXIT ;  /* 0x000000000000094d */ /* 0x000fea0003800000 */
[----:B0-----:R-:W2:Y:S04]  /*744d0*/  LDL.LU R17, [R1+0x360] ;  /* 0x0003600001117983 */ /* 0x001ea80000300800 */
[----:B--2---:R-:W0:Y:S04]  /*744e0*/  LDS R3, [R17] ;  /* 0x0000000011037984 */ /* 0x004e280000000800 */
[----:B0-----:R-:W-:Y:S01]  /*744f0*/  STG.E desc[UR12][R8.64], R3 ;  /* 0x0000000308007986 */ /* 0x001fe2000c10190c */
[----:B------:R-:W-:Y:S05]  /*74500*/  EXIT ;  /* 0x000000000000794d */ /* 0x000fea0003800000 */
.L_x_2:
[----:B------:R-:W-:-:S00]  /*74510*/  BRA `(.L_x_2) ;  /* 0xfffffffc00fc7947 */ /* 0x000fc0000383ffff */
[----:B------:R-:W-:-:S00]  /*74520*/  NOP ;  /* 0x0000000000007918 */ /* 0x000fc00000000000 */
        /* <DEDUP_REMOVED lines=13> */
.L_x_3:


//--------------------- .nv.global.init           --------------------------
	.section	.nv.global.init,"aw",@progbits
.nv.global.init:
	.type		_$_str,@object
	.size		_$_str,(.L_0 - _$_str)
_$_str:
        /*0000*/ 	.byte	0x5f, 0x5f, 0x43, 0x55, 0x44, 0x41, 0x5f, 0x46, 0x54, 0x5a, 0x00
.L_0:


//--------------------- .nv.shared.attn_fwd       --------------------------
	.section	.nv.shared.attn_fwd,"aw",@nobits
	.sectionflags	@""
	.align	16
	.zero		1024


//--------------------- .nv.shared.reserved.0     --------------------------
	.section	.nv.shared.reserved.0,"aw",@nobits
	.weak		__nv_reservedSMEM_offset_0_alias
	.size		__nv_reservedSMEM_offset_0_alias, 0, 64
	.other		__nv_reservedSMEM_offset_0_alias,@"STO_CUDA_RESERVED_SHARED STV_DEFAULT"
__nv_reservedSMEM_offset_0_alias:
	.zero		0
	.zero		64


//--------------------- .nv.constant0.attn_fwd    --------------------------
	.section	.nv.constant0.attn_fwd,"a",@progbits
	.sectionflags	@""
	.align	4
.nv.constant0.attn_fwd:
	.zero		1032


//--------------------- SYMBOLS --------------------------

	.type		.nv.reservedSmem.offset0,@object
	.size		.nv.reservedSmem.offset0,0x4
	.type		.nv.reservedSmem.cap,@object
	.size		.nv.reservedSmem.cap,0x4
